//
// Generated by NVIDIA NVVM Compiler
//
// Compiler Build ID: CL-36424714
// Cuda compilation tools, release 13.0, V13.0.88
// Based on NVVM 20.0.0
//

.version 9.0
.target sm_100
.address_size 64

	// .globl	_Z25euclideanDifferenceKernelPhS_mS_mmPmPd
.func  (.param .align 16 .b8 func_retval0[16]) __internal_trig_reduction_slowpathd
(
	.param .b64 __internal_trig_reduction_slowpathd_param_0
)
;
.func  (.param .b64 func_retval0) __internal_accurate_pow
(
	.param .b64 __internal_accurate_pow_param_0,
	.param .b64 __internal_accurate_pow_param_1
)
;
.global .align 8 .b8 __cudart_i2opi_d[144] = {8, 93, 141, 31, 177, 95, 251, 107, 234, 146, 82, 138, 247, 57, 7, 61, 123, 241, 229, 235, 199, 186, 39, 117, 45, 234, 95, 158, 102, 63, 70, 79, 183, 9, 203, 39, 207, 126, 54, 109, 31, 109, 10, 90, 139, 17, 47, 239, 15, 152, 5, 222, 255, 151, 248, 31, 59, 40, 249, 189, 139, 95, 132, 156, 244, 57, 83, 131, 57, 214, 145, 57, 65, 126, 95, 180, 38, 112, 156, 233, 132, 68, 187, 46, 245, 53, 130, 232, 62, 167, 41, 177, 28, 235, 29, 254, 28, 146, 209, 9, 234, 46, 73, 6, 224, 210, 77, 66, 58, 110, 36, 183, 97, 197, 187, 222, 171, 99, 81, 254, 65, 144, 67, 60, 153, 149, 98, 219, 192, 221, 52, 245, 209, 87, 39, 252, 41, 21, 68, 78, 110, 131, 249, 162};
.global .align 16 .b8 __cudart_sin_cos_coeffs[128] = {70, 210, 176, 44, 241, 229, 90, 190, 146, 227, 172, 105, 227, 29, 199, 62, 161, 98, 219, 25, 160, 1, 42, 191, 24, 8, 17, 17, 17, 17, 129, 63, 84, 85, 85, 85, 85, 85, 197, 191, 0, 0, 0, 0, 0, 0, 0, 0, 0, 0, 0, 0, 0, 0, 0, 0, 100, 129, 253, 32, 131, 255, 168, 189, 40, 133, 239, 193, 167, 238, 33, 62, 217, 230, 6, 142, 79, 126, 146, 190, 233, 188, 221, 25, 160, 1, 250, 62, 71, 93, 193, 22, 108, 193, 86, 191, 81, 85, 85, 85, 85, 85, 165, 63, 0, 0, 0, 0, 0, 0, 224, 191, 0, 0, 0, 0, 0, 0, 240, 63};

.visible .entry _Z25euclideanDifferenceKernelPhS_mS_mmPmPd(
	.param .u64 .ptr .align 1 _Z25euclideanDifferenceKernelPhS_mS_mmPmPd_param_0,
	.param .u64 .ptr .align 1 _Z25euclideanDifferenceKernelPhS_mS_mmPmPd_param_1,
	.param .u64 _Z25euclideanDifferenceKernelPhS_mS_mmPmPd_param_2,
	.param .u64 .ptr .align 1 _Z25euclideanDifferenceKernelPhS_mS_mmPmPd_param_3,
	.param .u64 _Z25euclideanDifferenceKernelPhS_mS_mmPmPd_param_4,
	.param .u64 _Z25euclideanDifferenceKernelPhS_mS_mmPmPd_param_5,
	.param .u64 .ptr .align 1 _Z25euclideanDifferenceKernelPhS_mS_mmPmPd_param_6,
	.param .u64 .ptr .align 1 _Z25euclideanDifferenceKernelPhS_mS_mmPmPd_param_7
)
{
	.reg .pred 	%p<35>;
	.reg .b16 	%rs<8>;
	.reg .b32 	%r<50>;
	.reg .b64 	%rd<64>;
	.reg .b64 	%fd<53>;

	ld.param.u64 	%rd28, [_Z25euclideanDifferenceKernelPhS_mS_mmPmPd_param_1];
	ld.param.u64 	%rd33, [_Z25euclideanDifferenceKernelPhS_mS_mmPmPd_param_2];
	ld.param.u64 	%rd29, [_Z25euclideanDifferenceKernelPhS_mS_mmPmPd_param_3];
	ld.param.u64 	%rd30, [_Z25euclideanDifferenceKernelPhS_mS_mmPmPd_param_4];
	ld.param.u64 	%rd31, [_Z25euclideanDifferenceKernelPhS_mS_mmPmPd_param_5];
	ld.param.u64 	%rd34, [_Z25euclideanDifferenceKernelPhS_mS_mmPmPd_param_6];
	ld.param.u64 	%rd32, [_Z25euclideanDifferenceKernelPhS_mS_mmPmPd_param_7];
	cvta.to.global.u64 	%rd1, %rd34;
	mov.u32 	%r4, %ctaid.x;
	mov.u32 	%r5, %ntid.x;
	mov.u32 	%r6, %tid.x;
	mad.lo.s32 	%r7, %r4, %r5, %r6;
	cvt.u64.u32 	%rd35, %r7;
	mul.lo.s64 	%rd58, %rd31, %rd35;
	mov.u32 	%r8, %nctaid.x;
	mul.lo.s32 	%r9, %r5, %r8;
	cvt.u64.u32 	%rd3, %r9;
	mul.lo.s64 	%rd36, %rd30, %rd30;
	mul.lo.s64 	%rd4, %rd36, %rd31;
	mul.lo.s64 	%rd5, %rd4, %rd33;
	setp.ge.u64 	%p2, %rd58, %rd5;
	@%p2 bra 	$L__BB0_24;
	mov.f64 	%fd2, 0d4000000000000000;
	{
	.reg .b32 %temp; 
	mov.b64 	{%temp, %r1}, %fd2;
	}
	and.b32  	%r2, %r1, 2146435072;
	setp.eq.s32 	%p3, %r2, 1062207488;
	setp.lt.s32 	%p4, %r1, 0;
	selp.b32 	%r3, 0, 2146435072, %p4;
	and.b32  	%r10, %r1, 2147483647;
	setp.ne.s32 	%p5, %r10, 1071644672;
	and.pred  	%p1, %p3, %p5;
	mul.lo.s64 	%rd6, %rd31, %rd3;
	cvta.to.global.u64 	%rd7, %rd29;
	cvta.to.global.u64 	%rd8, %rd28;
	cvta.to.global.u64 	%rd9, %rd32;
	cvt.u32.u64 	%r11, %rd4;
	cvt.u32.u64 	%r14, %rd31;
$L__BB0_2:
	or.b64  	%rd37, %rd58, %rd4;
	and.b64  	%rd38, %rd37, -4294967296;
	setp.ne.s64 	%p6, %rd38, 0;
	@%p6 bra 	$L__BB0_4;
	cvt.u32.u64 	%r12, %rd58;
	rem.u32 	%r13, %r12, %r11;
	cvt.u64.u32 	%rd59, %r13;
	bra.uni 	$L__BB0_5;
$L__BB0_4:
	rem.u64 	%rd59, %rd58, %rd4;
$L__BB0_5:
	or.b64  	%rd39, %rd59, %rd31;
	and.b64  	%rd40, %rd39, -4294967296;
	setp.ne.s64 	%p7, %rd40, 0;
	@%p7 bra 	$L__BB0_7;
	cvt.u32.u64 	%r15, %rd59;
	div.u32 	%r16, %r15, %r14;
	cvt.u64.u32 	%rd60, %r16;
	bra.uni 	$L__BB0_8;
$L__BB0_7:
	div.u64 	%rd60, %rd59, %rd31;
$L__BB0_8:
	or.b64  	%rd41, %rd60, %rd30;
	and.b64  	%rd42, %rd41, -4294967296;
	setp.ne.s64 	%p8, %rd42, 0;
	@%p8 bra 	$L__BB0_10;
	cvt.u32.u64 	%r17, %rd30;
	cvt.u32.u64 	%r18, %rd60;
	div.u32 	%r19, %r18, %r17;
	cvt.u64.u32 	%rd61, %r19;
	bra.uni 	$L__BB0_11;
$L__BB0_10:
	div.u64 	%rd61, %rd60, %rd30;
$L__BB0_11:
	ld.global.u64 	%rd43, [%rd1];
	setp.lt.u64 	%p9, %rd61, %rd43;
	@%p9 bra 	$L__BB0_23;
	ld.global.u64 	%rd44, [%rd1+8];
	setp.ge.u64 	%p10, %rd61, %rd44;
	@%p10 bra 	$L__BB0_23;
	setp.ne.s64 	%p11, %rd42, 0;
	@%p11 bra 	$L__BB0_15;
	cvt.u32.u64 	%r20, %rd30;
	cvt.u32.u64 	%r21, %rd60;
	rem.u32 	%r22, %r21, %r20;
	cvt.u64.u32 	%rd62, %r22;
	bra.uni 	$L__BB0_16;
$L__BB0_15:
	rem.u64 	%rd62, %rd60, %rd30;
$L__BB0_16:
	ld.global.u64 	%rd47, [%rd1+16];
	setp.lt.u64 	%p12, %rd62, %rd47;
	@%p12 bra 	$L__BB0_23;
	ld.global.u64 	%rd48, [%rd1+24];
	setp.ge.u64 	%p13, %rd62, %rd48;
	@%p13 bra 	$L__BB0_23;
	add.s64 	%rd49, %rd7, %rd60;
	ld.global.u8 	%rs1, [%rd49];
	setp.eq.s16 	%p14, %rs1, 0;
	@%p14 bra 	$L__BB0_23;
	ld.param.u64 	%rd57, [_Z25euclideanDifferenceKernelPhS_mS_mmPmPd_param_0];
	setp.lt.s32 	%p15, %r1, 0;
	setp.eq.s32 	%p16, %r2, 1062207488;
	cvta.to.global.u64 	%rd50, %rd57;
	add.s64 	%rd51, %rd50, %rd59;
	ld.global.u8 	%rs2, [%rd51];
	cvt.rn.f64.u16 	%fd3, %rs2;
	add.s64 	%rd52, %rd8, %rd58;
	ld.global.u8 	%rs3, [%rd52];
	cvt.rn.f64.u16 	%fd4, %rs3;
	sub.f64 	%fd5, %fd3, %fd4;
	{
	.reg .b32 %temp; 
	mov.b64 	{%temp, %r23}, %fd5;
	}
	abs.f64 	%fd6, %fd5;
	{ // callseq 0, 0
	.param .b64 param0;
	st.param.f64 	[param0], %fd6;
	.param .b64 param1;
	st.param.f64 	[param1], 0d4000000000000000;
	.param .b64 retval0;
	call.uni (retval0), 
	__internal_accurate_pow, 
	(
	param0, 
	param1
	);
	ld.param.f64 	%fd7, [retval0];
	} // callseq 0
	setp.lt.s32 	%p18, %r23, 0;
	neg.f64 	%fd9, %fd7;
	selp.f64 	%fd10, %fd9, %fd7, %p16;
	selp.f64 	%fd11, %fd10, %fd7, %p18;
	setp.eq.f64 	%p19, %fd5, 0d0000000000000000;
	selp.b32 	%r24, %r23, 0, %p16;
	or.b32  	%r25, %r24, 2146435072;
	selp.b32 	%r26, %r25, %r24, %p15;
	mov.b32 	%r27, 0;
	mov.b64 	%fd12, {%r27, %r26};
	selp.f64 	%fd13, %fd12, %fd11, %p19;
	add.f64 	%fd14, %fd5, 0d4000000000000000;
	{
	.reg .b32 %temp; 
	mov.b64 	{%temp, %r28}, %fd14;
	}
	and.b32  	%r29, %r28, 2146435072;
	setp.eq.s32 	%p20, %r29, 2146435072;
	setp.eq.f64 	%p21, %fd6, 0d7FF0000000000000;
	or.b32  	%r30, %r3, -2147483648;
	selp.b32 	%r31, %r30, %r3, %p1;
	selp.b32 	%r32, %r31, %r3, %p18;
	mov.b64 	%fd15, {%r27, %r32};
	selp.f64 	%fd16, %fd15, %fd13, %p20;
	selp.f64 	%fd17, %fd16, %fd13, %p21;
	setp.eq.f64 	%p22, %fd5, 0d3FF0000000000000;
	selp.f64 	%fd18, 0d3FF0000000000000, %fd17, %p22;
	ld.global.u8 	%rs4, [%rd51+1];
	cvt.rn.f64.u16 	%fd19, %rs4;
	ld.global.u8 	%rs5, [%rd52+1];
	cvt.rn.f64.u16 	%fd20, %rs5;
	sub.f64 	%fd21, %fd19, %fd20;
	{
	.reg .b32 %temp; 
	mov.b64 	{%temp, %r33}, %fd21;
	}
	abs.f64 	%fd22, %fd21;
	{ // callseq 1, 0
	.param .b64 param0;
	st.param.f64 	[param0], %fd22;
	.param .b64 param1;
	st.param.f64 	[param1], 0d4000000000000000;
	.param .b64 retval0;
	call.uni (retval0), 
	__internal_accurate_pow, 
	(
	param0, 
	param1
	);
	ld.param.f64 	%fd23, [retval0];
	} // callseq 1
	setp.lt.s32 	%p23, %r33, 0;
	neg.f64 	%fd25, %fd23;
	selp.f64 	%fd26, %fd25, %fd23, %p16;
	selp.f64 	%fd27, %fd26, %fd23, %p23;
	setp.eq.f64 	%p24, %fd21, 0d0000000000000000;
	selp.b32 	%r34, %r33, 0, %p16;
	or.b32  	%r35, %r34, 2146435072;
	selp.b32 	%r36, %r35, %r34, %p15;
	mov.b64 	%fd28, {%r27, %r36};
	selp.f64 	%fd29, %fd28, %fd27, %p24;
	add.f64 	%fd30, %fd21, 0d4000000000000000;
	{
	.reg .b32 %temp; 
	mov.b64 	{%temp, %r37}, %fd30;
	}
	and.b32  	%r38, %r37, 2146435072;
	setp.eq.s32 	%p25, %r38, 2146435072;
	setp.eq.f64 	%p26, %fd22, 0d7FF0000000000000;
	selp.b32 	%r39, %r31, %r3, %p23;
	mov.b64 	%fd31, {%r27, %r39};
	selp.f64 	%fd32, %fd31, %fd29, %p25;
	selp.f64 	%fd33, %fd32, %fd29, %p26;
	setp.eq.f64 	%p27, %fd21, 0d3FF0000000000000;
	selp.f64 	%fd34, 0d3FF0000000000000, %fd33, %p27;
	add.f64 	%fd35, %fd18, %fd34;
	ld.global.u8 	%rs6, [%rd51+2];
	cvt.rn.f64.u16 	%fd36, %rs6;
	ld.global.u8 	%rs7, [%rd52+2];
	cvt.rn.f64.u16 	%fd37, %rs7;
	sub.f64 	%fd38, %fd36, %fd37;
	{
	.reg .b32 %temp; 
	mov.b64 	{%temp, %r40}, %fd38;
	}
	abs.f64 	%fd39, %fd38;
	{ // callseq 2, 0
	.param .b64 param0;
	st.param.f64 	[param0], %fd39;
	.param .b64 param1;
	st.param.f64 	[param1], 0d4000000000000000;
	.param .b64 retval0;
	call.uni (retval0), 
	__internal_accurate_pow, 
	(
	param0, 
	param1
	);
	ld.param.f64 	%fd40, [retval0];
	} // callseq 2
	setp.lt.s32 	%p28, %r40, 0;
	neg.f64 	%fd42, %fd40;
	selp.f64 	%fd43, %fd42, %fd40, %p16;
	selp.f64 	%fd44, %fd43, %fd40, %p28;
	setp.eq.f64 	%p29, %fd38, 0d0000000000000000;
	selp.b32 	%r41, %r40, 0, %p16;
	or.b32  	%r42, %r41, 2146435072;
	selp.b32 	%r43, %r42, %r41, %p15;
	mov.b64 	%fd45, {%r27, %r43};
	selp.f64 	%fd46, %fd45, %fd44, %p29;
	add.f64 	%fd47, %fd38, 0d4000000000000000;
	{
	.reg .b32 %temp; 
	mov.b64 	{%temp, %r44}, %fd47;
	}
	and.b32  	%r45, %r44, 2146435072;
	setp.eq.s32 	%p30, %r45, 2146435072;
	setp.eq.f64 	%p31, %fd39, 0d7FF0000000000000;
	selp.b32 	%r46, %r31, %r3, %p28;
	mov.b64 	%fd48, {%r27, %r46};
	selp.f64 	%fd49, %fd48, %fd46, %p30;
	selp.f64 	%fd50, %fd49, %fd46, %p31;
	setp.eq.f64 	%p32, %fd38, 0d3FF0000000000000;
	selp.f64 	%fd51, 0d3FF0000000000000, %fd50, %p32;
	add.f64 	%fd1, %fd35, %fd51;
	or.b64  	%rd53, %rd58, %rd31;
	and.b64  	%rd54, %rd53, -4294967296;
	setp.ne.s64 	%p33, %rd54, 0;
	@%p33 bra 	$L__BB0_21;
	cvt.u32.u64 	%r47, %rd31;
	cvt.u32.u64 	%r48, %rd58;
	div.u32 	%r49, %r48, %r47;
	cvt.u64.u32 	%rd63, %r49;
	bra.uni 	$L__BB0_22;
$L__BB0_21:
	div.u64 	%rd63, %rd58, %rd31;
$L__BB0_22:
	shl.b64 	%rd55, %rd63, 3;
	add.s64 	%rd56, %rd9, %rd55;
	sqrt.rn.f64 	%fd52, %fd1;
	st.global.f64 	[%rd56], %fd52;
$L__BB0_23:
	add.s64 	%rd58, %rd58, %rd6;
	setp.lt.u64 	%p34, %rd58, %rd5;
	@%p34 bra 	$L__BB0_2;
$L__BB0_24:
	ret;

}
	// .globl	_Z25CIEDE2000DifferenceKernelPhS_mS_mmPmPd
.visible .entry _Z25CIEDE2000DifferenceKernelPhS_mS_mmPmPd(
	.param .u64 .ptr .align 1 _Z25CIEDE2000DifferenceKernelPhS_mS_mmPmPd_param_0,
	.param .u64 .ptr .align 1 _Z25CIEDE2000DifferenceKernelPhS_mS_mmPmPd_param_1,
	.param .u64 _Z25CIEDE2000DifferenceKernelPhS_mS_mmPmPd_param_2,
	.param .u64 .ptr .align 1 _Z25CIEDE2000DifferenceKernelPhS_mS_mmPmPd_param_3,
	.param .u64 _Z25CIEDE2000DifferenceKernelPhS_mS_mmPmPd_param_4,
	.param .u64 _Z25CIEDE2000DifferenceKernelPhS_mS_mmPmPd_param_5,
	.param .u64 .ptr .align 1 _Z25CIEDE2000DifferenceKernelPhS_mS_mmPmPd_param_6,
	.param .u64 .ptr .align 1 _Z25CIEDE2000DifferenceKernelPhS_mS_mmPmPd_param_7
)
{
	.reg .pred 	%p<142>;
	.reg .b16 	%rs<6>;
	.reg .b32 	%r<216>;
	.reg .b32 	%f<3>;
	.reg .b64 	%rd<90>;
	.reg .b64 	%fd<505>;

	ld.param.u64 	%rd30, [_Z25CIEDE2000DifferenceKernelPhS_mS_mmPmPd_param_2];
	ld.param.u64 	%rd27, [_Z25CIEDE2000DifferenceKernelPhS_mS_mmPmPd_param_4];
	ld.param.u64 	%rd28, [_Z25CIEDE2000DifferenceKernelPhS_mS_mmPmPd_param_5];
	ld.param.u64 	%rd31, [_Z25CIEDE2000DifferenceKernelPhS_mS_mmPmPd_param_6];
	cvta.to.global.u64 	%rd1, %rd31;
	mov.u32 	%r43, %ctaid.x;
	mov.u32 	%r44, %ntid.x;
	mov.u32 	%r45, %tid.x;
	mad.lo.s32 	%r46, %r43, %r44, %r45;
	cvt.u64.u32 	%rd32, %r46;
	mul.lo.s64 	%rd84, %rd28, %rd32;
	mul.lo.s64 	%rd33, %rd27, %rd27;
	mul.lo.s64 	%rd3, %rd33, %rd28;
	mul.lo.s64 	%rd4, %rd3, %rd30;
	setp.ge.u64 	%p3, %rd84, %rd4;
	@%p3 bra 	$L__BB1_106;
	mov.f64 	%fd127, 0d401C000000000000;
	{
	.reg .b32 %temp; 
	mov.b64 	{%temp, %r1}, %fd127;
	}
	and.b32  	%r47, %r1, 2146435072;
	setp.eq.s32 	%p4, %r47, 1074790400;
	setp.lt.s32 	%p5, %r1, 0;
	selp.b32 	%r2, 0, 2146435072, %p5;
	and.b32  	%r48, %r1, 2147483647;
	setp.ne.s32 	%p6, %r48, 1071644672;
	and.pred  	%p1, %p4, %p6;
	mov.f64 	%fd128, 0d4000000000000000;
	{
	.reg .b32 %temp; 
	mov.b64 	{%temp, %r3}, %fd128;
	}
	and.b32  	%r4, %r3, 2146435072;
	setp.eq.s32 	%p7, %r4, 1062207488;
	setp.lt.s32 	%p8, %r3, 0;
	selp.b32 	%r5, 0, 2146435072, %p8;
	and.b32  	%r49, %r3, 2147483647;
	setp.ne.s32 	%p9, %r49, 1071644672;
	and.pred  	%p2, %p7, %p9;
	cvt.u32.u64 	%r50, %rd3;
	prmt.b32 	%r68, %r69, %r70, 0x3340U;
	or.b32  	%r87, %r2, -2147483648;
	selp.b32 	%r88, %r87, %r2, %p1;
$L__BB1_2:
	or.b64  	%rd34, %rd84, %rd3;
	and.b64  	%rd35, %rd34, -4294967296;
	setp.ne.s64 	%p10, %rd35, 0;
	@%p10 bra 	$L__BB1_4;
	cvt.u32.u64 	%r51, %rd84;
	rem.u32 	%r52, %r51, %r50;
	cvt.u64.u32 	%rd85, %r52;
	bra.uni 	$L__BB1_5;
$L__BB1_4:
	rem.u64 	%rd85, %rd84, %rd3;
$L__BB1_5:
	or.b64  	%rd36, %rd85, %rd28;
	and.b64  	%rd37, %rd36, -4294967296;
	setp.ne.s64 	%p11, %rd37, 0;
	@%p11 bra 	$L__BB1_7;
	cvt.u32.u64 	%r53, %rd28;
	cvt.u32.u64 	%r54, %rd85;
	div.u32 	%r55, %r54, %r53;
	cvt.u64.u32 	%rd86, %r55;
	bra.uni 	$L__BB1_8;
$L__BB1_7:
	div.u64 	%rd86, %rd85, %rd28;
$L__BB1_8:
	or.b64  	%rd38, %rd86, %rd27;
	and.b64  	%rd39, %rd38, -4294967296;
	setp.ne.s64 	%p12, %rd39, 0;
	@%p12 bra 	$L__BB1_10;
	cvt.u32.u64 	%r56, %rd27;
	cvt.u32.u64 	%r57, %rd86;
	div.u32 	%r58, %r57, %r56;
	cvt.u64.u32 	%rd87, %r58;
	bra.uni 	$L__BB1_11;
$L__BB1_10:
	div.u64 	%rd87, %rd86, %rd27;
$L__BB1_11:
	ld.global.u64 	%rd40, [%rd1];
	setp.lt.u64 	%p13, %rd87, %rd40;
	@%p13 bra 	$L__BB1_105;
	ld.global.u64 	%rd41, [%rd1+8];
	setp.ge.u64 	%p14, %rd87, %rd41;
	@%p14 bra 	$L__BB1_105;
	setp.ne.s64 	%p15, %rd39, 0;
	@%p15 bra 	$L__BB1_15;
	cvt.u32.u64 	%r59, %rd27;
	cvt.u32.u64 	%r60, %rd86;
	rem.u32 	%r61, %r60, %r59;
	cvt.u64.u32 	%rd88, %r61;
	bra.uni 	$L__BB1_16;
$L__BB1_15:
	rem.u64 	%rd88, %rd86, %rd27;
$L__BB1_16:
	ld.global.u64 	%rd44, [%rd1+16];
	setp.lt.u64 	%p16, %rd88, %rd44;
	@%p16 bra 	$L__BB1_105;
	ld.global.u64 	%rd45, [%rd1+24];
	setp.ge.u64 	%p17, %rd88, %rd45;
	@%p17 bra 	$L__BB1_105;
	ld.param.u64 	%rd82, [_Z25CIEDE2000DifferenceKernelPhS_mS_mmPmPd_param_3];
	cvta.to.global.u64 	%rd46, %rd82;
	add.s64 	%rd47, %rd46, %rd86;
	ld.global.u8 	%rs3, [%rd47];
	setp.eq.s16 	%p18, %rs3, 0;
	@%p18 bra 	$L__BB1_105;
	ld.param.u64 	%rd81, [_Z25CIEDE2000DifferenceKernelPhS_mS_mmPmPd_param_1];
	ld.param.u64 	%rd80, [_Z25CIEDE2000DifferenceKernelPhS_mS_mmPmPd_param_0];
	setp.lt.s32 	%p19, %r1, 0;
	and.b32  	%r62, %r1, 2146435072;
	setp.eq.s32 	%p20, %r62, 1074790400;
	cvta.to.global.u64 	%rd48, %rd80;
	add.s64 	%rd18, %rd48, %rd85;
	ld.global.u8 	%rs4, [%rd18+1];
	ld.global.u8 	%rs1, [%rd18+2];
	mul.wide.u16 	%r63, %rs1, %rs1;
	mov.b32 	%r64, {%rs4, %rs1};
	cvt.u32.u16 	%r65, %rs1;
	cvt.u32.u16 	%r66, %rs4;
	prmt.b32 	%r67, %r66, %r65, 0x3340U;
	prmt.b32 	%r71, %r67, %r68, 0x5410U;
	mov.b32 	%r72, 0;
	dp2a.lo.u32.u32 	%r73, %r64, %r71, %r72;
	cvt.rn.f64.u32 	%fd130, %r73;
	sqrt.rn.f64 	%fd131, %fd130;
	cvta.to.global.u64 	%rd49, %rd81;
	add.s64 	%rd19, %rd49, %rd84;
	ld.global.u8 	%rs5, [%rd19+1];
	ld.global.u8 	%rs2, [%rd19+2];
	mul.wide.u16 	%r74, %rs2, %rs2;
	mov.b32 	%r75, {%rs5, %rs2};
	cvt.u32.u16 	%r76, %rs2;
	cvt.u32.u16 	%r77, %rs5;
	prmt.b32 	%r78, %r77, %r76, 0x3340U;
	prmt.b32 	%r79, %r78, %r68, 0x5410U;
	dp2a.lo.u32.u32 	%r80, %r75, %r79, %r72;
	cvt.rn.f64.u32 	%fd132, %r80;
	sqrt.rn.f64 	%fd133, %fd132;
	add.f64 	%fd134, %fd131, %fd133;
	mul.f64 	%fd135, %fd134, 0d3FE0000000000000;
	{
	.reg .b32 %temp; 
	mov.b64 	{%temp, %r81}, %fd135;
	}
	{ // callseq 3, 0
	.param .b64 param0;
	st.param.f64 	[param0], %fd135;
	.param .b64 param1;
	st.param.f64 	[param1], 0d401C000000000000;
	.param .b64 retval0;
	call.uni (retval0), 
	__internal_accurate_pow, 
	(
	param0, 
	param1
	);
	ld.param.f64 	%fd136, [retval0];
	} // callseq 3
	setp.lt.s32 	%p21, %r81, 0;
	neg.f64 	%fd138, %fd136;
	selp.f64 	%fd139, %fd138, %fd136, %p20;
	selp.f64 	%fd140, %fd139, %fd136, %p21;
	setp.eq.f64 	%p22, %fd135, 0d0000000000000000;
	selp.b32 	%r82, %r81, 0, %p20;
	or.b32  	%r83, %r82, 2146435072;
	selp.b32 	%r84, %r83, %r82, %p19;
	mov.b64 	%fd141, {%r72, %r84};
	selp.f64 	%fd142, %fd141, %fd140, %p22;
	add.f64 	%fd143, %fd135, 0d401C000000000000;
	{
	.reg .b32 %temp; 
	mov.b64 	{%temp, %r85}, %fd143;
	}
	and.b32  	%r86, %r85, 2146435072;
	setp.eq.s32 	%p23, %r86, 2146435072;
	setp.eq.f64 	%p24, %fd135, 0d7FF0000000000000;
	selp.b32 	%r89, %r88, %r2, %p21;
	mov.b64 	%fd144, {%r72, %r89};
	selp.f64 	%fd145, %fd144, %fd142, %p23;
	selp.f64 	%fd146, %fd145, %fd142, %p24;
	setp.eq.f64 	%p25, %fd135, 0d3FF0000000000000;
	selp.f64 	%fd147, 0d3FF0000000000000, %fd146, %p25;
	add.f64 	%fd148, %fd147, 0d41F6BCC41E900000;
	div.rn.f64 	%fd149, %fd147, %fd148;
	sqrt.rn.f64 	%fd150, %fd149;
	mov.f64 	%fd151, 0d3FF0000000000000;
	sub.f64 	%fd152, %fd151, %fd150;
	fma.rn.f64 	%fd153, %fd152, 0d3FE0000000000000, 0d3FF0000000000000;
	cvt.rn.f64.u16 	%fd154, %rs4;
	mul.f64 	%fd155, %fd153, %fd154;
	cvt.rn.f64.u16 	%fd156, %rs5;
	mul.f64 	%fd2, %fd153, %fd156;
	cvt.rn.f64.u32 	%fd157, %r63;
	fma.rn.f64 	%fd158, %fd155, %fd155, %fd157;
	sqrt.rn.f64 	%fd3, %fd158;
	cvt.rn.f64.u32 	%fd159, %r74;
	fma.rn.f64 	%fd160, %fd2, %fd2, %fd159;
	sqrt.rn.f64 	%fd4, %fd160;
	setp.eq.s16 	%p26, %rs1, 0;
	setp.eq.f64 	%p27, %fd155, 0d0000000000000000;
	and.pred  	%p28, %p26, %p27;
	mov.f64 	%fd483, 0d0000000000000000;
	@%p28 bra 	$L__BB1_27;
	cvt.rn.f64.u16 	%fd5, %rs1;
	abs.f64 	%fd6, %fd155;
	setp.geu.f64 	%p29, %fd6, %fd5;
	setp.lt.f64 	%p30, %fd6, %fd5;
	selp.f64 	%fd7, %fd5, %fd6, %p30;
	selp.f64 	%fd161, %fd6, %fd5, %p30;
	div.rn.f64 	%fd162, %fd161, %fd7;
	mul.f64 	%fd163, %fd162, %fd162;
	fma.rn.f64 	%fd164, %fd163, 0dBEF53E1D2A25FF7E, 0d3F2D3B63DBB65B49;
	fma.rn.f64 	%fd165, %fd164, %fd163, 0dBF5312788DDE082E;
	fma.rn.f64 	%fd166, %fd165, %fd163, 0d3F6F9690C8249315;
	fma.rn.f64 	%fd167, %fd166, %fd163, 0dBF82CF5AABC7CF0D;
	fma.rn.f64 	%fd168, %fd167, %fd163, 0d3F9162B0B2A3BFDE;
	fma.rn.f64 	%fd169, %fd168, %fd163, 0dBF9A7256FEB6FC6B;
	fma.rn.f64 	%fd170, %fd169, %fd163, 0d3FA171560CE4A489;
	fma.rn.f64 	%fd171, %fd170, %fd163, 0dBFA4F44D841450E4;
	fma.rn.f64 	%fd172, %fd171, %fd163, 0d3FA7EE3D3F36BB95;
	fma.rn.f64 	%fd173, %fd172, %fd163, 0dBFAAD32AE04A9FD1;
	fma.rn.f64 	%fd174, %fd173, %fd163, 0d3FAE17813D66954F;
	fma.rn.f64 	%fd175, %fd174, %fd163, 0dBFB11089CA9A5BCD;
	fma.rn.f64 	%fd176, %fd175, %fd163, 0d3FB3B12B2DB51738;
	fma.rn.f64 	%fd177, %fd176, %fd163, 0dBFB745D022F8DC5C;
	fma.rn.f64 	%fd178, %fd177, %fd163, 0d3FBC71C709DFE927;
	fma.rn.f64 	%fd179, %fd178, %fd163, 0dBFC2492491FA1744;
	fma.rn.f64 	%fd180, %fd179, %fd163, 0d3FC99999999840D2;
	fma.rn.f64 	%fd181, %fd180, %fd163, 0dBFD555555555544C;
	mul.f64 	%fd182, %fd163, %fd181;
	fma.rn.f64 	%fd8, %fd182, %fd162, %fd162;
	@%p29 bra 	$L__BB1_22;
	{
	.reg .b32 %temp; 
	mov.b64 	{%temp, %r91}, %fd155;
	}
	setp.lt.s32 	%p32, %r91, 0;
	neg.f64 	%fd185, %fd8;
	selp.f64 	%fd186, %fd8, %fd185, %p32;
	add.f64 	%fd481, %fd186, 0d3FF921FB54442D18;
	bra.uni 	$L__BB1_23;
$L__BB1_22:
	{
	.reg .b32 %temp; 
	mov.b64 	{%temp, %r90}, %fd155;
	}
	setp.lt.s32 	%p31, %r90, 0;
	mov.f64 	%fd183, 0d400921FB54442D18;
	sub.f64 	%fd184, %fd183, %fd8;
	selp.f64 	%fd481, %fd184, %fd8, %p31;
$L__BB1_23:
	setp.neu.f64 	%p33, %fd7, 0d0000000000000000;
	@%p33 bra 	$L__BB1_25;
	{
	.reg .b32 %temp; 
	mov.b64 	{%temp, %r93}, %fd155;
	}
	setp.lt.s32 	%p36, %r93, 0;
	selp.f64 	%fd482, 0d400921FB54442D18, 0d0000000000000000, %p36;
	bra.uni 	$L__BB1_26;
$L__BB1_25:
	setp.eq.f64 	%p34, %fd6, %fd5;
	{
	.reg .b32 %temp; 
	mov.b64 	{%temp, %r92}, %fd155;
	}
	setp.lt.s32 	%p35, %r92, 0;
	selp.f64 	%fd187, 0d4002D97C7F3321D2, 0d3FE921FB54442D18, %p35;
	selp.f64 	%fd482, %fd187, %fd481, %p34;
$L__BB1_26:
	add.rn.f64 	%fd188, %fd6, %fd5;
	setp.nan.f64 	%p37, %fd188, %fd188;
	abs.f64 	%fd189, %fd482;
	selp.f64 	%fd483, %fd188, %fd189, %p37;
$L__BB1_27:
	setp.eq.s16 	%p38, %rs2, 0;
	setp.eq.f64 	%p39, %fd2, 0d0000000000000000;
	and.pred  	%p40, %p38, %p39;
	mov.f64 	%fd486, 0d0000000000000000;
	@%p40 bra 	$L__BB1_35;
	cvt.rn.f64.u16 	%fd17, %rs2;
	abs.f64 	%fd18, %fd2;
	setp.geu.f64 	%p41, %fd18, %fd17;
	setp.lt.f64 	%p42, %fd18, %fd17;
	selp.f64 	%fd19, %fd17, %fd18, %p42;
	selp.f64 	%fd191, %fd18, %fd17, %p42;
	div.rn.f64 	%fd192, %fd191, %fd19;
	mul.f64 	%fd193, %fd192, %fd192;
	fma.rn.f64 	%fd194, %fd193, 0dBEF53E1D2A25FF7E, 0d3F2D3B63DBB65B49;
	fma.rn.f64 	%fd195, %fd194, %fd193, 0dBF5312788DDE082E;
	fma.rn.f64 	%fd196, %fd195, %fd193, 0d3F6F9690C8249315;
	fma.rn.f64 	%fd197, %fd196, %fd193, 0dBF82CF5AABC7CF0D;
	fma.rn.f64 	%fd198, %fd197, %fd193, 0d3F9162B0B2A3BFDE;
	fma.rn.f64 	%fd199, %fd198, %fd193, 0dBF9A7256FEB6FC6B;
	fma.rn.f64 	%fd200, %fd199, %fd193, 0d3FA171560CE4A489;
	fma.rn.f64 	%fd201, %fd200, %fd193, 0dBFA4F44D841450E4;
	fma.rn.f64 	%fd202, %fd201, %fd193, 0d3FA7EE3D3F36BB95;
	fma.rn.f64 	%fd203, %fd202, %fd193, 0dBFAAD32AE04A9FD1;
	fma.rn.f64 	%fd204, %fd203, %fd193, 0d3FAE17813D66954F;
	fma.rn.f64 	%fd205, %fd204, %fd193, 0dBFB11089CA9A5BCD;
	fma.rn.f64 	%fd206, %fd205, %fd193, 0d3FB3B12B2DB51738;
	fma.rn.f64 	%fd207, %fd206, %fd193, 0dBFB745D022F8DC5C;
	fma.rn.f64 	%fd208, %fd207, %fd193, 0d3FBC71C709DFE927;
	fma.rn.f64 	%fd209, %fd208, %fd193, 0dBFC2492491FA1744;
	fma.rn.f64 	%fd210, %fd209, %fd193, 0d3FC99999999840D2;
	fma.rn.f64 	%fd211, %fd210, %fd193, 0dBFD555555555544C;
	mul.f64 	%fd212, %fd193, %fd211;
	fma.rn.f64 	%fd20, %fd212, %fd192, %fd192;
	@%p41 bra 	$L__BB1_30;
	{
	.reg .b32 %temp; 
	mov.b64 	{%temp, %r95}, %fd2;
	}
	setp.lt.s32 	%p44, %r95, 0;
	neg.f64 	%fd215, %fd20;
	selp.f64 	%fd216, %fd20, %fd215, %p44;
	add.f64 	%fd484, %fd216, 0d3FF921FB54442D18;
	bra.uni 	$L__BB1_31;
$L__BB1_30:
	{
	.reg .b32 %temp; 
	mov.b64 	{%temp, %r94}, %fd2;
	}
	setp.lt.s32 	%p43, %r94, 0;
	mov.f64 	%fd213, 0d400921FB54442D18;
	sub.f64 	%fd214, %fd213, %fd20;
	selp.f64 	%fd484, %fd214, %fd20, %p43;
$L__BB1_31:
	setp.neu.f64 	%p45, %fd19, 0d0000000000000000;
	@%p45 bra 	$L__BB1_33;
	{
	.reg .b32 %temp; 
	mov.b64 	{%temp, %r97}, %fd2;
	}
	setp.lt.s32 	%p48, %r97, 0;
	selp.f64 	%fd485, 0d400921FB54442D18, 0d0000000000000000, %p48;
	bra.uni 	$L__BB1_34;
$L__BB1_33:
	setp.eq.f64 	%p46, %fd18, %fd17;
	{
	.reg .b32 %temp; 
	mov.b64 	{%temp, %r96}, %fd2;
	}
	setp.lt.s32 	%p47, %r96, 0;
	selp.f64 	%fd217, 0d4002D97C7F3321D2, 0d3FE921FB54442D18, %p47;
	selp.f64 	%fd485, %fd217, %fd484, %p46;
$L__BB1_34:
	add.rn.f64 	%fd218, %fd18, %fd17;
	setp.nan.f64 	%p49, %fd218, %fd218;
	abs.f64 	%fd219, %fd485;
	selp.f64 	%fd486, %fd218, %fd219, %p49;
$L__BB1_35:
	ld.global.u8 	%r6, [%rd19];
	ld.global.u8 	%r7, [%rd18];
	mul.f64 	%fd29, %fd3, %fd4;
	setp.eq.f64 	%p50, %fd29, 0d0000000000000000;
	mov.f64 	%fd487, 0d0000000000000000;
	@%p50 bra 	$L__BB1_39;
	sub.f64 	%fd30, %fd486, %fd483;
	setp.geu.f64 	%p51, %fd30, 0dC00921FB54442D18;
	@%p51 bra 	$L__BB1_38;
	add.f64 	%fd487, %fd30, 0d401921FB54442D18;
	bra.uni 	$L__BB1_39;
$L__BB1_38:
	setp.gt.f64 	%p52, %fd30, 0d400921FB54442D18;
	add.f64 	%fd221, %fd30, 0dC01921FB54442D18;
	selp.f64 	%fd487, %fd221, %fd30, %p52;
$L__BB1_39:
	mul.f64 	%fd34, %fd487, 0d3FE0000000000000;
	abs.f64 	%fd35, %fd34;
	setp.neu.f64 	%p53, %fd35, 0d7FF0000000000000;
	@%p53 bra 	$L__BB1_41;
	mov.f64 	%fd227, 0d0000000000000000;
	mul.rn.f64 	%fd488, %fd34, %fd227;
	mov.b32 	%r206, 0;
	bra.uni 	$L__BB1_43;
$L__BB1_41:
	mul.f64 	%fd222, %fd34, 0d3FE45F306DC9C883;
	cvt.rni.s32.f64 	%r206, %fd222;
	cvt.rn.f64.s32 	%fd223, %r206;
	fma.rn.f64 	%fd224, %fd223, 0dBFF921FB54442D18, %fd34;
	fma.rn.f64 	%fd225, %fd223, 0dBC91A62633145C00, %fd224;
	fma.rn.f64 	%fd488, %fd223, 0dB97B839A252049C0, %fd225;
	setp.ltu.f64 	%p54, %fd35, 0d41E0000000000000;
	@%p54 bra 	$L__BB1_43;
	{ // callseq 4, 0
	.param .b64 param0;
	st.param.f64 	[param0], %fd34;
	.param .align 16 .b8 retval0[16];
	call.uni (retval0), 
	__internal_trig_reduction_slowpathd, 
	(
	param0
	);
	ld.param.f64 	%fd488, [retval0];
	ld.param.b32 	%r206, [retval0+8];
	} // callseq 4
$L__BB1_43:
	setp.eq.f64 	%p55, %fd29, 0d0000000000000000;
	shl.b32 	%r100, %r206, 6;
	cvt.u64.u32 	%rd50, %r100;
	and.b64  	%rd51, %rd50, 64;
	mov.u64 	%rd52, __cudart_sin_cos_coeffs;
	add.s64 	%rd53, %rd52, %rd51;
	mul.rn.f64 	%fd228, %fd488, %fd488;
	and.b32  	%r101, %r206, 1;
	setp.eq.b32 	%p56, %r101, 1;
	selp.f64 	%fd229, 0dBDA8FF8320FD8164, 0d3DE5DB65F9785EBA, %p56;
	ld.global.nc.v2.f64 	{%fd230, %fd231}, [%rd53];
	fma.rn.f64 	%fd232, %fd229, %fd228, %fd230;
	fma.rn.f64 	%fd233, %fd232, %fd228, %fd231;
	ld.global.nc.v2.f64 	{%fd234, %fd235}, [%rd53+16];
	fma.rn.f64 	%fd236, %fd233, %fd228, %fd234;
	fma.rn.f64 	%fd237, %fd236, %fd228, %fd235;
	ld.global.nc.v2.f64 	{%fd238, %fd239}, [%rd53+32];
	fma.rn.f64 	%fd240, %fd237, %fd228, %fd238;
	fma.rn.f64 	%fd241, %fd240, %fd228, %fd239;
	fma.rn.f64 	%fd242, %fd241, %fd488, %fd488;
	fma.rn.f64 	%fd243, %fd241, %fd228, 0d3FF0000000000000;
	selp.f64 	%fd244, %fd243, %fd242, %p56;
	and.b32  	%r102, %r206, 2;
	setp.eq.s32 	%p57, %r102, 0;
	mov.f64 	%fd245, 0d0000000000000000;
	sub.f64 	%fd246, %fd245, %fd244;
	selp.f64 	%fd247, %fd244, %fd246, %p57;
	sqrt.rn.f64 	%fd248, %fd29;
	add.f64 	%fd249, %fd248, %fd248;
	mul.f64 	%fd40, %fd249, %fd247;
	add.f64 	%fd250, %fd3, %fd4;
	mul.f64 	%fd41, %fd250, 0d3FE0000000000000;
	add.f64 	%fd489, %fd483, %fd486;
	@%p55 bra 	$L__BB1_49;
	sub.f64 	%fd251, %fd483, %fd486;
	abs.f64 	%fd252, %fd251;
	setp.gtu.f64 	%p58, %fd252, 0d400921FB54442D18;
	@%p58 bra 	$L__BB1_46;
	mul.f64 	%fd489, %fd489, 0d3FE0000000000000;
	bra.uni 	$L__BB1_49;
$L__BB1_46:
	setp.geu.f64 	%p59, %fd489, 0d401921FB54442D18;
	@%p59 bra 	$L__BB1_48;
	add.f64 	%fd254, %fd489, 0d401921FB54442D18;
	mul.f64 	%fd489, %fd254, 0d3FE0000000000000;
	bra.uni 	$L__BB1_49;
$L__BB1_48:
	add.f64 	%fd253, %fd489, 0dC01921FB54442D18;
	mul.f64 	%fd489, %fd253, 0d3FE0000000000000;
$L__BB1_49:
	add.f64 	%fd47, %fd489, 0dBFE0C152382D7365;
	abs.f64 	%fd48, %fd47;
	setp.neu.f64 	%p60, %fd48, 0d7FF0000000000000;
	@%p60 bra 	$L__BB1_51;
	mov.f64 	%fd260, 0d0000000000000000;
	mul.rn.f64 	%fd491, %fd47, %fd260;
	mov.b32 	%r208, 1;
	bra.uni 	$L__BB1_54;
$L__BB1_51:
	mul.f64 	%fd255, %fd47, 0d3FE45F306DC9C883;
	cvt.rni.s32.f64 	%r207, %fd255;
	cvt.rn.f64.s32 	%fd256, %r207;
	fma.rn.f64 	%fd257, %fd256, 0dBFF921FB54442D18, %fd47;
	fma.rn.f64 	%fd258, %fd256, 0dBC91A62633145C00, %fd257;
	fma.rn.f64 	%fd491, %fd256, 0dB97B839A252049C0, %fd258;
	setp.ltu.f64 	%p61, %fd48, 0d41E0000000000000;
	@%p61 bra 	$L__BB1_53;
	{ // callseq 5, 0
	.param .b64 param0;
	st.param.f64 	[param0], %fd47;
	.param .align 16 .b8 retval0[16];
	call.uni (retval0), 
	__internal_trig_reduction_slowpathd, 
	(
	param0
	);
	ld.param.f64 	%fd491, [retval0];
	ld.param.b32 	%r207, [retval0+8];
	} // callseq 5
$L__BB1_53:
	add.s32 	%r208, %r207, 1;
$L__BB1_54:
	shl.b32 	%r105, %r208, 6;
	cvt.u64.u32 	%rd54, %r105;
	and.b64  	%rd55, %rd54, 64;
	mov.u64 	%rd56, __cudart_sin_cos_coeffs;
	add.s64 	%rd57, %rd56, %rd55;
	mul.rn.f64 	%fd261, %fd491, %fd491;
	and.b32  	%r106, %r208, 1;
	setp.eq.b32 	%p62, %r106, 1;
	selp.f64 	%fd262, 0dBDA8FF8320FD8164, 0d3DE5DB65F9785EBA, %p62;
	ld.global.nc.v2.f64 	{%fd263, %fd264}, [%rd57];
	fma.rn.f64 	%fd265, %fd262, %fd261, %fd263;
	fma.rn.f64 	%fd266, %fd265, %fd261, %fd264;
	ld.global.nc.v2.f64 	{%fd267, %fd268}, [%rd57+16];
	fma.rn.f64 	%fd269, %fd266, %fd261, %fd267;
	fma.rn.f64 	%fd270, %fd269, %fd261, %fd268;
	ld.global.nc.v2.f64 	{%fd271, %fd272}, [%rd57+32];
	fma.rn.f64 	%fd273, %fd270, %fd261, %fd271;
	fma.rn.f64 	%fd274, %fd273, %fd261, %fd272;
	fma.rn.f64 	%fd275, %fd274, %fd491, %fd491;
	fma.rn.f64 	%fd276, %fd274, %fd261, 0d3FF0000000000000;
	selp.f64 	%fd277, %fd276, %fd275, %p62;
	and.b32  	%r107, %r208, 2;
	setp.eq.s32 	%p63, %r107, 0;
	mov.f64 	%fd278, 0d0000000000000000;
	sub.f64 	%fd279, %fd278, %fd277;
	selp.f64 	%fd280, %fd277, %fd279, %p63;
	mul.f64 	%fd54, %fd280, 0d3FC5C28F5C28F5C3;
	add.f64 	%fd55, %fd489, %fd489;
	abs.f64 	%fd56, %fd55;
	setp.neu.f64 	%p64, %fd56, 0d7FF0000000000000;
	@%p64 bra 	$L__BB1_56;
	mov.f64 	%fd286, 0d0000000000000000;
	mul.rn.f64 	%fd493, %fd55, %fd286;
	mov.b32 	%r210, 1;
	bra.uni 	$L__BB1_59;
$L__BB1_56:
	mul.f64 	%fd281, %fd55, 0d3FE45F306DC9C883;
	cvt.rni.s32.f64 	%r209, %fd281;
	cvt.rn.f64.s32 	%fd282, %r209;
	fma.rn.f64 	%fd283, %fd282, 0dBFF921FB54442D18, %fd55;
	fma.rn.f64 	%fd284, %fd282, 0dBC91A62633145C00, %fd283;
	fma.rn.f64 	%fd493, %fd282, 0dB97B839A252049C0, %fd284;
	setp.ltu.f64 	%p65, %fd56, 0d41E0000000000000;
	@%p65 bra 	$L__BB1_58;
	{ // callseq 6, 0
	.param .b64 param0;
	st.param.f64 	[param0], %fd55;
	.param .align 16 .b8 retval0[16];
	call.uni (retval0), 
	__internal_trig_reduction_slowpathd, 
	(
	param0
	);
	ld.param.f64 	%fd493, [retval0];
	ld.param.b32 	%r209, [retval0+8];
	} // callseq 6
$L__BB1_58:
	add.s32 	%r210, %r209, 1;
$L__BB1_59:
	shl.b32 	%r110, %r210, 6;
	cvt.u64.u32 	%rd58, %r110;
	and.b64  	%rd59, %rd58, 64;
	mov.u64 	%rd60, __cudart_sin_cos_coeffs;
	add.s64 	%rd61, %rd60, %rd59;
	mul.rn.f64 	%fd287, %fd493, %fd493;
	and.b32  	%r111, %r210, 1;
	setp.eq.b32 	%p66, %r111, 1;
	selp.f64 	%fd288, 0dBDA8FF8320FD8164, 0d3DE5DB65F9785EBA, %p66;
	ld.global.nc.v2.f64 	{%fd289, %fd290}, [%rd61];
	fma.rn.f64 	%fd291, %fd288, %fd287, %fd289;
	fma.rn.f64 	%fd292, %fd291, %fd287, %fd290;
	ld.global.nc.v2.f64 	{%fd293, %fd294}, [%rd61+16];
	fma.rn.f64 	%fd295, %fd292, %fd287, %fd293;
	fma.rn.f64 	%fd296, %fd295, %fd287, %fd294;
	ld.global.nc.v2.f64 	{%fd297, %fd298}, [%rd61+32];
	fma.rn.f64 	%fd299, %fd296, %fd287, %fd297;
	fma.rn.f64 	%fd300, %fd299, %fd287, %fd298;
	fma.rn.f64 	%fd301, %fd300, %fd493, %fd493;
	fma.rn.f64 	%fd302, %fd300, %fd287, 0d3FF0000000000000;
	selp.f64 	%fd303, %fd302, %fd301, %p66;
	and.b32  	%r112, %r210, 2;
	setp.eq.s32 	%p67, %r112, 0;
	mov.f64 	%fd304, 0d0000000000000000;
	sub.f64 	%fd305, %fd304, %fd303;
	selp.f64 	%fd306, %fd303, %fd305, %p67;
	mov.f64 	%fd307, 0d3FF0000000000000;
	sub.f64 	%fd308, %fd307, %fd54;
	fma.rn.f64 	%fd62, %fd306, 0d3FCEB851EB851EB8, %fd308;
	fma.rn.f64 	%fd63, %fd489, 0d4008000000000000, 0d3FBACEE9F37BEBD5;
	abs.f64 	%fd64, %fd63;
	setp.neu.f64 	%p68, %fd64, 0d7FF0000000000000;
	@%p68 bra 	$L__BB1_61;
	mov.f64 	%fd314, 0d0000000000000000;
	mul.rn.f64 	%fd495, %fd63, %fd314;
	mov.b32 	%r212, 1;
	bra.uni 	$L__BB1_64;
$L__BB1_61:
	mul.f64 	%fd309, %fd63, 0d3FE45F306DC9C883;
	cvt.rni.s32.f64 	%r211, %fd309;
	cvt.rn.f64.s32 	%fd310, %r211;
	fma.rn.f64 	%fd311, %fd310, 0dBFF921FB54442D18, %fd63;
	fma.rn.f64 	%fd312, %fd310, 0dBC91A62633145C00, %fd311;
	fma.rn.f64 	%fd495, %fd310, 0dB97B839A252049C0, %fd312;
	setp.ltu.f64 	%p69, %fd64, 0d41E0000000000000;
	@%p69 bra 	$L__BB1_63;
	{ // callseq 7, 0
	.param .b64 param0;
	st.param.f64 	[param0], %fd63;
	.param .align 16 .b8 retval0[16];
	call.uni (retval0), 
	__internal_trig_reduction_slowpathd, 
	(
	param0
	);
	ld.param.f64 	%fd495, [retval0];
	ld.param.b32 	%r211, [retval0+8];
	} // callseq 7
$L__BB1_63:
	add.s32 	%r212, %r211, 1;
$L__BB1_64:
	shl.b32 	%r115, %r212, 6;
	cvt.u64.u32 	%rd62, %r115;
	and.b64  	%rd63, %rd62, 64;
	mov.u64 	%rd64, __cudart_sin_cos_coeffs;
	add.s64 	%rd65, %rd64, %rd63;
	mul.rn.f64 	%fd315, %fd495, %fd495;
	and.b32  	%r116, %r212, 1;
	setp.eq.b32 	%p70, %r116, 1;
	selp.f64 	%fd316, 0dBDA8FF8320FD8164, 0d3DE5DB65F9785EBA, %p70;
	ld.global.nc.v2.f64 	{%fd317, %fd318}, [%rd65];
	fma.rn.f64 	%fd319, %fd316, %fd315, %fd317;
	fma.rn.f64 	%fd320, %fd319, %fd315, %fd318;
	ld.global.nc.v2.f64 	{%fd321, %fd322}, [%rd65+16];
	fma.rn.f64 	%fd323, %fd320, %fd315, %fd321;
	fma.rn.f64 	%fd324, %fd323, %fd315, %fd322;
	ld.global.nc.v2.f64 	{%fd325, %fd326}, [%rd65+32];
	fma.rn.f64 	%fd327, %fd324, %fd315, %fd325;
	fma.rn.f64 	%fd328, %fd327, %fd315, %fd326;
	fma.rn.f64 	%fd329, %fd328, %fd495, %fd495;
	fma.rn.f64 	%fd330, %fd328, %fd315, 0d3FF0000000000000;
	selp.f64 	%fd331, %fd330, %fd329, %p70;
	and.b32  	%r117, %r212, 2;
	setp.eq.s32 	%p71, %r117, 0;
	mov.f64 	%fd332, 0d0000000000000000;
	sub.f64 	%fd333, %fd332, %fd331;
	selp.f64 	%fd334, %fd331, %fd333, %p71;
	fma.rn.f64 	%fd70, %fd334, 0d3FD47AE147AE147B, %fd62;
	fma.rn.f64 	%fd71, %fd489, 0d4010000000000000, 0dBFF197C987C952C4;
	abs.f64 	%fd72, %fd71;
	setp.neu.f64 	%p72, %fd72, 0d7FF0000000000000;
	@%p72 bra 	$L__BB1_66;
	mov.f64 	%fd340, 0d0000000000000000;
	mul.rn.f64 	%fd497, %fd71, %fd340;
	mov.b32 	%r214, 1;
	bra.uni 	$L__BB1_69;
$L__BB1_66:
	mul.f64 	%fd335, %fd71, 0d3FE45F306DC9C883;
	cvt.rni.s32.f64 	%r213, %fd335;
	cvt.rn.f64.s32 	%fd336, %r213;
	fma.rn.f64 	%fd337, %fd336, 0dBFF921FB54442D18, %fd71;
	fma.rn.f64 	%fd338, %fd336, 0dBC91A62633145C00, %fd337;
	fma.rn.f64 	%fd497, %fd336, 0dB97B839A252049C0, %fd338;
	setp.ltu.f64 	%p73, %fd72, 0d41E0000000000000;
	@%p73 bra 	$L__BB1_68;
	{ // callseq 8, 0
	.param .b64 param0;
	st.param.f64 	[param0], %fd71;
	.param .align 16 .b8 retval0[16];
	call.uni (retval0), 
	__internal_trig_reduction_slowpathd, 
	(
	param0
	);
	ld.param.f64 	%fd497, [retval0];
	ld.param.b32 	%r213, [retval0+8];
	} // callseq 8
$L__BB1_68:
	add.s32 	%r214, %r213, 1;
$L__BB1_69:
	setp.lt.s32 	%p74, %r3, 0;
	setp.eq.s32 	%p75, %r4, 1062207488;
	shl.b32 	%r120, %r214, 6;
	cvt.u64.u32 	%rd66, %r120;
	and.b64  	%rd67, %rd66, 64;
	mov.u64 	%rd68, __cudart_sin_cos_coeffs;
	add.s64 	%rd69, %rd68, %rd67;
	mul.rn.f64 	%fd341, %fd497, %fd497;
	and.b32  	%r121, %r214, 1;
	setp.eq.b32 	%p77, %r121, 1;
	selp.f64 	%fd342, 0dBDA8FF8320FD8164, 0d3DE5DB65F9785EBA, %p77;
	ld.global.nc.v2.f64 	{%fd343, %fd344}, [%rd69];
	fma.rn.f64 	%fd345, %fd342, %fd341, %fd343;
	fma.rn.f64 	%fd346, %fd345, %fd341, %fd344;
	ld.global.nc.v2.f64 	{%fd347, %fd348}, [%rd69+16];
	fma.rn.f64 	%fd349, %fd346, %fd341, %fd347;
	fma.rn.f64 	%fd350, %fd349, %fd341, %fd348;
	ld.global.nc.v2.f64 	{%fd351, %fd352}, [%rd69+32];
	fma.rn.f64 	%fd353, %fd350, %fd341, %fd351;
	fma.rn.f64 	%fd354, %fd353, %fd341, %fd352;
	fma.rn.f64 	%fd355, %fd354, %fd497, %fd497;
	fma.rn.f64 	%fd356, %fd354, %fd341, 0d3FF0000000000000;
	selp.f64 	%fd357, %fd356, %fd355, %p77;
	and.b32  	%r122, %r214, 2;
	setp.eq.s32 	%p78, %r122, 0;
	mov.f64 	%fd358, 0d0000000000000000;
	sub.f64 	%fd359, %fd358, %fd357;
	selp.f64 	%fd360, %fd357, %fd359, %p78;
	fma.rn.f64 	%fd78, %fd360, 0dBFC999999999999A, %fd70;
	add.f64 	%fd361, %fd489, 0dC01332D8E05EBEE4;
	div.rn.f64 	%fd79, %fd361, 0d3FDBECDE5DA115A9;
	{
	.reg .b32 %temp; 
	mov.b64 	{%temp, %r31}, %fd79;
	}
	abs.f64 	%fd80, %fd79;
	{ // callseq 9, 0
	.param .b64 param0;
	st.param.f64 	[param0], %fd80;
	.param .b64 param1;
	st.param.f64 	[param1], 0d4000000000000000;
	.param .b64 retval0;
	call.uni (retval0), 
	__internal_accurate_pow, 
	(
	param0, 
	param1
	);
	ld.param.f64 	%fd362, [retval0];
	} // callseq 9
	setp.lt.s32 	%p79, %r31, 0;
	neg.f64 	%fd364, %fd362;
	selp.f64 	%fd365, %fd364, %fd362, %p75;
	selp.f64 	%fd366, %fd365, %fd362, %p79;
	setp.eq.f64 	%p80, %fd79, 0d0000000000000000;
	selp.b32 	%r123, %r31, 0, %p75;
	or.b32  	%r124, %r123, 2146435072;
	selp.b32 	%r125, %r124, %r123, %p74;
	mov.b32 	%r126, 0;
	mov.b64 	%fd367, {%r126, %r125};
	selp.f64 	%fd498, %fd367, %fd366, %p80;
	add.f64 	%fd368, %fd79, 0d4000000000000000;
	{
	.reg .b32 %temp; 
	mov.b64 	{%temp, %r127}, %fd368;
	}
	and.b32  	%r128, %r127, 2146435072;
	setp.ne.s32 	%p81, %r128, 2146435072;
	@%p81 bra 	$L__BB1_74;
	setp.num.f64 	%p82, %fd79, %fd79;
	@%p82 bra 	$L__BB1_72;
	mov.f64 	%fd369, 0d4000000000000000;
	add.rn.f64 	%fd498, %fd79, %fd369;
	bra.uni 	$L__BB1_74;
$L__BB1_72:
	setp.neu.f64 	%p83, %fd80, 0d7FF0000000000000;
	@%p83 bra 	$L__BB1_74;
	setp.lt.s32 	%p84, %r31, 0;
	or.b32  	%r129, %r5, -2147483648;
	selp.b32 	%r130, %r129, %r5, %p2;
	selp.b32 	%r131, %r130, %r5, %p84;
	mov.b32 	%r132, 0;
	mov.b64 	%fd498, {%r132, %r131};
$L__BB1_74:
	setp.eq.f64 	%p85, %fd79, 0d3FF0000000000000;
	neg.f64 	%fd370, %fd498;
	selp.f64 	%fd85, 0dBFF0000000000000, %fd370, %p85;
	fma.rn.f64 	%fd371, %fd85, 0d3FF71547652B82FE, 0d4338000000000000;
	{
	.reg .b32 %temp; 
	mov.b64 	{%r32, %temp}, %fd371;
	}
	mov.f64 	%fd372, 0dC338000000000000;
	add.rn.f64 	%fd373, %fd371, %fd372;
	fma.rn.f64 	%fd374, %fd373, 0dBFE62E42FEFA39EF, %fd85;
	fma.rn.f64 	%fd375, %fd373, 0dBC7ABC9E3B39803F, %fd374;
	fma.rn.f64 	%fd376, %fd375, 0d3E5ADE1569CE2BDF, 0d3E928AF3FCA213EA;
	fma.rn.f64 	%fd377, %fd376, %fd375, 0d3EC71DEE62401315;
	fma.rn.f64 	%fd378, %fd377, %fd375, 0d3EFA01997C89EB71;
	fma.rn.f64 	%fd379, %fd378, %fd375, 0d3F2A01A014761F65;
	fma.rn.f64 	%fd380, %fd379, %fd375, 0d3F56C16C1852B7AF;
	fma.rn.f64 	%fd381, %fd380, %fd375, 0d3F81111111122322;
	fma.rn.f64 	%fd382, %fd381, %fd375, 0d3FA55555555502A1;
	fma.rn.f64 	%fd383, %fd382, %fd375, 0d3FC5555555555511;
	fma.rn.f64 	%fd384, %fd383, %fd375, 0d3FE000000000000B;
	fma.rn.f64 	%fd385, %fd384, %fd375, 0d3FF0000000000000;
	fma.rn.f64 	%fd386, %fd385, %fd375, 0d3FF0000000000000;
	{
	.reg .b32 %temp; 
	mov.b64 	{%r33, %temp}, %fd386;
	}
	{
	.reg .b32 %temp; 
	mov.b64 	{%temp, %r34}, %fd386;
	}
	shl.b32 	%r133, %r32, 20;
	add.s32 	%r134, %r133, %r34;
	mov.b64 	%fd499, {%r33, %r134};
	{
	.reg .b32 %temp; 
	mov.b64 	{%temp, %r135}, %fd85;
	}
	mov.b32 	%f2, %r135;
	abs.f32 	%f1, %f2;
	setp.lt.f32 	%p86, %f1, 0f4086232B;
	@%p86 bra 	$L__BB1_77;
	setp.lt.f64 	%p87, %fd85, 0d0000000000000000;
	add.f64 	%fd387, %fd85, 0d7FF0000000000000;
	selp.f64 	%fd499, 0d0000000000000000, %fd387, %p87;
	setp.geu.f32 	%p88, %f1, 0f40874800;
	@%p88 bra 	$L__BB1_77;
	shr.u32 	%r136, %r32, 31;
	add.s32 	%r137, %r32, %r136;
	shr.s32 	%r138, %r137, 1;
	shl.b32 	%r139, %r138, 20;
	add.s32 	%r140, %r34, %r139;
	mov.b64 	%fd388, {%r33, %r140};
	sub.s32 	%r141, %r32, %r138;
	shl.b32 	%r142, %r141, 20;
	add.s32 	%r143, %r142, 1072693248;
	mov.b32 	%r144, 0;
	mov.b64 	%fd389, {%r144, %r143};
	mul.f64 	%fd499, %fd389, %fd388;
$L__BB1_77:
	setp.lt.s32 	%p89, %r1, 0;
	and.b32  	%r145, %r1, 2146435072;
	setp.eq.s32 	%p90, %r145, 1074790400;
	{
	.reg .b32 %temp; 
	mov.b64 	{%temp, %r35}, %fd41;
	}
	abs.f64 	%fd90, %fd41;
	{ // callseq 10, 0
	.param .b64 param0;
	st.param.f64 	[param0], %fd90;
	.param .b64 param1;
	st.param.f64 	[param1], 0d401C000000000000;
	.param .b64 retval0;
	call.uni (retval0), 
	__internal_accurate_pow, 
	(
	param0, 
	param1
	);
	ld.param.f64 	%fd390, [retval0];
	} // callseq 10
	setp.lt.s32 	%p91, %r35, 0;
	neg.f64 	%fd392, %fd390;
	selp.f64 	%fd393, %fd392, %fd390, %p90;
	selp.f64 	%fd394, %fd393, %fd390, %p91;
	setp.eq.f64 	%p92, %fd41, 0d0000000000000000;
	selp.b32 	%r146, %r35, 0, %p90;
	or.b32  	%r147, %r146, 2146435072;
	selp.b32 	%r148, %r147, %r146, %p89;
	mov.b32 	%r149, 0;
	mov.b64 	%fd395, {%r149, %r148};
	selp.f64 	%fd500, %fd395, %fd394, %p92;
	add.f64 	%fd396, %fd41, 0d401C000000000000;
	{
	.reg .b32 %temp; 
	mov.b64 	{%temp, %r150}, %fd396;
	}
	and.b32  	%r151, %r150, 2146435072;
	setp.ne.s32 	%p93, %r151, 2146435072;
	@%p93 bra 	$L__BB1_82;
	setp.num.f64 	%p94, %fd41, %fd41;
	@%p94 bra 	$L__BB1_80;
	mov.f64 	%fd397, 0d401C000000000000;
	add.rn.f64 	%fd500, %fd41, %fd397;
	bra.uni 	$L__BB1_82;
$L__BB1_80:
	setp.neu.f64 	%p95, %fd90, 0d7FF0000000000000;
	@%p95 bra 	$L__BB1_82;
	setp.lt.s32 	%p96, %r35, 0;
	or.b32  	%r152, %r2, -2147483648;
	selp.b32 	%r153, %r152, %r2, %p1;
	selp.b32 	%r154, %r153, %r2, %p96;
	mov.b32 	%r155, 0;
	mov.b64 	%fd500, {%r155, %r154};
$L__BB1_82:
	setp.lt.s32 	%p97, %r3, 0;
	setp.eq.s32 	%p98, %r4, 1062207488;
	setp.eq.f64 	%p100, %fd41, 0d3FF0000000000000;
	selp.f64 	%fd398, 0d3FF0000000000000, %fd500, %p100;
	add.f64 	%fd399, %fd398, 0d41F6BCC41E900000;
	div.rn.f64 	%fd400, %fd398, %fd399;
	sqrt.rn.f64 	%fd401, %fd400;
	add.f64 	%fd95, %fd401, %fd401;
	add.s32 	%r156, %r6, %r7;
	cvt.rn.f64.u32 	%fd402, %r156;
	fma.rn.f64 	%fd403, %fd402, 0d3FE0000000000000, 0dC049000000000000;
	{
	.reg .b32 %temp; 
	mov.b64 	{%temp, %r157}, %fd403;
	}
	abs.f64 	%fd404, %fd403;
	{ // callseq 11, 0
	.param .b64 param0;
	st.param.f64 	[param0], %fd404;
	.param .b64 param1;
	st.param.f64 	[param1], 0d4000000000000000;
	.param .b64 retval0;
	call.uni (retval0), 
	__internal_accurate_pow, 
	(
	param0, 
	param1
	);
	ld.param.f64 	%fd405, [retval0];
	} // callseq 11
	setp.lt.s32 	%p101, %r157, 0;
	neg.f64 	%fd407, %fd405;
	selp.f64 	%fd408, %fd407, %fd405, %p98;
	selp.f64 	%fd409, %fd408, %fd405, %p101;
	setp.eq.f64 	%p102, %fd403, 0d0000000000000000;
	selp.b32 	%r158, %r157, 0, %p98;
	or.b32  	%r159, %r158, 2146435072;
	selp.b32 	%r160, %r159, %r158, %p97;
	mov.b32 	%r161, 0;
	mov.b64 	%fd410, {%r161, %r160};
	selp.f64 	%fd411, %fd410, %fd409, %p102;
	add.f64 	%fd412, %fd403, 0d4000000000000000;
	{
	.reg .b32 %temp; 
	mov.b64 	{%temp, %r162}, %fd412;
	}
	and.b32  	%r163, %r162, 2146435072;
	setp.eq.s32 	%p103, %r163, 2146435072;
	setp.eq.f64 	%p104, %fd404, 0d7FF0000000000000;
	or.b32  	%r164, %r5, -2147483648;
	selp.b32 	%r165, %r164, %r5, %p2;
	selp.b32 	%r166, %r165, %r5, %p101;
	mov.b64 	%fd413, {%r161, %r166};
	selp.f64 	%fd414, %fd413, %fd411, %p103;
	selp.f64 	%fd415, %fd414, %fd411, %p104;
	setp.eq.f64 	%p105, %fd403, 0d3FF0000000000000;
	selp.f64 	%fd416, 0d3FF0000000000000, %fd415, %p105;
	mul.f64 	%fd417, %fd416, 0d3F8EB851EB851EB8;
	add.f64 	%fd418, %fd416, 0d4034000000000000;
	sqrt.rn.f64 	%fd419, %fd418;
	div.rn.f64 	%fd96, %fd417, %fd419;
	fma.rn.f64 	%fd97, %fd41, 0d3FA70A3D70A3D70A, 0d3FF0000000000000;
	mul.f64 	%fd420, %fd41, 0d3F8EB851EB851EB8;
	fma.rn.f64 	%fd98, %fd420, %fd78, 0d3FF0000000000000;
	mul.f64 	%fd421, %fd499, 0d3FE0C152382D7365;
	fma.rn.f64 	%fd99, %fd499, 0d3FE0C152382D7365, %fd421;
	abs.f64 	%fd100, %fd99;
	setp.neu.f64 	%p106, %fd100, 0d7FF0000000000000;
	@%p106 bra 	$L__BB1_84;
	mov.f64 	%fd427, 0d0000000000000000;
	mul.rn.f64 	%fd501, %fd99, %fd427;
	mov.b32 	%r215, 0;
	bra.uni 	$L__BB1_86;
$L__BB1_84:
	mul.f64 	%fd422, %fd99, 0d3FE45F306DC9C883;
	cvt.rni.s32.f64 	%r215, %fd422;
	cvt.rn.f64.s32 	%fd423, %r215;
	fma.rn.f64 	%fd424, %fd423, 0dBFF921FB54442D18, %fd99;
	fma.rn.f64 	%fd425, %fd423, 0dBC91A62633145C00, %fd424;
	fma.rn.f64 	%fd501, %fd423, 0dB97B839A252049C0, %fd425;
	setp.ltu.f64 	%p107, %fd100, 0d41E0000000000000;
	@%p107 bra 	$L__BB1_86;
	{ // callseq 12, 0
	.param .b64 param0;
	st.param.f64 	[param0], %fd99;
	.param .align 16 .b8 retval0[16];
	call.uni (retval0), 
	__internal_trig_reduction_slowpathd, 
	(
	param0
	);
	ld.param.f64 	%fd501, [retval0];
	ld.param.b32 	%r215, [retval0+8];
	} // callseq 12
$L__BB1_86:
	or.b32  	%r39, %r5, -2147483648;
	shl.b32 	%r169, %r215, 6;
	cvt.u64.u32 	%rd70, %r169;
	and.b64  	%rd71, %rd70, 64;
	mov.u64 	%rd72, __cudart_sin_cos_coeffs;
	add.s64 	%rd73, %rd72, %rd71;
	mul.rn.f64 	%fd428, %fd501, %fd501;
	and.b32  	%r170, %r215, 1;
	setp.eq.b32 	%p111, %r170, 1;
	selp.f64 	%fd429, 0dBDA8FF8320FD8164, 0d3DE5DB65F9785EBA, %p111;
	ld.global.nc.v2.f64 	{%fd430, %fd431}, [%rd73];
	fma.rn.f64 	%fd432, %fd429, %fd428, %fd430;
	fma.rn.f64 	%fd433, %fd432, %fd428, %fd431;
	ld.global.nc.v2.f64 	{%fd434, %fd435}, [%rd73+16];
	fma.rn.f64 	%fd436, %fd433, %fd428, %fd434;
	fma.rn.f64 	%fd437, %fd436, %fd428, %fd435;
	ld.global.nc.v2.f64 	{%fd438, %fd439}, [%rd73+32];
	fma.rn.f64 	%fd440, %fd437, %fd428, %fd438;
	fma.rn.f64 	%fd441, %fd440, %fd428, %fd439;
	fma.rn.f64 	%fd442, %fd441, %fd501, %fd501;
	fma.rn.f64 	%fd443, %fd441, %fd428, 0d3FF0000000000000;
	selp.f64 	%fd444, %fd443, %fd442, %p111;
	and.b32  	%r171, %r215, 2;
	setp.eq.s32 	%p112, %r171, 0;
	mov.f64 	%fd445, 0d0000000000000000;
	sub.f64 	%fd446, %fd445, %fd444;
	selp.f64 	%fd447, %fd444, %fd446, %p112;
	neg.f64 	%fd448, %fd447;
	mul.f64 	%fd105, %fd95, %fd448;
	sub.s32 	%r172, %r6, %r7;
	cvt.rn.f64.s32 	%fd449, %r172;
	add.f64 	%fd450, %fd96, 0d3FF0000000000000;
	div.rn.f64 	%fd106, %fd449, %fd450;
	{
	.reg .b32 %temp; 
	mov.b64 	{%temp, %r40}, %fd106;
	}
	abs.f64 	%fd107, %fd106;
	{ // callseq 13, 0
	.param .b64 param0;
	st.param.f64 	[param0], %fd107;
	.param .b64 param1;
	st.param.f64 	[param1], 0d4000000000000000;
	.param .b64 retval0;
	call.uni (retval0), 
	__internal_accurate_pow, 
	(
	param0, 
	param1
	);
	ld.param.f64 	%fd451, [retval0];
	} // callseq 13
	setp.lt.s32 	%p113, %r40, 0;
	neg.f64 	%fd453, %fd451;
	selp.f64 	%fd454, %fd453, %fd451, %p98;
	selp.f64 	%fd455, %fd454, %fd451, %p113;
	setp.eq.f64 	%p114, %fd106, 0d0000000000000000;
	selp.b32 	%r173, %r40, 0, %p98;
	or.b32  	%r174, %r173, 2146435072;
	selp.b32 	%r175, %r174, %r173, %p97;
	mov.b32 	%r176, 0;
	mov.b64 	%fd456, {%r176, %r175};
	selp.f64 	%fd502, %fd456, %fd455, %p114;
	add.f64 	%fd457, %fd106, 0d4000000000000000;
	{
	.reg .b32 %temp; 
	mov.b64 	{%temp, %r177}, %fd457;
	}
	and.b32  	%r178, %r177, 2146435072;
	setp.ne.s32 	%p115, %r178, 2146435072;
	@%p115 bra 	$L__BB1_91;
	setp.num.f64 	%p116, %fd106, %fd106;
	@%p116 bra 	$L__BB1_89;
	mov.f64 	%fd458, 0d4000000000000000;
	add.rn.f64 	%fd502, %fd106, %fd458;
	bra.uni 	$L__BB1_91;
$L__BB1_89:
	setp.neu.f64 	%p117, %fd107, 0d7FF0000000000000;
	@%p117 bra 	$L__BB1_91;
	selp.b32 	%r179, %r39, %r5, %p2;
	selp.b32 	%r180, %r179, %r5, %p113;
	mov.b32 	%r181, 0;
	mov.b64 	%fd502, {%r181, %r180};
$L__BB1_91:
	setp.lt.s32 	%p119, %r3, 0;
	setp.eq.s32 	%p120, %r4, 1062207488;
	setp.eq.f64 	%p122, %fd106, 0d3FF0000000000000;
	selp.f64 	%fd112, 0d3FF0000000000000, %fd502, %p122;
	sub.f64 	%fd459, %fd4, %fd3;
	div.rn.f64 	%fd113, %fd459, %fd97;
	{
	.reg .b32 %temp; 
	mov.b64 	{%temp, %r41}, %fd113;
	}
	abs.f64 	%fd114, %fd113;
	{ // callseq 14, 0
	.param .b64 param0;
	st.param.f64 	[param0], %fd114;
	.param .b64 param1;
	st.param.f64 	[param1], 0d4000000000000000;
	.param .b64 retval0;
	call.uni (retval0), 
	__internal_accurate_pow, 
	(
	param0, 
	param1
	);
	ld.param.f64 	%fd460, [retval0];
	} // callseq 14
	setp.lt.s32 	%p123, %r41, 0;
	neg.f64 	%fd462, %fd460;
	selp.f64 	%fd463, %fd462, %fd460, %p120;
	selp.f64 	%fd464, %fd463, %fd460, %p123;
	setp.eq.f64 	%p124, %fd113, 0d0000000000000000;
	selp.b32 	%r182, %r41, 0, %p120;
	or.b32  	%r183, %r182, 2146435072;
	selp.b32 	%r184, %r183, %r182, %p119;
	mov.b32 	%r185, 0;
	mov.b64 	%fd465, {%r185, %r184};
	selp.f64 	%fd503, %fd465, %fd464, %p124;
	add.f64 	%fd466, %fd113, 0d4000000000000000;
	{
	.reg .b32 %temp; 
	mov.b64 	{%temp, %r186}, %fd466;
	}
	and.b32  	%r187, %r186, 2146435072;
	setp.ne.s32 	%p125, %r187, 2146435072;
	@%p125 bra 	$L__BB1_96;
	setp.num.f64 	%p126, %fd113, %fd113;
	@%p126 bra 	$L__BB1_94;
	mov.f64 	%fd467, 0d4000000000000000;
	add.rn.f64 	%fd503, %fd113, %fd467;
	bra.uni 	$L__BB1_96;
$L__BB1_94:
	setp.neu.f64 	%p127, %fd114, 0d7FF0000000000000;
	@%p127 bra 	$L__BB1_96;
	setp.lt.s32 	%p128, %r41, 0;
	selp.b32 	%r188, %r39, %r5, %p2;
	selp.b32 	%r189, %r188, %r5, %p128;
	mov.b32 	%r190, 0;
	mov.b64 	%fd503, {%r190, %r189};
$L__BB1_96:
	setp.lt.s32 	%p129, %r3, 0;
	setp.eq.s32 	%p130, %r4, 1062207488;
	setp.eq.f64 	%p132, %fd113, 0d3FF0000000000000;
	selp.f64 	%fd468, 0d3FF0000000000000, %fd503, %p132;
	add.f64 	%fd119, %fd112, %fd468;
	div.rn.f64 	%fd120, %fd40, %fd98;
	{
	.reg .b32 %temp; 
	mov.b64 	{%temp, %r42}, %fd120;
	}
	abs.f64 	%fd121, %fd120;
	{ // callseq 15, 0
	.param .b64 param0;
	st.param.f64 	[param0], %fd121;
	.param .b64 param1;
	st.param.f64 	[param1], 0d4000000000000000;
	.param .b64 retval0;
	call.uni (retval0), 
	__internal_accurate_pow, 
	(
	param0, 
	param1
	);
	ld.param.f64 	%fd469, [retval0];
	} // callseq 15
	setp.lt.s32 	%p133, %r42, 0;
	neg.f64 	%fd471, %fd469;
	selp.f64 	%fd472, %fd471, %fd469, %p130;
	selp.f64 	%fd473, %fd472, %fd469, %p133;
	setp.eq.f64 	%p134, %fd120, 0d0000000000000000;
	selp.b32 	%r191, %r42, 0, %p130;
	or.b32  	%r192, %r191, 2146435072;
	selp.b32 	%r193, %r192, %r191, %p129;
	mov.b32 	%r194, 0;
	mov.b64 	%fd474, {%r194, %r193};
	selp.f64 	%fd504, %fd474, %fd473, %p134;
	add.f64 	%fd475, %fd120, 0d4000000000000000;
	{
	.reg .b32 %temp; 
	mov.b64 	{%temp, %r195}, %fd475;
	}
	and.b32  	%r196, %r195, 2146435072;
	setp.ne.s32 	%p135, %r196, 2146435072;
	@%p135 bra 	$L__BB1_101;
	setp.num.f64 	%p136, %fd120, %fd120;
	@%p136 bra 	$L__BB1_99;
	mov.f64 	%fd476, 0d4000000000000000;
	add.rn.f64 	%fd504, %fd120, %fd476;
	bra.uni 	$L__BB1_101;
$L__BB1_99:
	setp.neu.f64 	%p137, %fd121, 0d7FF0000000000000;
	@%p137 bra 	$L__BB1_101;
	setp.lt.s32 	%p138, %r42, 0;
	selp.b32 	%r197, %r39, %r5, %p2;
	selp.b32 	%r198, %r197, %r5, %p138;
	mov.b32 	%r199, 0;
	mov.b64 	%fd504, {%r199, %r198};
$L__BB1_101:
	setp.eq.f64 	%p139, %fd120, 0d3FF0000000000000;
	selp.f64 	%fd477, 0d3FF0000000000000, %fd504, %p139;
	add.f64 	%fd478, %fd119, %fd477;
	mul.f64 	%fd479, %fd113, %fd105;
	fma.rn.f64 	%fd126, %fd120, %fd479, %fd478;
	or.b64  	%rd74, %rd84, %rd28;
	and.b64  	%rd75, %rd74, -4294967296;
	setp.ne.s64 	%p140, %rd75, 0;
	@%p140 bra 	$L__BB1_103;
	cvt.u32.u64 	%r200, %rd28;
	cvt.u32.u64 	%r201, %rd84;
	div.u32 	%r202, %r201, %r200;
	cvt.u64.u32 	%rd89, %r202;
	bra.uni 	$L__BB1_104;
$L__BB1_103:
	div.u64 	%rd89, %rd84, %rd28;
$L__BB1_104:
	ld.param.u64 	%rd83, [_Z25CIEDE2000DifferenceKernelPhS_mS_mmPmPd_param_7];
	cvta.to.global.u64 	%rd76, %rd83;
	shl.b64 	%rd77, %rd89, 3;
	add.s64 	%rd78, %rd76, %rd77;
	sqrt.rn.f64 	%fd480, %fd126;
	st.global.f64 	[%rd78], %fd480;
$L__BB1_105:
	mov.u32 	%r203, %ntid.x;
	mov.u32 	%r204, %nctaid.x;
	mul.lo.s32 	%r205, %r203, %r204;
	cvt.u64.u32 	%rd79, %r205;
	mad.lo.s64 	%rd84, %rd28, %rd79, %rd84;
	setp.lt.u64 	%p141, %rd84, %rd4;
	@%p141 bra 	$L__BB1_2;
$L__BB1_106:
	ret;

}
	// .globl	_Z10reduceStepPdmm
.visible .entry _Z10reduceStepPdmm(
	.param .u64 .ptr .align 1 _Z10reduceStepPdmm_param_0,
	.param .u64 _Z10reduceStepPdmm_param_1,
	.param .u64 _Z10reduceStepPdmm_param_2
)
{
	.reg .pred 	%p<3>;
	.reg .b32 	%r<7>;
	.reg .b64 	%rd<18>;
	.reg .b64 	%fd<4>;

	ld.param.u64 	%rd9, [_Z10reduceStepPdmm_param_0];
	ld.param.u64 	%rd10, [_Z10reduceStepPdmm_param_1];
	ld.param.u64 	%rd11, [_Z10reduceStepPdmm_param_2];
	mov.u32 	%r2, %ctaid.x;
	mov.u32 	%r1, %ntid.x;
	mov.u32 	%r3, %tid.x;
	mad.lo.s32 	%r4, %r2, %r1, %r3;
	cvt.s64.s32 	%rd17, %r4;
	add.s64 	%rd16, %rd11, %rd17;
	setp.ge.u64 	%p1, %rd16, %rd10;
	@%p1 bra 	$L__BB2_3;
	cvta.to.global.u64 	%rd3, %rd9;
	mov.u32 	%r5, %nctaid.x;
	mul.lo.s32 	%r6, %r1, %r5;
	cvt.s64.s32 	%rd4, %r6;
$L__BB2_2:
	shl.b64 	%rd12, %rd16, 3;
	add.s64 	%rd13, %rd3, %rd12;
	ld.global.f64 	%fd1, [%rd13];
	shl.b64 	%rd14, %rd17, 3;
	add.s64 	%rd15, %rd3, %rd14;
	ld.global.f64 	%fd2, [%rd15];
	add.f64 	%fd3, %fd1, %fd2;
	st.global.f64 	[%rd15], %fd3;
	add.s64 	%rd17, %rd17, %rd4;
	add.s64 	%rd16, %rd17, %rd11;
	setp.lt.u64 	%p2, %rd16, %rd10;
	@%p2 bra 	$L__BB2_2;
$L__BB2_3:
	ret;

}
	// .globl	_Z16findLowestKernelPdPmS_mm
.visible .entry _Z16findLowestKernelPdPmS_mm(
	.param .u64 .ptr .align 1 _Z16findLowestKernelPdPmS_mm_param_0,
	.param .u64 .ptr .align 1 _Z16findLowestKernelPdPmS_mm_param_1,
	.param .u64 .ptr .align 1 _Z16findLowestKernelPdPmS_mm_param_2,
	.param .u64 _Z16findLowestKernelPdPmS_mm_param_3,
	.param .u64 _Z16findLowestKernelPdPmS_mm_param_4
)
{
	.reg .pred 	%p<25>;
	.reg .b64 	%rd<67>;
	.reg .b64 	%fd<53>;

	ld.param.u64 	%rd33, [_Z16findLowestKernelPdPmS_mm_param_0];
	ld.param.u64 	%rd34, [_Z16findLowestKernelPdPmS_mm_param_1];
	ld.param.u64 	%rd35, [_Z16findLowestKernelPdPmS_mm_param_2];
	ld.param.u64 	%rd31, [_Z16findLowestKernelPdPmS_mm_param_3];
	ld.param.u64 	%rd32, [_Z16findLowestKernelPdPmS_mm_param_4];
	cvta.to.global.u64 	%rd1, %rd34;
	cvta.to.global.u64 	%rd2, %rd33;
	cvta.to.global.u64 	%rd3, %rd35;
	setp.eq.s64 	%p1, %rd32, 0;
	@%p1 bra 	$L__BB3_41;
	and.b64  	%rd4, %rd32, 7;
	setp.lt.u64 	%p2, %rd32, 8;
	mov.b64 	%rd65, 0;
	@%p2 bra 	$L__BB3_20;
	and.b64  	%rd65, %rd32, -8;
	shl.b64 	%rd6, %rd31, 6;
	shl.b64 	%rd7, %rd31, 3;
	mov.b64 	%rd62, 7;
	mov.u64 	%rd61, %rd3;
	mov.u64 	%rd63, %rd65;
$L__BB3_3:
	.pragma "nounroll";
	ld.global.f64 	%fd1, [%rd61];
	ld.global.f64 	%fd43, [%rd2];
	setp.geu.f64 	%p3, %fd1, %fd43;
	@%p3 bra 	$L__BB3_5;
	st.global.f64 	[%rd2], %fd1;
	add.s64 	%rd38, %rd62, -7;
	st.global.u64 	[%rd1], %rd38;
	ld.global.f64 	%fd43, [%rd2];
$L__BB3_5:
	add.s64 	%rd11, %rd61, %rd7;
	ld.global.f64 	%fd5, [%rd11];
	setp.geu.f64 	%p4, %fd5, %fd43;
	@%p4 bra 	$L__BB3_7;
	add.s64 	%rd39, %rd62, -6;
	st.global.f64 	[%rd2], %fd5;
	st.global.u64 	[%rd1], %rd39;
	ld.global.f64 	%fd43, [%rd2];
$L__BB3_7:
	add.s64 	%rd12, %rd11, %rd7;
	ld.global.f64 	%fd8, [%rd12];
	setp.geu.f64 	%p5, %fd8, %fd43;
	@%p5 bra 	$L__BB3_9;
	add.s64 	%rd40, %rd62, -5;
	st.global.f64 	[%rd2], %fd8;
	st.global.u64 	[%rd1], %rd40;
	ld.global.f64 	%fd43, [%rd2];
$L__BB3_9:
	add.s64 	%rd13, %rd12, %rd7;
	ld.global.f64 	%fd11, [%rd13];
	setp.geu.f64 	%p6, %fd11, %fd43;
	@%p6 bra 	$L__BB3_11;
	add.s64 	%rd41, %rd62, -4;
	st.global.f64 	[%rd2], %fd11;
	st.global.u64 	[%rd1], %rd41;
	ld.global.f64 	%fd43, [%rd2];
$L__BB3_11:
	add.s64 	%rd14, %rd13, %rd7;
	ld.global.f64 	%fd14, [%rd14];
	setp.geu.f64 	%p7, %fd14, %fd43;
	@%p7 bra 	$L__BB3_13;
	add.s64 	%rd42, %rd62, -3;
	st.global.f64 	[%rd2], %fd14;
	st.global.u64 	[%rd1], %rd42;
	ld.global.f64 	%fd43, [%rd2];
$L__BB3_13:
	add.s64 	%rd15, %rd14, %rd7;
	ld.global.f64 	%fd17, [%rd15];
	setp.geu.f64 	%p8, %fd17, %fd43;
	@%p8 bra 	$L__BB3_15;
	add.s64 	%rd43, %rd62, -2;
	st.global.f64 	[%rd2], %fd17;
	st.global.u64 	[%rd1], %rd43;
	ld.global.f64 	%fd43, [%rd2];
$L__BB3_15:
	add.s64 	%rd16, %rd15, %rd7;
	ld.global.f64 	%fd20, [%rd16];
	setp.geu.f64 	%p9, %fd20, %fd43;
	@%p9 bra 	$L__BB3_17;
	add.s64 	%rd44, %rd62, -1;
	st.global.f64 	[%rd2], %fd20;
	st.global.u64 	[%rd1], %rd44;
	ld.global.f64 	%fd43, [%rd2];
$L__BB3_17:
	add.s64 	%rd45, %rd16, %rd7;
	ld.global.f64 	%fd23, [%rd45];
	setp.geu.f64 	%p10, %fd23, %fd43;
	@%p10 bra 	$L__BB3_19;
	st.global.f64 	[%rd2], %fd23;
	st.global.u64 	[%rd1], %rd62;
$L__BB3_19:
	add.s64 	%rd63, %rd63, -8;
	add.s64 	%rd62, %rd62, 8;
	add.s64 	%rd61, %rd61, %rd6;
	setp.ne.s64 	%p11, %rd63, 0;
	@%p11 bra 	$L__BB3_3;
$L__BB3_20:
	setp.eq.s64 	%p12, %rd4, 0;
	@%p12 bra 	$L__BB3_41;
	and.b64  	%rd21, %rd32, 3;
	setp.lt.u64 	%p13, %rd4, 4;
	@%p13 bra 	$L__BB3_31;
	mul.lo.s64 	%rd46, %rd65, %rd31;
	shl.b64 	%rd47, %rd46, 3;
	add.s64 	%rd22, %rd3, %rd47;
	ld.global.f64 	%fd24, [%rd22];
	ld.global.f64 	%fd50, [%rd2];
	setp.geu.f64 	%p14, %fd24, %fd50;
	@%p14 bra 	$L__BB3_24;
	st.global.f64 	[%rd2], %fd24;
	st.global.u64 	[%rd1], %rd65;
	ld.global.f64 	%fd50, [%rd2];
$L__BB3_24:
	shl.b64 	%rd23, %rd31, 3;
	add.s64 	%rd24, %rd22, %rd23;
	ld.global.f64 	%fd28, [%rd24];
	setp.geu.f64 	%p15, %fd28, %fd50;
	@%p15 bra 	$L__BB3_26;
	add.s64 	%rd48, %rd65, 1;
	st.global.f64 	[%rd2], %fd28;
	st.global.u64 	[%rd1], %rd48;
	ld.global.f64 	%fd50, [%rd2];
$L__BB3_26:
	add.s64 	%rd25, %rd24, %rd23;
	ld.global.f64 	%fd31, [%rd25];
	setp.geu.f64 	%p16, %fd31, %fd50;
	@%p16 bra 	$L__BB3_28;
	add.s64 	%rd49, %rd65, 2;
	st.global.f64 	[%rd2], %fd31;
	st.global.u64 	[%rd1], %rd49;
	ld.global.f64 	%fd50, [%rd2];
$L__BB3_28:
	add.s64 	%rd50, %rd25, %rd23;
	ld.global.f64 	%fd34, [%rd50];
	setp.geu.f64 	%p17, %fd34, %fd50;
	@%p17 bra 	$L__BB3_30;
	add.s64 	%rd51, %rd65, 3;
	st.global.f64 	[%rd2], %fd34;
	st.global.u64 	[%rd1], %rd51;
$L__BB3_30:
	add.s64 	%rd65, %rd65, 4;
$L__BB3_31:
	setp.eq.s64 	%p18, %rd21, 0;
	@%p18 bra 	$L__BB3_41;
	setp.eq.s64 	%p19, %rd21, 1;
	@%p19 bra 	$L__BB3_38;
	mul.lo.s64 	%rd52, %rd65, %rd31;
	shl.b64 	%rd53, %rd52, 3;
	add.s64 	%rd28, %rd3, %rd53;
	ld.global.f64 	%fd35, [%rd28];
	ld.global.f64 	%fd52, [%rd2];
	setp.geu.f64 	%p20, %fd35, %fd52;
	@%p20 bra 	$L__BB3_35;
	st.global.f64 	[%rd2], %fd35;
	st.global.u64 	[%rd1], %rd65;
	ld.global.f64 	%fd52, [%rd2];
$L__BB3_35:
	shl.b64 	%rd54, %rd31, 3;
	add.s64 	%rd55, %rd28, %rd54;
	ld.global.f64 	%fd39, [%rd55];
	setp.geu.f64 	%p21, %fd39, %fd52;
	@%p21 bra 	$L__BB3_37;
	add.s64 	%rd56, %rd65, 1;
	st.global.f64 	[%rd2], %fd39;
	st.global.u64 	[%rd1], %rd56;
$L__BB3_37:
	add.s64 	%rd65, %rd65, 2;
$L__BB3_38:
	and.b64  	%rd57, %rd32, 1;
	setp.eq.b64 	%p22, %rd57, 1;
	not.pred 	%p23, %p22;
	@%p23 bra 	$L__BB3_41;
	mul.lo.s64 	%rd58, %rd65, %rd31;
	shl.b64 	%rd59, %rd58, 3;
	add.s64 	%rd60, %rd3, %rd59;
	ld.global.f64 	%fd40, [%rd60];
	ld.global.f64 	%fd41, [%rd2];
	setp.geu.f64 	%p24, %fd40, %fd41;
	@%p24 bra 	$L__BB3_41;
	st.global.f64 	[%rd2], %fd40;
	st.global.u64 	[%rd1], %rd65;
$L__BB3_41:
	ret;

}
	// .globl	_Z16addRepeatsKernelPdPmmm
.visible .entry _Z16addRepeatsKernelPdPmmm(
	.param .u64 .ptr .align 1 _Z16addRepeatsKernelPdPmmm_param_0,
	.param .u64 .ptr .align 1 _Z16addRepeatsKernelPdPmmm_param_1,
	.param .u64 _Z16addRepeatsKernelPdPmmm_param_2,
	.param .u64 _Z16addRepeatsKernelPdPmmm_param_3
)
{
	.reg .pred 	%p<3>;
	.reg .b32 	%r<7>;
	.reg .b64 	%rd<18>;
	.reg .b64 	%fd<4>;

	ld.param.u64 	%rd7, [_Z16addRepeatsKernelPdPmmm_param_0];
	ld.param.u64 	%rd8, [_Z16addRepeatsKernelPdPmmm_param_1];
	ld.param.u64 	%rd9, [_Z16addRepeatsKernelPdPmmm_param_2];
	ld.param.u64 	%rd10, [_Z16addRepeatsKernelPdPmmm_param_3];
	mov.u32 	%r2, %ctaid.x;
	mov.u32 	%r3, %ntid.x;
	mov.u32 	%r4, %tid.x;
	mad.lo.s32 	%r5, %r2, %r3, %r4;
	cvt.u64.u32 	%rd17, %r5;
	mov.u32 	%r6, %nctaid.x;
	mul.lo.s32 	%r1, %r3, %r6;
	setp.le.u64 	%p1, %rd10, %rd17;
	@%p1 bra 	$L__BB4_3;
	cvt.u64.u32 	%rd2, %r1;
	cvta.to.global.u64 	%rd3, %rd8;
	cvta.to.global.u64 	%rd4, %rd7;
$L__BB4_2:
	shl.b64 	%rd11, %rd17, 3;
	add.s64 	%rd12, %rd3, %rd11;
	ld.global.u64 	%rd13, [%rd12];
	cvt.rn.f64.u64 	%fd1, %rd13;
	mul.lo.s64 	%rd14, %rd17, %rd9;
	shl.b64 	%rd15, %rd14, 3;
	add.s64 	%rd16, %rd4, %rd15;
	ld.global.f64 	%fd2, [%rd16];
	add.f64 	%fd3, %fd2, %fd1;
	st.global.f64 	[%rd16], %fd3;
	add.s64 	%rd17, %rd17, %rd2;
	setp.lt.u64 	%p2, %rd17, %rd10;
	@%p2 bra 	$L__BB4_2;
$L__BB4_3:
	ret;

}
.func  (.param .align 16 .b8 func_retval0[16]) __internal_trig_reduction_slowpathd(
	.param .b64 __internal_trig_reduction_slowpathd_param_0
)
{
	.local .align 8 .b8 	__local_depot5[40];
	.reg .b64 	%SP;
	.reg .b64 	%SPL;
	.reg .pred 	%p<10>;
	.reg .b32 	%r<47>;
	.reg .b64 	%rd<74>;
	.reg .b64 	%fd<5>;

	mov.u64 	%SPL, __local_depot5;
	ld.param.f64 	%fd4, [__internal_trig_reduction_slowpathd_param_0];
	add.u64 	%rd1, %SPL, 0;
	{
	.reg .b32 %temp; 
	mov.b64 	{%temp, %r1}, %fd4;
	}
	shr.u32 	%r2, %r1, 20;
	and.b32  	%r3, %r2, 2047;
	setp.eq.s32 	%p1, %r3, 2047;
	mov.b32 	%r46, 0;
	@%p1 bra 	$L__BB5_9;
	add.s32 	%r20, %r3, -1024;
	mov.b64 	%rd20, %fd4;
	shl.b64 	%rd2, %rd20, 11;
	shr.u32 	%r4, %r20, 6;
	sub.s32 	%r45, 15, %r4;
	sub.s32 	%r21, 19, %r4;
	setp.lt.u32 	%p2, %r20, 128;
	selp.b32 	%r6, 18, %r21, %p2;
	setp.ge.s32 	%p3, %r45, %r6;
	mov.b64 	%rd70, 0;
	@%p3 bra 	$L__BB5_4;
	add.s32 	%r23, %r6, %r4;
	neg.s32 	%r43, %r23;
	or.b64  	%rd3, %rd2, -9223372036854775808;
	mov.b64 	%rd70, 0;
	mov.b32 	%r42, 0;
	mov.u64 	%rd25, __cudart_i2opi_d;
	mov.u32 	%r44, %r45;
$L__BB5_3:
	.pragma "nounroll";
	mul.wide.s32 	%rd22, %r42, 8;
	add.s64 	%rd23, %rd1, %rd22;
	mul.wide.s32 	%rd24, %r44, 8;
	add.s64 	%rd26, %rd25, %rd24;
	ld.global.nc.u64 	%rd27, [%rd26];
	{
	.reg .u32 %r0, %r1, %r2, %r3, %alo, %ahi, %blo, %bhi, %clo, %chi;
	mov.b64 	{%alo,%ahi}, %rd27;
	mov.b64 	{%blo,%bhi}, %rd3;
	mov.b64 	{%clo,%chi}, %rd70;
	mad.lo.cc.u32 	%r0, %alo, %blo, %clo;
	madc.hi.cc.u32 	%r1, %alo, %blo, %chi;
	madc.hi.u32 	%r2, %alo, %bhi, 0;
	mad.lo.cc.u32 	%r1, %alo, %bhi, %r1;
	madc.hi.cc.u32 	%r2, %ahi, %blo, %r2;
	madc.hi.u32 	%r3, %ahi, %bhi, 0;
	mad.lo.cc.u32 	%r1, %ahi, %blo, %r1;
	madc.lo.cc.u32 	%r2, %ahi, %bhi, %r2;
	addc.u32 	%r3, %r3, 0;
	mov.b64 	%rd28, {%r0,%r1};
	mov.b64 	%rd70, {%r2,%r3};
	}
	st.local.u64 	[%rd23], %rd28;
	add.s32 	%r44, %r44, 1;
	add.s32 	%r43, %r43, 1;
	add.s32 	%r42, %r42, 1;
	setp.ne.s32 	%p4, %r43, -15;
	mov.u32 	%r45, %r6;
	@%p4 bra 	$L__BB5_3;
$L__BB5_4:
	cvt.s64.s32 	%rd29, %r45;
	cvt.u64.u32 	%rd30, %r4;
	add.s64 	%rd31, %rd30, %rd29;
	shl.b64 	%rd32, %rd31, 3;
	add.s64 	%rd33, %rd1, %rd32;
	st.local.u64 	[%rd33+-120], %rd70;
	and.b32  	%r15, %r2, 63;
	ld.local.u64 	%rd72, [%rd1+16];
	ld.local.u64 	%rd71, [%rd1+24];
	setp.eq.s32 	%p5, %r15, 0;
	@%p5 bra 	$L__BB5_6;
	shl.b64 	%rd34, %rd71, %r15;
	shr.u64 	%rd35, %rd72, 1;
	xor.b32  	%r24, %r15, 63;
	shr.u64 	%rd36, %rd35, %r24;
	or.b64  	%rd71, %rd34, %rd36;
	ld.local.u64 	%rd37, [%rd1+8];
	shl.b64 	%rd38, %rd72, %r15;
	shr.u64 	%rd39, %rd37, 1;
	shr.u64 	%rd40, %rd39, %r24;
	or.b64  	%rd72, %rd38, %rd40;
$L__BB5_6:
	and.b32  	%r25, %r1, -2147483648;
	shr.u64 	%rd41, %rd71, 62;
	cvt.u32.u64 	%r26, %rd41;
	mov.b64 	{%r27, %r28}, %rd71;
	mov.b64 	{%r29, %r30}, %rd72;
	shf.l.wrap.b32 	%r31, %r30, %r27, 2;
	shf.l.wrap.b32 	%r32, %r27, %r28, 2;
	mov.b64 	%rd42, {%r31, %r32};
	shl.b64 	%rd43, %rd72, 2;
	shr.u64 	%rd44, %rd42, 63;
	cvt.u32.u64 	%r33, %rd44;
	add.s32 	%r34, %r33, %r26;
	setp.eq.s32 	%p6, %r25, 0;
	neg.s32 	%r35, %r34;
	selp.b32 	%r46, %r34, %r35, %p6;
	setp.gt.s64 	%p7, %rd42, -1;
	mov.b64 	%rd45, 0;
	{
	.reg .u32 %r0, %r1, %r2, %r3, %a0, %a1, %a2, %a3, %b0, %b1, %b2, %b3;
	mov.b64 	{%a0,%a1}, %rd45;
	mov.b64 	{%a2,%a3}, %rd45;
	mov.b64 	{%b0,%b1}, %rd43;
	mov.b64 	{%b2,%b3}, %rd42;
	sub.cc.u32 	%r0, %a0, %b0;
	subc.cc.u32 	%r1, %a1, %b1;
	subc.cc.u32 	%r2, %a2, %b2;
	subc.u32 	%r3, %a3, %b3;
	mov.b64 	%rd46, {%r0,%r1};
	mov.b64 	%rd47, {%r2,%r3};
	}
	xor.b32  	%r36, %r25, -2147483648;
	selp.b64 	%rd73, %rd42, %rd47, %p7;
	selp.b64 	%rd14, %rd43, %rd46, %p7;
	selp.b32 	%r17, %r25, %r36, %p7;
	clz.b64 	%r37, %rd73;
	cvt.u64.u32 	%rd15, %r37;
	setp.eq.s32 	%p8, %r37, 0;
	@%p8 bra 	$L__BB5_8;
	cvt.u32.u64 	%r38, %rd15;
	and.b32  	%r39, %r38, 63;
	shl.b64 	%rd48, %rd73, %r39;
	shr.u64 	%rd49, %rd14, 1;
	not.b32 	%r40, %r38;
	and.b32  	%r41, %r40, 63;
	shr.u64 	%rd50, %rd49, %r41;
	or.b64  	%rd73, %rd48, %rd50;
$L__BB5_8:
	mov.b64 	%rd51, -3958705157555305931;
	{
	.reg .u32 %r0, %r1, %r2, %r3, %alo, %ahi, %blo, %bhi;
	mov.b64 	{%alo,%ahi}, %rd73;
	mov.b64 	{%blo,%bhi}, %rd51;
	mul.lo.u32 	%r0, %alo, %blo;
	mul.hi.u32 	%r1, %alo, %blo;
	mad.lo.cc.u32 	%r1, %alo, %bhi, %r1;
	madc.hi.u32 	%r2, %alo, %bhi, 0;
	mad.lo.cc.u32 	%r1, %ahi, %blo, %r1;
	madc.hi.cc.u32 	%r2, %ahi, %blo, %r2;
	madc.hi.u32 	%r3, %ahi, %bhi, 0;
	mad.lo.cc.u32 	%r2, %ahi, %bhi, %r2;
	addc.u32 	%r3, %r3, 0;
	mov.b64 	%rd52, {%r0,%r1};
	mov.b64 	%rd53, {%r2,%r3};
	}
	setp.gt.s64 	%p9, %rd53, 0;
	{
	.reg .u32 %r0, %r1, %r2, %r3, %a0, %a1, %a2, %a3, %b0, %b1, %b2, %b3;
	mov.b64 	{%a0,%a1}, %rd52;
	mov.b64 	{%a2,%a3}, %rd53;
	mov.b64 	{%b0,%b1}, %rd52;
	mov.b64 	{%b2,%b3}, %rd53;
	add.cc.u32 	%r0, %a0, %b0;
	addc.cc.u32 	%r1, %a1, %b1;
	addc.cc.u32 	%r2, %a2, %b2;
	addc.u32 	%r3, %a3, %b3;
	mov.b64 	%rd54, {%r0,%r1};
	mov.b64 	%rd55, {%r2,%r3};
	}
	selp.b64 	%rd56, %rd55, %rd53, %p9;
	selp.s64 	%rd57, -1, 0, %p9;
	sub.s64 	%rd58, %rd57, %rd15;
	cvt.u64.u32 	%rd59, %r17;
	shl.b64 	%rd60, %rd59, 32;
	add.s64 	%rd61, %rd56, 1;
	shr.u64 	%rd62, %rd61, 10;
	add.s64 	%rd63, %rd62, 1;
	shr.u64 	%rd64, %rd63, 1;
	shl.b64 	%rd65, %rd58, 52;
	add.s64 	%rd66, %rd65, %rd64;
	add.s64 	%rd67, %rd66, 4602678819172646912;
	or.b64  	%rd68, %rd67, %rd60;
	mov.b64 	%fd4, %rd68;
$L__BB5_9:
	st.param.f64 	[func_retval0], %fd4;
	st.param.b32 	[func_retval0+8], %r46;
	ret;

}
.func  (.param .b64 func_retval0) __internal_accurate_pow(
	.param .b64 __internal_accurate_pow_param_0,
	.param .b64 __internal_accurate_pow_param_1
)
{
	.reg .pred 	%p<8>;
	.reg .b32 	%r<49>;
	.reg .b32 	%f<3>;
	.reg .b64 	%fd<109>;

	ld.param.f64 	%fd10, [__internal_accurate_pow_param_0];
	ld.param.f64 	%fd11, [__internal_accurate_pow_param_1];
	{
	.reg .b32 %temp; 
	mov.b64 	{%temp, %r46}, %fd10;
	}
	{
	.reg .b32 %temp; 
	mov.b64 	{%r45, %temp}, %fd10;
	}
	shr.u32 	%r47, %r46, 20;
	setp.gt.u32 	%p1, %r46, 1048575;
	@%p1 bra 	$L__BB6_2;
	mul.f64 	%fd12, %fd10, 0d4350000000000000;
	{
	.reg .b32 %temp; 
	mov.b64 	{%temp, %r46}, %fd12;
	}
	{
	.reg .b32 %temp; 
	mov.b64 	{%r45, %temp}, %fd12;
	}
	shr.u32 	%r16, %r46, 20;
	add.s32 	%r47, %r16, -54;
$L__BB6_2:
	add.s32 	%r48, %r47, -1023;
	and.b32  	%r17, %r46, -2146435073;
	or.b32  	%r18, %r17, 1072693248;
	mov.b64 	%fd107, {%r45, %r18};
	setp.lt.u32 	%p2, %r18, 1073127583;
	@%p2 bra 	$L__BB6_4;
	{
	.reg .b32 %temp; 
	mov.b64 	{%r19, %temp}, %fd107;
	}
	{
	.reg .b32 %temp; 
	mov.b64 	{%temp, %r20}, %fd107;
	}
	add.s32 	%r21, %r20, -1048576;
	mov.b64 	%fd107, {%r19, %r21};
	add.s32 	%r48, %r47, -1022;
$L__BB6_4:
	add.f64 	%fd13, %fd107, 0dBFF0000000000000;
	add.f64 	%fd14, %fd107, 0d3FF0000000000000;
	rcp.approx.ftz.f64 	%fd15, %fd14;
	neg.f64 	%fd16, %fd14;
	fma.rn.f64 	%fd17, %fd16, %fd15, 0d3FF0000000000000;
	fma.rn.f64 	%fd18, %fd17, %fd17, %fd17;
	fma.rn.f64 	%fd19, %fd18, %fd15, %fd15;
	mul.f64 	%fd20, %fd13, %fd19;
	fma.rn.f64 	%fd21, %fd13, %fd19, %fd20;
	mul.f64 	%fd22, %fd21, %fd21;
	fma.rn.f64 	%fd23, %fd22, 0d3EB0F5FF7D2CAFE2, 0d3ED0F5D241AD3B5A;
	fma.rn.f64 	%fd24, %fd23, %fd22, 0d3EF3B20A75488A3F;
	fma.rn.f64 	%fd25, %fd24, %fd22, 0d3F1745CDE4FAECD5;
	fma.rn.f64 	%fd26, %fd25, %fd22, 0d3F3C71C7258A578B;
	fma.rn.f64 	%fd27, %fd26, %fd22, 0d3F6249249242B910;
	fma.rn.f64 	%fd28, %fd27, %fd22, 0d3F89999999999DFB;
	sub.f64 	%fd29, %fd13, %fd21;
	add.f64 	%fd30, %fd29, %fd29;
	neg.f64 	%fd31, %fd21;
	fma.rn.f64 	%fd32, %fd31, %fd13, %fd30;
	mul.f64 	%fd33, %fd19, %fd32;
	fma.rn.f64 	%fd34, %fd22, %fd28, 0d3FB5555555555555;
	mov.f64 	%fd35, 0d3FB5555555555555;
	sub.f64 	%fd36, %fd35, %fd34;
	fma.rn.f64 	%fd37, %fd22, %fd28, %fd36;
	add.f64 	%fd38, %fd37, 0dBC46A4CB00B9E7B0;
	add.f64 	%fd39, %fd34, %fd38;
	sub.f64 	%fd40, %fd34, %fd39;
	add.f64 	%fd41, %fd38, %fd40;
	mul.rn.f64 	%fd42, %fd21, %fd21;
	neg.f64 	%fd43, %fd42;
	fma.rn.f64 	%fd44, %fd21, %fd21, %fd43;
	{
	.reg .b32 %temp; 
	mov.b64 	{%r22, %temp}, %fd33;
	}
	{
	.reg .b32 %temp; 
	mov.b64 	{%temp, %r23}, %fd33;
	}
	add.s32 	%r24, %r23, 1048576;
	mov.b64 	%fd45, {%r22, %r24};
	fma.rn.f64 	%fd46, %fd21, %fd45, %fd44;
	mul.rn.f64 	%fd47, %fd42, %fd21;
	neg.f64 	%fd48, %fd47;
	fma.rn.f64 	%fd49, %fd42, %fd21, %fd48;
	fma.rn.f64 	%fd50, %fd42, %fd33, %fd49;
	fma.rn.f64 	%fd51, %fd46, %fd21, %fd50;
	mul.rn.f64 	%fd52, %fd39, %fd47;
	neg.f64 	%fd53, %fd52;
	fma.rn.f64 	%fd54, %fd39, %fd47, %fd53;
	fma.rn.f64 	%fd55, %fd39, %fd51, %fd54;
	fma.rn.f64 	%fd56, %fd41, %fd47, %fd55;
	add.f64 	%fd57, %fd52, %fd56;
	sub.f64 	%fd58, %fd52, %fd57;
	add.f64 	%fd59, %fd56, %fd58;
	add.f64 	%fd60, %fd21, %fd57;
	sub.f64 	%fd61, %fd21, %fd60;
	add.f64 	%fd62, %fd57, %fd61;
	add.f64 	%fd63, %fd59, %fd62;
	add.f64 	%fd64, %fd33, %fd63;
	add.f64 	%fd65, %fd60, %fd64;
	sub.f64 	%fd66, %fd60, %fd65;
	add.f64 	%fd67, %fd64, %fd66;
	xor.b32  	%r25, %r48, -2147483648;
	mov.b32 	%r26, 1127219200;
	mov.b64 	%fd68, {%r25, %r26};
	mov.b32 	%r27, -2147483648;
	mov.b64 	%fd69, {%r27, %r26};
	sub.f64 	%fd70, %fd68, %fd69;
	fma.rn.f64 	%fd71, %fd70, 0d3FE62E42FEFA39EF, %fd65;
	fma.rn.f64 	%fd72, %fd70, 0dBFE62E42FEFA39EF, %fd71;
	sub.f64 	%fd73, %fd72, %fd65;
	sub.f64 	%fd74, %fd67, %fd73;
	fma.rn.f64 	%fd75, %fd70, 0d3C7ABC9E3B39803F, %fd74;
	add.f64 	%fd76, %fd71, %fd75;
	sub.f64 	%fd77, %fd71, %fd76;
	add.f64 	%fd78, %fd75, %fd77;
	{
	.reg .b32 %temp; 
	mov.b64 	{%temp, %r28}, %fd11;
	}
	{
	.reg .b32 %temp; 
	mov.b64 	{%r29, %temp}, %fd11;
	}
	shl.b32 	%r30, %r28, 1;
	setp.gt.u32 	%p3, %r30, -33554433;
	and.b32  	%r31, %r28, -15728641;
	selp.b32 	%r32, %r31, %r28, %p3;
	mov.b64 	%fd79, {%r29, %r32};
	mul.rn.f64 	%fd80, %fd76, %fd79;
	neg.f64 	%fd81, %fd80;
	fma.rn.f64 	%fd82, %fd76, %fd79, %fd81;
	fma.rn.f64 	%fd83, %fd78, %fd79, %fd82;
	add.f64 	%fd4, %fd80, %fd83;
	sub.f64 	%fd84, %fd80, %fd4;
	add.f64 	%fd5, %fd83, %fd84;
	fma.rn.f64 	%fd85, %fd4, 0d3FF71547652B82FE, 0d4338000000000000;
	{
	.reg .b32 %temp; 
	mov.b64 	{%r13, %temp}, %fd85;
	}
	mov.f64 	%fd86, 0dC338000000000000;
	add.rn.f64 	%fd87, %fd85, %fd86;
	fma.rn.f64 	%fd88, %fd87, 0dBFE62E42FEFA39EF, %fd4;
	fma.rn.f64 	%fd89, %fd87, 0dBC7ABC9E3B39803F, %fd88;
	fma.rn.f64 	%fd90, %fd89, 0d3E5ADE1569CE2BDF, 0d3E928AF3FCA213EA;
	fma.rn.f64 	%fd91, %fd90, %fd89, 0d3EC71DEE62401315;
	fma.rn.f64 	%fd92, %fd91, %fd89, 0d3EFA01997C89EB71;
	fma.rn.f64 	%fd93, %fd92, %fd89, 0d3F2A01A014761F65;
	fma.rn.f64 	%fd94, %fd93, %fd89, 0d3F56C16C1852B7AF;
	fma.rn.f64 	%fd95, %fd94, %fd89, 0d3F81111111122322;
	fma.rn.f64 	%fd96, %fd95, %fd89, 0d3FA55555555502A1;
	fma.rn.f64 	%fd97, %fd96, %fd89, 0d3FC5555555555511;
	fma.rn.f64 	%fd98, %fd97, %fd89, 0d3FE000000000000B;
	fma.rn.f64 	%fd99, %fd98, %fd89, 0d3FF0000000000000;
	fma.rn.f64 	%fd100, %fd99, %fd89, 0d3FF0000000000000;
	{
	.reg .b32 %temp; 
	mov.b64 	{%r14, %temp}, %fd100;
	}
	{
	.reg .b32 %temp; 
	mov.b64 	{%temp, %r15}, %fd100;
	}
	shl.b32 	%r33, %r13, 20;
	add.s32 	%r34, %r33, %r15;
	mov.b64 	%fd108, {%r14, %r34};
	{
	.reg .b32 %temp; 
	mov.b64 	{%temp, %r35}, %fd4;
	}
	mov.b32 	%f2, %r35;
	abs.f32 	%f1, %f2;
	setp.lt.f32 	%p4, %f1, 0f4086232B;
	@%p4 bra 	$L__BB6_7;
	setp.lt.f64 	%p5, %fd4, 0d0000000000000000;
	add.f64 	%fd101, %fd4, 0d7FF0000000000000;
	selp.f64 	%fd108, 0d0000000000000000, %fd101, %p5;
	setp.geu.f32 	%p6, %f1, 0f40874800;
	@%p6 bra 	$L__BB6_7;
	shr.u32 	%r36, %r13, 31;
	add.s32 	%r37, %r13, %r36;
	shr.s32 	%r38, %r37, 1;
	shl.b32 	%r39, %r38, 20;
	add.s32 	%r40, %r15, %r39;
	mov.b64 	%fd102, {%r14, %r40};
	sub.s32 	%r41, %r13, %r38;
	shl.b32 	%r42, %r41, 20;
	add.s32 	%r43, %r42, 1072693248;
	mov.b32 	%r44, 0;
	mov.b64 	%fd103, {%r44, %r43};
	mul.f64 	%fd108, %fd103, %fd102;
$L__BB6_7:
	abs.f64 	%fd104, %fd108;
	setp.eq.f64 	%p7, %fd104, 0d7FF0000000000000;
	fma.rn.f64 	%fd105, %fd108, %fd5, %fd108;
	selp.f64 	%fd106, %fd108, %fd105, %p7;
	st.param.f64 	[func_retval0], %fd106;
	ret;

}


// ===== COMPILED SASS (sm_100) =====

	.target	sm_100

	.elftype	@"ET_EXEC"


//--------------------- .note.nv.tkinfo           --------------------------
	.section	.note.nv.tkinfo,"",@"SHT_NOTE"
	.sectionflags	@"SHF_NOTE_NV_TKINFO"
	.tkinfo
        /*0018*/ 	.word	0x00000002
        /*0030*/ 	.string	""
        /*0030*/ 	.string	"ptxas"
        /*0030*/ 	.string	"Cuda compilation tools, release 13.0, V13.0.88"
        /*0030*/ 	.string	"Build cuda_13.0.r13.0/compiler.36424714_0"
        /*0030*/ 	.string	"-arch sm_100 -m 64 "



//--------------------- .note.nv.cuinfo           --------------------------
	.section	.note.nv.cuinfo,"",@"SHT_NOTE"
	.sectionflags	@"SHF_NOTE_NV_CUINFO"
        /*0018*/ 	.short	0x0002
        /*001a*/ 	.short	0x0064
        /*001c*/ 	.short	0x0082
	.zero		2


//--------------------- .nv.info                  --------------------------
	.section	.nv.info,"",@"SHT_CUDA_INFO"
	.align	4


	//----- nvinfo : EIATTR_REGCOUNT
	.align		4
        /*0000*/ 	.byte	0x04, 0x2f
        /*0002*/ 	.short	(.L_3 - .L_2)
	.align		4
.L_2:
        /*0004*/ 	.word	index@(_Z25euclideanDifferenceKernelPhS_mS_mmPmPd)
        /*0008*/ 	.word	0x00000028


	//----- nvinfo : EIATTR_FRAME_SIZE
	.align		4
.L_3:
        /*000c*/ 	.byte	0x04, 0x11
        /*000e*/ 	.short	(.L_5 - .L_4)
	.align		4
.L_4:
        /*0010*/ 	.word	index@($_Z25euclideanDifferenceKernelPhS_mS_mmPmPd$__internal_accurate_pow)
        /*0014*/ 	.word	0x00000000


	//----- nvinfo : EIATTR_FRAME_SIZE
	.align		4
.L_5:
        /*0018*/ 	.byte	0x04, 0x11
        /*001a*/ 	.short	(.L_7 - .L_6)
	.align		4
.L_6:
        /*001c*/ 	.word	index@($__internal_6_$__cuda_sm20_rem_u64)
        /*0020*/ 	.word	0x00000000


	//----- nvinfo : EIATTR_FRAME_SIZE
	.align		4
.L_7:
        /*0024*/ 	.byte	0x04, 0x11
        /*0026*/ 	.short	(.L_9 - .L_8)
	.align		4
.L_8:
        /*0028*/ 	.word	index@($__internal_5_$__cuda_sm20_dsqrt_rn_f64_mediumpath_v1)
        /*002c*/ 	.word	0x00000000


	//----- nvinfo : EIATTR_FRAME_SIZE
	.align		4
.L_9:
        /*0030*/ 	.byte	0x04, 0x11
        /*0032*/ 	.short	(.L_11 - .L_10)
	.align		4
.L_10:
        /*0034*/ 	.word	index@($__internal_4_$__cuda_sm20_div_u64)
        /*0038*/ 	.word	0x00000000


	//----- nvinfo : EIATTR_FRAME_SIZE
	.align		4
.L_11:
        /*003c*/ 	.byte	0x04, 0x11
        /*003e*/ 	.short	(.L_13 - .L_12)
	.align		4
.L_12:
        /*0040*/ 	.word	index@(_Z25euclideanDifferenceKernelPhS_mS_mmPmPd)
        /*0044*/ 	.word	0x00000000


	//----- nvinfo : EIATTR_REGCOUNT
	.align		4
.L_13:
        /*0048*/ 	.byte	0x04, 0x2f
        /*004a*/ 	.short	(.L_15 - .L_14)
	.align		4
.L_14:
        /*004c*/ 	.word	index@(_Z25CIEDE2000DifferenceKernelPhS_mS_mmPmPd)
        /*0050*/ 	.word	0x00000030


	//----- nvinfo : EIATTR_FRAME_SIZE
	.align		4
.L_15:
        /*0054*/ 	.byte	0x04, 0x11
        /*0056*/ 	.short	(.L_17 - .L_16)
	.align		4
.L_16:
        /*0058*/ 	.word	index@($_Z25CIEDE2000DifferenceKernelPhS_mS_mmPmPd$__internal_trig_reduction_slowpathd)
        /*005c*/ 	.word	0x00000028


	//----- nvinfo : EIATTR_FRAME_SIZE
	.align		4
.L_17:
        /*0060*/ 	.byte	0x04, 0x11
        /*0062*/ 	.short	(.L_19 - .L_18)
	.align		4
.L_18:
        /*0064*/ 	.word	index@($_Z25CIEDE2000DifferenceKernelPhS_mS_mmPmPd$__internal_accurate_pow)
        /*0068*/ 	.word	0x00000028


	//----- nvinfo : EIATTR_FRAME_SIZE
	.align		4
.L_19:
        /*006c*/ 	.byte	0x04, 0x11
        /*006e*/ 	.short	(.L_21 - .L_20)
	.align		4
.L_20:
        /*0070*/ 	.word	index@($__internal_3_$__cuda_sm20_rem_u64)
        /*0074*/ 	.word	0x00000028


	//----- nvinfo : EIATTR_FRAME_SIZE
	.align		4
.L_21:
        /*0078*/ 	.byte	0x04, 0x11
        /*007a*/ 	.short	(.L_23 - .L_22)
	.align		4
.L_22:
        /*007c*/ 	.word	index@($__internal_2_$__cuda_sm20_dsqrt_rn_f64_mediumpath_v1)
        /*0080*/ 	.word	0x00000028


	//----- nvinfo : EIATTR_FRAME_SIZE
	.align		4
.L_23:
        /*0084*/ 	.byte	0x04, 0x11
        /*0086*/ 	.short	(.L_25 - .L_24)
	.align		4
.L_24:
        /*0088*/ 	.word	index@($__internal_1_$__cuda_sm20_div_u64)
        /*008c*/ 	.word	0x00000028


	//----- nvinfo : EIATTR_FRAME_SIZE
	.align		4
.L_25:
        /*0090*/ 	.byte	0x04, 0x11
        /*0092*/ 	.short	(.L_27 - .L_26)
	.align		4
.L_26:
        /*0094*/ 	.word	index@($__internal_0_$__cuda_sm20_div_rn_f64_full)
        /*0098*/ 	.word	0x00000028


	//----- nvinfo : EIATTR_FRAME_SIZE
	.align		4
.L_27:
        /*009c*/ 	.byte	0x04, 0x11
        /*009e*/ 	.short	(.L_29 - .L_28)
	.align		4
.L_28:
        /*00a0*/ 	.word	index@(_Z25CIEDE2000DifferenceKernelPhS_mS_mmPmPd)
        /*00a4*/ 	.word	0x00000028


	//----- nvinfo : EIATTR_REGCOUNT
	.align		4
.L_29:
        /*00a8*/ 	.byte	0x04, 0x2f
        /*00aa*/ 	.short	(.L_31 - .L_30)
	.align		4
.L_30:
        /*00ac*/ 	.word	index@(_Z10reduceStepPdmm)
        /*00b0*/ 	.word	0x0000000e


	//----- nvinfo : EIATTR_FRAME_SIZE
	.align		4
.L_31:
        /*00b4*/ 	.byte	0x04, 0x11
        /*00b6*/ 	.short	(.L_33 - .L_32)
	.align		4
.L_32:
        /*00b8*/ 	.word	index@(_Z10reduceStepPdmm)
        /*00bc*/ 	.word	0x00000000


	//----- nvinfo : EIATTR_REGCOUNT
	.align		4
.L_33:
        /*00c0*/ 	.byte	0x04, 0x2f
        /*00c2*/ 	.short	(.L_35 - .L_34)
	.align		4
.L_34:
        /*00c4*/ 	.word	index@(_Z16findLowestKernelPdPmS_mm)
        /*00c8*/ 	.word	0x0000001e


	//----- nvinfo : EIATTR_FRAME_SIZE
	.align		4
.L_35:
        /*00cc*/ 	.byte	0x04, 0x11
        /*00ce*/ 	.short	(.L_37 - .L_36)
	.align		4
.L_36:
        /*00d0*/ 	.word	index@(_Z16findLowestKernelPdPmS_mm)
        /*00d4*/ 	.word	0x00000000


	//----- nvinfo : EIATTR_REGCOUNT
	.align		4
.L_37:
        /*00d8*/ 	.byte	0x04, 0x2f
        /*00da*/ 	.short	(.L_39 - .L_38)
	.align		4
.L_38:
        /*00dc*/ 	.word	index@(_Z16addRepeatsKernelPdPmmm)
        /*00e0*/ 	.word	0x0000000e


	//----- nvinfo : EIATTR_FRAME_SIZE
	.align		4
.L_39:
        /*00e4*/ 	.byte	0x04, 0x11
        /*00e6*/ 	.short	(.L_41 - .L_40)
	.align		4
.L_40:
        /*00e8*/ 	.word	index@(_Z16addRepeatsKernelPdPmmm)
        /*00ec*/ 	.word	0x00000000


	//----- nvinfo : EIATTR_MIN_STACK_SIZE
	.align		4
.L_41:
        /*00f0*/ 	.byte	0x04, 0x12
        /*00f2*/ 	.short	(.L_43 - .L_42)
	.align		4
.L_42:
        /*00f4*/ 	.word	index@(_Z16addRepeatsKernelPdPmmm)
        /*00f8*/ 	.word	0x00000000


	//----- nvinfo : EIATTR_MIN_STACK_SIZE
	.align		4
.L_43:
        /*00fc*/ 	.byte	0x04, 0x12
        /*00fe*/ 	.short	(.L_45 - .L_44)
	.align		4
.L_44:
        /*0100*/ 	.word	index@(_Z16findLowestKernelPdPmS_mm)
        /*0104*/ 	.word	0x00000000


	//----- nvinfo : EIATTR_MIN_STACK_SIZE
	.align		4
.L_45:
        /*0108*/ 	.byte	0x04, 0x12
        /*010a*/ 	.short	(.L_47 - .L_46)
	.align		4
.L_46:
        /*010c*/ 	.word	index@(_Z10reduceStepPdmm)
        /*0110*/ 	.word	0x00000000


	//----- nvinfo : EIATTR_MIN_STACK_SIZE
	.align		4
.L_47:
        /*0114*/ 	.byte	0x04, 0x12
        /*0116*/ 	.short	(.L_49 - .L_48)
	.align		4
.L_48:
        /*0118*/ 	.word	index@(_Z25CIEDE2000DifferenceKernelPhS_mS_mmPmPd)
        /*011c*/ 	.word	0x00000028


	//----- nvinfo : EIATTR_MIN_STACK_SIZE
	.align		4
.L_49:
        /*0120*/ 	.byte	0x04, 0x12
        /*0122*/ 	.short	(.L_51 - .L_50)
	.align		4
.L_50:
        /*0124*/ 	.word	index@(_Z25euclideanDifferenceKernelPhS_mS_mmPmPd)
        /*0128*/ 	.word	0x00000000
.L_51:


//--------------------- .nv.compat                --------------------------
	.section	.nv.compat,"",@"SHT_CUDA_COMPAT_INFO"
	.align	4
        /*0000*/ 	.byte	0x02, 0x09, 0x00, 0x00, 0x02, 0x02, 0x01, 0x00, 0x02, 0x05, 0x05, 0x00, 0x03, 0x07, 0x01, 0x01
        /*0010*/ 	.byte	0x02, 0x03, 0x00, 0x00, 0x02, 0x06, 0x01, 0x00, 0x04, 0x0b, 0x08, 0x00, 0x01, 0x00, 0x00, 0x00
        /*0020*/ 	.byte	0x00, 0x00, 0x00, 0x00


//--------------------- .nv.info._Z16addRepeatsKernelPdPmmm --------------------------
	.section	.nv.info._Z16addRepeatsKernelPdPmmm,"",@"SHT_CUDA_INFO"
	.sectionflags	@""
	.align	4


	//----- nvinfo : EIATTR_CUDA_API_VERSION
	.align		4
        /*0000*/ 	.byte	0x04, 0x37
        /*0002*/ 	.short	(.L_53 - .L_52)
.L_52:
        /*0004*/ 	.word	0x00000082


	//----- nvinfo : EIATTR_KPARAM_INFO
	.align		4
.L_53:
        /*0008*/ 	.byte	0x04, 0x17
        /*000a*/ 	.short	(.L_55 - .L_54)
.L_54:
        /*000c*/ 	.word	0x00000000
        /*0010*/ 	.short	0x0003
        /*0012*/ 	.short	0x0018
        /*0014*/ 	.byte	0x00, 0xf0, 0x21, 0x00


	//----- nvinfo : EIATTR_KPARAM_INFO
	.align		4
.L_55:
        /*0018*/ 	.byte	0x04, 0x17
        /*001a*/ 	.short	(.L_57 - .L_56)
.L_56:
        /*001c*/ 	.word	0x00000000
        /*0020*/ 	.short	0x0002
        /*0022*/ 	.short	0x0010
        /*0024*/ 	.byte	0x00, 0xf0, 0x21, 0x00


	//----- nvinfo : EIATTR_KPARAM_INFO
	.align		4
.L_57:
        /*0028*/ 	.byte	0x04, 0x17
        /*002a*/ 	.short	(.L_59 - .L_58)
.L_58:
        /*002c*/ 	.word	0x00000000
        /*0030*/ 	.short	0x0001
        /*0032*/ 	.short	0x0008
        /*0034*/ 	.byte	0x00, 0xf5, 0x21, 0x00


	//----- nvinfo : EIATTR_KPARAM_INFO
	.align		4
.L_59:
        /*0038*/ 	.byte	0x04, 0x17
        /*003a*/ 	.short	(.L_61 - .L_60)
.L_60:
        /*003c*/ 	.word	0x00000000
        /*0040*/ 	.short	0x0000
        /*0042*/ 	.short	0x0000
        /*0044*/ 	.byte	0x00, 0xf5, 0x21, 0x00


	//----- nvinfo : EIATTR_SPARSE_MMA_MASK
	.align		4
.L_61:
        /*0048*/ 	.byte	0x03, 0x50
        /*004a*/ 	.short	0x0000


	//----- nvinfo : EIATTR_MAXREG_COUNT
	.align		4
        /*004c*/ 	.byte	0x03, 0x1b
        /*004e*/ 	.short	0x00ff


	//----- nvinfo : EIATTR_MERCURY_ISA_VERSION
	.align		4
        /*0050*/ 	.byte	0x03, 0x5f
        /*0052*/ 	.short	0x0101


	//----- nvinfo : EIATTR_VRC_CTA_INIT_COUNT
	.align		4
        /*0054*/ 	.byte	0x02, 0x4a
	.zero		1
	.zero		1


	//----- nvinfo : EIATTR_EXIT_INSTR_OFFSETS
	.align		4
        /*0058*/ 	.byte	0x04, 0x1c
        /*005a*/ 	.short	(.L_63 - .L_62)


	//   ....[0]....
.L_62:
        /*005c*/ 	.word	0x000000a0


	//   ....[1]....
        /*0060*/ 	.word	0x00000210


	//----- nvinfo : EIATTR_CRS_STACK_SIZE
	.align		4
.L_63:
        /*0064*/ 	.byte	0x04, 0x1e
        /*0066*/ 	.short	(.L_65 - .L_64)
.L_64:
        /*0068*/ 	.word	0x00000000


	//----- nvinfo : EIATTR_CBANK_PARAM_SIZE
	.align		4
.L_65:
        /*006c*/ 	.byte	0x03, 0x19
        /*006e*/ 	.short	0x0020


	//----- nvinfo : EIATTR_PARAM_CBANK
	.align		4
        /*0070*/ 	.byte	0x04, 0x0a
        /*0072*/ 	.short	(.L_67 - .L_66)
	.align		4
.L_66:
        /*0074*/ 	.word	index@(.nv.constant0._Z16addRepeatsKernelPdPmmm)
        /*0078*/ 	.short	0x0380
        /*007a*/ 	.short	0x0020


	//----- nvinfo : EIATTR_SW_WAR
	.align		4
.L_67:
        /*007c*/ 	.byte	0x04, 0x36
        /*007e*/ 	.short	(.L_69 - .L_68)
.L_68:
        /*0080*/ 	.word	0x00000008
.L_69:


//--------------------- .nv.info._Z16findLowestKernelPdPmS_mm --------------------------
	.section	.nv.info._Z16findLowestKernelPdPmS_mm,"",@"SHT_CUDA_INFO"
	.sectionflags	@""
	.align	4


	//----- nvinfo : EIATTR_CUDA_API_VERSION
	.align		4
        /*0000*/ 	.byte	0x04, 0x37
        /*0002*/ 	.short	(.L_71 - .L_70)
.L_70:
        /*0004*/ 	.word	0x00000082


	//----- nvinfo : EIATTR_KPARAM_INFO
	.align		4
.L_71:
        /*0008*/ 	.byte	0x04, 0x17
        /*000a*/ 	.short	(.L_73 - .L_72)
.L_72:
        /*000c*/ 	.word	0x00000000
        /*0010*/ 	.short	0x0004
        /*0012*/ 	.short	0x0020
        /*0014*/ 	.byte	0x00, 0xf0, 0x21, 0x00


	//----- nvinfo : EIATTR_KPARAM_INFO
	.align		4
.L_73:
        /*0018*/ 	.byte	0x04, 0x17
        /*001a*/ 	.short	(.L_75 - .L_74)
.L_74:
        /*001c*/ 	.word	0x00000000
        /*0020*/ 	.short	0x0003
        /*0022*/ 	.short	0x0018
        /*0024*/ 	.byte	0x00, 0xf0, 0x21, 0x00


	//----- nvinfo : EIATTR_KPARAM_INFO
	.align		4
.L_75:
        /*0028*/ 	.byte	0x04, 0x17
        /*002a*/ 	.short	(.L_77 - .L_76)
.L_76:
        /*002c*/ 	.word	0x00000000
        /*0030*/ 	.short	0x0002
        /*0032*/ 	.short	0x0010
        /*0034*/ 	.byte	0x00, 0xf5, 0x21, 0x00


	//----- nvinfo : EIATTR_KPARAM_INFO
	.align		4
.L_77:
        /*0038*/ 	.byte	0x04, 0x17
        /*003a*/ 	.short	(.L_79 - .L_78)
.L_78:
        /*003c*/ 	.word	0x00000000
        /*0040*/ 	.short	0x0001
        /*0042*/ 	.short	0x0008
        /*0044*/ 	.byte	0x00, 0xf5, 0x21, 0x00


	//----- nvinfo : EIATTR_KPARAM_INFO
	.align		4
.L_79:
        /*0048*/ 	.byte	0x04, 0x17
        /*004a*/ 	.short	(.L_81 - .L_80)
.L_80:
        /*004c*/ 	.word	0x00000000
        /*0050*/ 	.short	0x0000
        /*0052*/ 	.short	0x0000
        /*0054*/ 	.byte	0x00, 0xf5, 0x21, 0x00


	//----- nvinfo : EIATTR_SPARSE_MMA_MASK
	.align		4
.L_81:
        /*0058*/ 	.byte	0x03, 0x50
        /*005a*/ 	.short	0x0000


	//----- nvinfo : EIATTR_MAXREG_COUNT
	.align		4
        /*005c*/ 	.byte	0x03, 0x1b
        /*005e*/ 	.short	0x00ff


	//----- nvinfo : EIATTR_MERCURY_ISA_VERSION
	.align		4
        /*0060*/ 	.byte	0x03, 0x5f
        /*0062*/ 	.short	0x0101


	//----- nvinfo : EIATTR_VRC_CTA_INIT_COUNT
	.align		4
        /*0064*/ 	.byte	0x02, 0x4a
	.zero		1
	.zero		1


	//----- nvinfo : EIATTR_EXIT_INSTR_OFFSETS
	.align		4
        /*0068*/ 	.byte	0x04, 0x1c
        /*006a*/ 	.short	(.L_83 - .L_82)


	//   ....[0]....
.L_82:
        /*006c*/ 	.word	0x00000040


	//   ....[1]....
        /*0070*/ 	.word	0x00000830


	//   ....[2]....
        /*0074*/ 	.word	0x00000bd0


	//   ....[3]....
        /*0078*/ 	.word	0x00000e10


	//   ....[4]....
        /*007c*/ 	.word	0x00000ed0


	//   ....[5]....
        /*0080*/ 	.word	0x00000f20


	//----- nvinfo : EIATTR_CBANK_PARAM_SIZE
	.align		4
.L_83:
        /*0084*/ 	.byte	0x03, 0x19
        /*0086*/ 	.short	0x0028


	//----- nvinfo : EIATTR_PARAM_CBANK
	.align		4
        /*0088*/ 	.byte	0x04, 0x0a
        /*008a*/ 	.short	(.L_85 - .L_84)
	.align		4
.L_84:
        /*008c*/ 	.word	index@(.nv.constant0._Z16findLowestKernelPdPmS_mm)
        /*0090*/ 	.short	0x0380
        /*0092*/ 	.short	0x0028


	//----- nvinfo : EIATTR_SW_WAR
	.align		4
.L_85:
        /*0094*/ 	.byte	0x04, 0x36
        /*0096*/ 	.short	(.L_87 - .L_86)
.L_86:
        /*0098*/ 	.word	0x00000008
.L_87:


//--------------------- .nv.info._Z10reduceStepPdmm --------------------------
	.section	.nv.info._Z10reduceStepPdmm,"",@"SHT_CUDA_INFO"
	.sectionflags	@""
	.align	4


	//----- nvinfo : EIATTR_CUDA_API_VERSION
	.align		4
        /*0000*/ 	.byte	0x04, 0x37
        /*0002*/ 	.short	(.L_89 - .L_88)
.L_88:
        /*0004*/ 	.word	0x00000082


	//----- nvinfo : EIATTR_KPARAM_INFO
	.align		4
.L_89:
        /*0008*/ 	.byte	0x04, 0x17
        /*000a*/ 	.short	(.L_91 - .L_90)
.L_90:
        /*000c*/ 	.word	0x00000000
        /*0010*/ 	.short	0x0002
        /*0012*/ 	.short	0x0010
        /*0014*/ 	.byte	0x00, 0xf0, 0x21, 0x00


	//----- nvinfo : EIATTR_KPARAM_INFO
	.align		4
.L_91:
        /*0018*/ 	.byte	0x04, 0x17
        /*001a*/ 	.short	(.L_93 - .L_92)
.L_92:
        /*001c*/ 	.word	0x00000000
        /*0020*/ 	.short	0x0001
        /*0022*/ 	.short	0x0008
        /*0024*/ 	.byte	0x00, 0xf0, 0x21, 0x00


	//----- nvinfo : EIATTR_KPARAM_INFO
	.align		4
.L_93:
        /*0028*/ 	.byte	0x04, 0x17
        /*002a*/ 	.short	(.L_95 - .L_94)
.L_94:
        /*002c*/ 	.word	0x00000000
        /*0030*/ 	.short	0x0000
        /*0032*/ 	.short	0x0000
        /*0034*/ 	.byte	0x00, 0xf5, 0x21, 0x00


	//----- nvinfo : EIATTR_SPARSE_MMA_MASK
	.align		4
.L_95:
        /*0038*/ 	.byte	0x03, 0x50
        /*003a*/ 	.short	0x0000


	//----- nvinfo : EIATTR_MAXREG_COUNT
	.align		4
        /*003c*/ 	.byte	0x03, 0x1b
        /*003e*/ 	.short	0x00ff


	//----- nvinfo : EIATTR_MERCURY_ISA_VERSION
	.align		4
        /*0040*/ 	.byte	0x03, 0x5f
        /*0042*/ 	.short	0x0101


	//----- nvinfo : EIATTR_VRC_CTA_INIT_COUNT
	.align		4
        /*0044*/ 	.byte	0x02, 0x4a
	.zero		1
	.zero		1


	//----- nvinfo : EIATTR_EXIT_INSTR_OFFSETS
	.align		4
        /*0048*/ 	.byte	0x04, 0x1c
        /*004a*/ 	.short	(.L_97 - .L_96)


	//   ....[0]....
.L_96:
        /*004c*/ 	.word	0x000000c0


	//   ....[1]....
        /*0050*/ 	.word	0x00000220


	//----- nvinfo : EIATTR_CRS_STACK_SIZE
	.align		4
.L_97:
        /*0054*/ 	.byte	0x04, 0x1e
        /*0056*/ 	.short	(.L_99 - .L_98)
.L_98:
        /*0058*/ 	.word	0x00000000


	//----- nvinfo : EIATTR_CBANK_PARAM_SIZE
	.align		4
.L_99:
        /*005c*/ 	.byte	0x03, 0x19
        /*005e*/ 	.short	0x0018


	//----- nvinfo : EIATTR_PARAM_CBANK
	.align		4
        /*0060*/ 	.byte	0x04, 0x0a
        /*0062*/ 	.short	(.L_101 - .L_100)
	.align		4
.L_100:
        /*0064*/ 	.word	index@(.nv.constant0._Z10reduceStepPdmm)
        /*0068*/ 	.short	0x0380
        /*006a*/ 	.short	0x0018


	//----- nvinfo : EIATTR_SW_WAR
	.align		4
.L_101:
        /*006c*/ 	.byte	0x04, 0x36
        /*006e*/ 	.short	(.L_103 - .L_102)
.L_102:
        /*0070*/ 	.word	0x00000008
.L_103:


//--------------------- .nv.info._Z25CIEDE2000DifferenceKernelPhS_mS_mmPmPd --------------------------
	.section	.nv.info._Z25CIEDE2000DifferenceKernelPhS_mS_mmPmPd,"",@"SHT_CUDA_INFO"
	.sectionflags	@""
	.align	4


	//----- nvinfo : EIATTR_CUDA_API_VERSION
	.align		4
        /*0000*/ 	.byte	0x04, 0x37
        /*0002*/ 	.short	(.L_105 - .L_104)
.L_104:
        /*0004*/ 	.word	0x00000082


	//----- nvinfo : EIATTR_KPARAM_INFO
	.align		4
.L_105:
        /*0008*/ 	.byte	0x04, 0x17
        /*000a*/ 	.short	(.L_107 - .L_106)
.L_106:
        /*000c*/ 	.word	0x00000000
        /*0010*/ 	.short	0x0007
        /*0012*/ 	.short	0x0038
        /*0014*/ 	.byte	0x00, 0xf5, 0x21, 0x00


	//----- nvinfo : EIATTR_KPARAM_INFO
	.align		4
.L_107:
        /*0018*/ 	.byte	0x04, 0x17
        /*001a*/ 	.short	(.L_109 - .L_108)
.L_108:
        /*001c*/ 	.word	0x00000000
        /*0020*/ 	.short	0x0006
        /*0022*/ 	.short	0x0030
        /*0024*/ 	.byte	0x00, 0xf5, 0x21, 0x00


	//----- nvinfo : EIATTR_KPARAM_INFO
	.align		4
.L_109:
        /*0028*/ 	.byte	0x04, 0x17
        /*002a*/ 	.short	(.L_111 - .L_110)
.L_110:
        /*002c*/ 	.word	0x00000000
        /*0030*/ 	.short	0x0005
        /*0032*/ 	.short	0x0028
        /*0034*/ 	.byte	0x00, 0xf0, 0x21, 0x00


	//----- nvinfo : EIATTR_KPARAM_INFO
	.align		4
.L_111:
        /*0038*/ 	.byte	0x04, 0x17
        /*003a*/ 	.short	(.L_113 - .L_112)
.L_112:
        /*003c*/ 	.word	0x00000000
        /*0040*/ 	.short	0x0004
        /*0042*/ 	.short	0x0020
        /*0044*/ 	.byte	0x00, 0xf0, 0x21, 0x00


	//----- nvinfo : EIATTR_KPARAM_INFO
	.align		4
.L_113:
        /*0048*/ 	.byte	0x04, 0x17
        /*004a*/ 	.short	(.L_115 - .L_114)
.L_114:
        /*004c*/ 	.word	0x00000000
        /*0050*/ 	.short	0x0003
        /*0052*/ 	.short	0x0018
        /*0054*/ 	.byte	0x00, 0xf5, 0x21, 0x00


	//----- nvinfo : EIATTR_KPARAM_INFO
	.align		4
.L_115:
        /*0058*/ 	.byte	0x04, 0x17
        /*005a*/ 	.short	(.L_117 - .L_116)
.L_116:
        /*005c*/ 	.word	0x00000000
        /*0060*/ 	.short	0x0002
        /*0062*/ 	.short	0x0010
        /*0064*/ 	.byte	0x00, 0xf0, 0x21, 0x00


	//----- nvinfo : EIATTR_KPARAM_INFO
	.align		4
.L_117:
        /*0068*/ 	.byte	0x04, 0x17
        /*006a*/ 	.short	(.L_119 - .L_118)
.L_118:
        /*006c*/ 	.word	0x00000000
        /*0070*/ 	.short	0x0001
        /*0072*/ 	.short	0x0008
        /*0074*/ 	.byte	0x00, 0xf5, 0x21, 0x00


	//----- nvinfo : EIATTR_KPARAM_INFO
	.align		4
.L_119:
        /*0078*/ 	.byte	0x04, 0x17
        /*007a*/ 	.short	(.L_121 - .L_120)
.L_120:
        /*007c*/ 	.word	0x00000000
        /*0080*/ 	.short	0x0000
        /*0082*/ 	.short	0x0000
        /*0084*/ 	.byte	0x00, 0xf5, 0x21, 0x00


	//----- nvinfo : EIATTR_SPARSE_MMA_MASK
	.align		4
.L_121:
        /*0088*/ 	.byte	0x03, 0x50
        /*008a*/ 	.short	0x0000


	//----- nvinfo : EIATTR_MAXREG_COUNT
	.align		4
        /*008c*/ 	.byte	0x03, 0x1b
        /*008e*/ 	.short	0x00ff


	//----- nvinfo : EIATTR_MERCURY_ISA_VERSION
	.align		4
        /*0090*/ 	.byte	0x03, 0x5f
        /*0092*/ 	.short	0x0101


	//----- nvinfo : EIATTR_VRC_CTA_INIT_COUNT
	.align		4
        /*0094*/ 	.byte	0x02, 0x4a
	.zero		1
	.zero		1


	//----- nvinfo : EIATTR_EXIT_INSTR_OFFSETS
	.align		4
        /*0098*/ 	.byte	0x04, 0x1c
        /*009a*/ 	.short	(.L_123 - .L_122)


	//   ....[0]....
.L_122:
        /*009c*/ 	.word	0x00000180


	//   ....[1]....
        /*00a0*/ 	.word	0x000068e0


	//----- nvinfo : EIATTR_CRS_STACK_SIZE
	.align		4
.L_123:
        /*00a4*/ 	.byte	0x04, 0x1e
        /*00a6*/ 	.short	(.L_125 - .L_124)
.L_124:
        /*00a8*/ 	.word	0x00000000


	//----- nvinfo : EIATTR_CBANK_PARAM_SIZE
	.align		4
.L_125:
        /*00ac*/ 	.byte	0x03, 0x19
        /*00ae*/ 	.short	0x0040


	//----- nvinfo : EIATTR_PARAM_CBANK
	.align		4
        /*00b0*/ 	.byte	0x04, 0x0a
        /*00b2*/ 	.short	(.L_127 - .L_126)
	.align		4
.L_126:
        /*00b4*/ 	.word	index@(.nv.constant0._Z25CIEDE2000DifferenceKernelPhS_mS_mmPmPd)
        /*00b8*/ 	.short	0x0380
        /*00ba*/ 	.short	0x0040


	//----- nvinfo : EIATTR_SW_WAR
	.align		4
.L_127:
        /*00bc*/ 	.byte	0x04, 0x36
        /*00be*/ 	.short	(.L_129 - .L_128)
.L_128:
        /*00c0*/ 	.word	0x00000008
.L_129:


//--------------------- .nv.info._Z25euclideanDifferenceKernelPhS_mS_mmPmPd --------------------------
	.section	.nv.info._Z25euclideanDifferenceKernelPhS_mS_mmPmPd,"",@"SHT_CUDA_INFO"
	.sectionflags	@""
	.align	4


	//----- nvinfo : EIATTR_CUDA_API_VERSION
	.align		4
        /*0000*/ 	.byte	0x04, 0x37
        /*0002*/ 	.short	(.L_131 - .L_130)
.L_130:
        /*0004*/ 	.word	0x00000082


	//----- nvinfo : EIATTR_KPARAM_INFO
	.align		4
.L_131:
        /*0008*/ 	.byte	0x04, 0x17
        /*000a*/ 	.short	(.L_133 - .L_132)
.L_132:
        /*000c*/ 	.word	0x00000000
        /*0010*/ 	.short	0x0007
        /*0012*/ 	.short	0x0038
        /*0014*/ 	.byte	0x00, 0xf5, 0x21, 0x00


	//----- nvinfo : EIATTR_KPARAM_INFO
	.align		4
.L_133:
        /*0018*/ 	.byte	0x04, 0x17
        /*001a*/ 	.short	(.L_135 - .L_134)
.L_134:
        /*001c*/ 	.word	0x00000000
        /*0020*/ 	.short	0x0006
        /*0022*/ 	.short	0x0030
        /*0024*/ 	.byte	0x00, 0xf5, 0x21, 0x00


	//----- nvinfo : EIATTR_KPARAM_INFO
	.align		4
.L_135:
        /*0028*/ 	.byte	0x04, 0x17
        /*002a*/ 	.short	(.L_137 - .L_136)
.L_136:
        /*002c*/ 	.word	0x00000000
        /*0030*/ 	.short	0x0005
        /*0032*/ 	.short	0x0028
        /*0034*/ 	.byte	0x00, 0xf0, 0x21, 0x00


	//----- nvinfo : EIATTR_KPARAM_INFO
	.align		4
.L_137:
        /*0038*/ 	.byte	0x04, 0x17
        /*003a*/ 	.short	(.L_139 - .L_138)
.L_138:
        /*003c*/ 	.word	0x00000000
        /*0040*/ 	.short	0x0004
        /*0042*/ 	.short	0x0020
        /*0044*/ 	.byte	0x00, 0xf0, 0x21, 0x00


	//----- nvinfo : EIATTR_KPARAM_INFO
	.align		4
.L_139:
        /*0048*/ 	.byte	0x04, 0x17
        /*004a*/ 	.short	(.L_141 - .L_140)
.L_140:
        /*004c*/ 	.word	0x00000000
        /*0050*/ 	.short	0x0003
        /*0052*/ 	.short	0x0018
        /*0054*/ 	.byte	0x00, 0xf5, 0x21, 0x00


	//----- nvinfo : EIATTR_KPARAM_INFO
	.align		4
.L_141:
        /*0058*/ 	.byte	0x04, 0x17
        /*005a*/ 	.short	(.L_143 - .L_142)
.L_142:
        /*005c*/ 	.word	0x00000000
        /*0060*/ 	.short	0x0002
        /*0062*/ 	.short	0x0010
        /*0064*/ 	.byte	0x00, 0xf0, 0x21, 0x00


	//----- nvinfo : EIATTR_KPARAM_INFO
	.align		4
.L_143:
        /*0068*/ 	.byte	0x04, 0x17
        /*006a*/ 	.short	(.L_145 - .L_144)
.L_144:
        /*006c*/ 	.word	0x00000000
        /*0070*/ 	.short	0x0001
        /*0072*/ 	.short	0x0008
        /*0074*/ 	.byte	0x00, 0xf5, 0x21, 0x00


	//----- nvinfo : EIATTR_KPARAM_INFO
	.align		4
.L_145:
        /*0078*/ 	.byte	0x04, 0x17
        /*007a*/ 	.short	(.L_147 - .L_146)
.L_146:
        /*007c*/ 	.word	0x00000000
        /*0080*/ 	.short	0x0000
        /*0082*/ 	.short	0x0000
        /*0084*/ 	.byte	0x00, 0xf5, 0x21, 0x00


	//----- nvinfo : EIATTR_SPARSE_MMA_MASK
	.align		4
.L_147:
        /*0088*/ 	.byte	0x03, 0x50
        /*008a*/ 	.short	0x0000


	//----- nvinfo : EIATTR_MAXREG_COUNT
	.align		4
        /*008c*/ 	.byte	0x03, 0x1b
        /*008e*/ 	.short	0x00ff


	//----- nvinfo : EIATTR_MERCURY_ISA_VERSION
	.align		4
        /*0090*/ 	.byte	0x03, 0x5f
        /*0092*/ 	.short	0x0101


	//----- nvinfo : EIATTR_VRC_CTA_INIT_COUNT
	.align		4
        /*0094*/ 	.byte	0x02, 0x4a
	.zero		1
	.zero		1


	//----- nvinfo : EIATTR_EXIT_INSTR_OFFSETS
	.align		4
        /*0098*/ 	.byte	0x04, 0x1c
        /*009a*/ 	.short	(.L_149 - .L_148)


	//   ....[0]....
.L_148:
        /*009c*/ 	.word	0x00000190


	//   ....[1]....
        /*00a0*/ 	.word	0x00001540


	//----- nvinfo : EIATTR_CRS_STACK_SIZE
	.align		4
.L_149:
        /*00a4*/ 	.byte	0x04, 0x1e
        /*00a6*/ 	.short	(.L_151 - .L_150)
.L_150:
        /*00a8*/ 	.word	0x00000000


	//----- nvinfo : EIATTR_CBANK_PARAM_SIZE
	.align		4
.L_151:
        /*00ac*/ 	.byte	0x03, 0x19
        /*00ae*/ 	.short	0x0040


	//----- nvinfo : EIATTR_PARAM_CBANK
	.align		4
        /*00b0*/ 	.byte	0x04, 0x0a
        /*00b2*/ 	.short	(.L_153 - .L_152)
	.align		4
.L_152:
        /*00b4*/ 	.word	index@(.nv.constant0._Z25euclideanDifferenceKernelPhS_mS_mmPmPd)
        /*00b8*/ 	.short	0x0380
        /*00ba*/ 	.short	0x0040


	//----- nvinfo : EIATTR_SW_WAR
	.align		4
.L_153:
        /*00bc*/ 	.byte	0x04, 0x36
        /*00be*/ 	.short	(.L_155 - .L_154)
.L_154:
        /*00c0*/ 	.word	0x00000008
.L_155:


//--------------------- .nv.callgraph             --------------------------
	.section	.nv.callgraph,"",@"SHT_CUDA_CALLGRAPH"
	.align	4
	.sectionentsize	8
	.align		4
        /*0000*/ 	.word	0x00000000
	.align		4
        /*0004*/ 	.word	0xffffffff
	.align		4
        /*0008*/ 	.word	0x00000000
	.align		4
        /*000c*/ 	.word	0xfffffffe
	.align		4
        /*0010*/ 	.word	0x00000000
	.align		4
        /*0014*/ 	.word	0xfffffffd
	.align		4
        /*0018*/ 	.word	0x00000000
	.align		4
        /*001c*/ 	.word	0xfffffffc


//--------------------- .nv.constant4             --------------------------
	.section	.nv.constant4,"a",@progbits
	.align	8
	.align		8
.nv.constant4:
        /*0000*/ 	.dword	__cudart_i2opi_d
	.align		8
        /*0008*/ 	.dword	__cudart_sin_cos_coeffs


//--------------------- .text._Z16addRepeatsKernelPdPmmm --------------------------
	.section	.text._Z16addRepeatsKernelPdPmmm,"ax",@progbits
	.align	128
        .global         _Z16addRepeatsKernelPdPmmm
        .type           _Z16addRepeatsKernelPdPmmm,@function
        .size           _Z16addRepeatsKernelPdPmmm,(.L_x_169 - _Z16addRepeatsKernelPdPmmm)
        .other          _Z16addRepeatsKernelPdPmmm,@"STO_CUDA_ENTRY STV_DEFAULT"
_Z16addRepeatsKernelPdPmmm:
.text._Z16addRepeatsKernelPdPmmm:
[----:B------:R-:W-:Y:S01]  /*0000*/  LDC R1, c[0x0][0x37c] ;  /* 0x0000df00ff017b82 */ /* 0x000fe20000000800 */
[----:B------:R-:W0:Y:S07]  /*0010*/  S2R R3, SR_TID.X ;  /* 0x0000000000037919 */ /* 0x000e2e0000002100 */
[----:B------:R-:W0:Y:S01]  /*0020*/  S2UR UR4, SR_CTAID.X ;  /* 0x00000000000479c3 */ /* 0x000e220000002500 */
[----:B------:R-:W1:Y:S07]  /*0030*/  LDCU.64 UR6, c[0x0][0x398] ;  /* 0x00007300ff0677ac */ /* 0x000e6e0008000a00 */
[----:B------:R-:W0:Y:S01]  /*0040*/  LDC R10, c[0x0][0x360] ;  /* 0x0000d800ff0a7b82 */ /* 0x000e220000000800 */
[----:B------:R-:W2:Y:S01]  /*0050*/  LDCU UR5, c[0x0][0x370] ;  /* 0x00006e00ff0577ac */ /* 0x000ea20008000800 */
[----:B0-----:R-:W-:-:S02]  /*0060*/  IMAD R0, R10, UR4, R3 ;  /* 0x000000040a007c24 */ /* 0x001fc4000f8e0203 */
[----:B--2---:R-:W-:-:S03]  /*0070*/  IMAD R10, R10, UR5, RZ ;  /* 0x000000050a0a7c24 */ /* 0x004fc6000f8e02ff */
[----:B-1----:R-:W-:-:S04]  /*0080*/  ISETP.GE.U32.AND P0, PT, R0, UR6, PT ;  /* 0x0000000600007c0c */ /* 0x002fc8000bf06070 */
[----:B------:R-:W-:-:S13]  /*0090*/  ISETP.GE.U32.AND.EX P0, PT, RZ, UR7, PT, P0 ;  /* 0x00000007ff007c0c */ /* 0x000fda000bf06100 */
[----:B------:R-:W-:Y:S05]  /*00a0*/  @P0 EXIT ;  /* 0x000000000000094d */ /* 0x000fea0003800000 */
[----:B------:R-:W-:Y:S01]  /*00b0*/  IMAD.MOV.U32 R11, RZ, RZ, RZ ;  /* 0x000000ffff0b7224 */ /* 0x000fe200078e00ff */
[----:B------:R-:W0:Y:S01]  /*00c0*/  LDCU.64 UR4, c[0x0][0x358] ;  /* 0x00006b00ff0477ac */ /* 0x000e220008000a00 */
[----:B------:R-:W1:Y:S01]  /*00d0*/  LDCU.64 UR8, c[0x0][0x390] ;  /* 0x00007200ff0877ac */ /* 0x000e620008000a00 */
[----:B------:R-:W2:Y:S04]  /*00e0*/  LDCU.128 UR12, c[0x0][0x380] ;  /* 0x00007000ff0c77ac */ /* 0x000ea80008000c00 */
.L_x_0:
[C---:B--2---:R-:W-:Y:S01]  /*00f0*/  LEA R8, P0, R0.reuse, UR14, 0x3 ;  /* 0x0000000e00087c11 */ /* 0x044fe2000f8018ff */
[----:B-1----:R-:W-:Y:S02]  /*0100*/  IMAD R3, R11, UR8, RZ ;  /* 0x000000080b037c24 */ /* 0x002fe4000f8e02ff */
[C---:B---3--:R-:W-:Y:S01]  /*0110*/  IMAD.WIDE.U32 R6, R0.reuse, UR8, RZ ;  /* 0x0000000800067c25 */ /* 0x048fe2000f8e00ff */
[----:B------:R-:W-:-:S03]  /*0120*/  LEA.HI.X R9, R0, UR15, R11, 0x3, P0 ;  /* 0x0000000f00097c11 */ /* 0x000fc600080f1c0b */
[----:B------:R-:W-:Y:S02]  /*0130*/  IMAD R5, R0, UR9, R3 ;  /* 0x0000000900057c24 */ /* 0x000fe4000f8e0203 */
[----:B0-----:R-:W2:Y:S01]  /*0140*/  LDG.E.64 R2, desc[UR4][R8.64] ;  /* 0x0000000408027981 */ /* 0x001ea2000c1e1b00 */
[----:B------:R-:W-:Y:S01]  /*0150*/  LEA R4, P0, R6, UR12, 0x3 ;  /* 0x0000000c06047c11 */ /* 0x000fe2000f8018ff */
[----:B------:R-:W-:-:S05]  /*0160*/  IMAD.IADD R5, R7, 0x1, R5 ;  /* 0x0000000107057824 */ /* 0x000fca00078e0205 */
[----:B------:R-:W-:-:S05]  /*0170*/  LEA.HI.X R5, R6, UR13, R5, 0x3, P0 ;  /* 0x0000000d06057c11 */ /* 0x000fca00080f1c05 */
[----:B------:R-:W3:Y:S01]  /*0180*/  LDG.E.64 R6, desc[UR4][R4.64] ;  /* 0x0000000404067981 */ /* 0x000ee2000c1e1b00 */
[----:B------:R-:W-:-:S05]  /*0190*/  IADD3 R0, P0, PT, R10, R0, RZ ;  /* 0x000000000a007210 */ /* 0x000fca0007f1e0ff */
[----:B------:R-:W-:Y:S01]  /*01a0*/  IMAD.X R11, RZ, RZ, R11, P0 ;  /* 0x000000ffff0b7224 */ /* 0x000fe200000e060b */
[----:B------:R-:W-:-:S04]  /*01b0*/  ISETP.GE.U32.AND P0, PT, R0, UR6, PT ;  /* 0x0000000600007c0c */ /* 0x000fc8000bf06070 */
[----:B------:R-:W-:Y:S01]  /*01c0*/  ISETP.GE.U32.AND.EX P0, PT, R11, UR7, PT, P0 ;  /* 0x000000070b007c0c */ /* 0x000fe2000bf06100 */
[----:B--2---:R-:W3:Y:S02]  /*01d0*/  I2F.F64.U64 R2, R2 ;  /* 0x0000000200027312 */ /* 0x004ee40000301800 */
[----:B---3--:R-:W-:-:S07]  /*01e0*/  DADD R6, R2, R6 ;  /* 0x0000000002067229 */ /* 0x008fce0000000006 */
[----:B------:R3:W-:Y:S03]  /*01f0*/  STG.E.64 desc[UR4][R4.64], R6 ;  /* 0x0000000604007986 */ /* 0x0007e6000c101b04 */
[----:B------:R-:W-:Y:S05]  /*0200*/  @!P0 BRA `(.L_x_0) ;  /* 0xfffffffc00b88947 */ /* 0x000fea000383ffff */
[----:B------:R-:W-:Y:S05]  /*0210*/  EXIT ;  /* 0x000000000000794d */ /* 0x000fea0003800000 */
.L_x_1:
[----:B------:R-:W-:-:S00]  /*0220*/  BRA `(.L_x_1) ;  /* 0xfffffffc00fc7947 */ /* 0x000fc0000383ffff */
[----:B------:R-:W-:-:S00]  /*0230*/  NOP ;  /* 0x0000000000007918 */ /* 0x000fc00000000000 */
        /* <DEDUP_REMOVED lines=12> */
.L_x_169:


//--------------------- .text._Z16findLowestKernelPdPmS_mm --------------------------
	.section	.text._Z16findLowestKernelPdPmS_mm,"ax",@progbits
	.align	128
        .global         _Z16findLowestKernelPdPmS_mm
        .type           _Z16findLowestKernelPdPmS_mm,@function
        .size           _Z16findLowestKernelPdPmS_mm,(.L_x_170 - _Z16findLowestKernelPdPmS_mm)
        .other          _Z16findLowestKernelPdPmS_mm,@"STO_CUDA_ENTRY STV_DEFAULT"
_Z16findLowestKernelPdPmS_mm:
.text._Z16findLowestKernelPdPmS_mm:
[----:B------:R-:W-:Y:S01]  /*0000*/  LDC R1, c[0x0][0x37c] ;  /* 0x0000df00ff017b82 */ /* 0x000fe20000000800 */
[----:B------:R-:W0:Y:S02]  /*0010*/  LDCU.64 UR4, c[0x0][0x3a0] ;  /* 0x00007400ff0477ac */ /* 0x000e240008000a00 */
[----:B0-----:R-:W-:-:S04]  /*0020*/  ISETP.NE.U32.AND P0, PT, RZ, UR4, PT ;  /* 0x00000004ff007c0c */ /* 0x001fc8000bf05070 */
[----:B------:R-:W-:-:S13]  /*0030*/  ISETP.NE.AND.EX P0, PT, RZ, UR5, PT, P0 ;  /* 0x00000005ff007c0c */ /* 0x000fda000bf05300 */
[----:B------:R-:W-:Y:S05]  /*0040*/  @!P0 EXIT ;  /* 0x000000000000894d */ /* 0x000fea0003800000 */
[----:B------:R-:W-:Y:S01]  /*0050*/  UISETP.GE.U32.AND UP0, UPT, UR4, 0x8, UPT ;  /* 0x000000080400788c */ /* 0x000fe2000bf06070 */
[----:B------:R-:W-:Y:S01]  /*0060*/  IMAD.MOV.U32 R0, RZ, RZ, RZ ;  /* 0x000000ffff007224 */ /* 0x000fe200078e00ff */
[----:B------:R-:W-:Y:S01]  /*0070*/  ULOP3.LUT UR12, UR4, 0x7, URZ, 0xc0, !UPT ;  /* 0x00000007040c7892 */ /* 0x000fe2000f8ec0ff */
[----:B------:R-:W-:Y:S01]  /*0080*/  IMAD.MOV.U32 R3, RZ, RZ, RZ ;  /* 0x000000ffff037224 */ /* 0x000fe200078e00ff */
[----:B------:R-:W-:Y:S01]  /*0090*/  UISETP.GE.U32.AND.EX UP0, UPT, UR5, URZ, UPT, UP0 ;  /* 0x000000ff0500728c */ /* 0x000fe2000bf06100 */
[----:B------:R-:W0:Y:S08]  /*00a0*/  LDCU.64 UR8, c[0x0][0x358] ;  /* 0x00006b00ff0877ac */ /* 0x000e300008000a00 */
[----:B------:R-:W-:Y:S05]  /*00b0*/  BRA.U !UP0, `(.L_x_2) ;  /* 0x0000000508d47547 */ /* 0x000fea000b800000 */
[----:B------:R-:W1:Y:S01]  /*00c0*/  LDC R3, c[0x0][0x3a4] ;  /* 0x0000e900ff037b82 */ /* 0x000e620000000800 */
[----:B------:R-:W2:Y:S01]  /*00d0*/  LDCU.64 UR16, c[0x0][0x398] ;  /* 0x00007300ff1077ac */ /* 0x000ea20008000a00 */
[----:B------:R-:W-:Y:S02]  /*00e0*/  IMAD.MOV.U32 R8, RZ, RZ, 0x7 ;  /* 0x00000007ff087424 */ /* 0x000fe400078e00ff */
[----:B------:R-:W-:Y:S01]  /*00f0*/  IMAD.MOV.U32 R9, RZ, RZ, RZ ;  /* 0x000000ffff097224 */ /* 0x000fe200078e00ff */
[----:B------:R-:W-:Y:S01]  /*0100*/  ULOP3.LUT UR4, UR4, 0xfffffff8, URZ, 0xc0, !UPT ;  /* 0xfffffff804047892 */ /* 0x000fe2000f8ec0ff */
[----:B------:R-:W3:Y:S02]  /*0110*/  LDCU.64 UR10, c[0x0][0x390] ;  /* 0x00007200ff0a77ac */ /* 0x000ee40008000a00 */
[----:B------:R-:W4:Y:S03]  /*0120*/  LDC.64 R4, c[0x0][0x380] ;  /* 0x0000e000ff047b82 */ /* 0x000f260000000a00 */
[----:B------:R-:W-:-:S02]  /*0130*/  IMAD.U32 R0, RZ, RZ, UR4 ;  /* 0x00000004ff007e24 */ /* 0x000fc4000f8e00ff */
[----:B------:R-:W-:Y:S01]  /*0140*/  IMAD.U32 R10, RZ, RZ, UR4 ;  /* 0x00000004ff0a7e24 */ /* 0x000fe2000f8e00ff */
[----:B--2---:R-:W-:Y:S02]  /*0150*/  UIMAD.WIDE.U32 UR14, UR16, 0x8, URZ ;  /* 0x00000008100e78a5 */ /* 0x004fe4000f8e00ff */
[----:B------:R-:W-:Y:S02]  /*0160*/  USHF.L.U32 UR6, UR17, 0x3, URZ ;  /* 0x0000000311067899 */ /* 0x000fe400080006ff */
[----:B------:R-:W-:Y:S01]  /*0170*/  USHF.L.U64.HI UR7, UR16, 0x6, UR17 ;  /* 0x0000000610077899 */ /* 0x000fe20008010211 */
[----:B-1----:R-:W-:Y:S01]  /*0180*/  IMAD.MOV.U32 R2, RZ, RZ, R3 ;  /* 0x000000ffff027224 */ /* 0x002fe200078e0003 */
[----:B---3--:R-:W-:-:S12]  /*0190*/  UIADD3 UR6, UPT, UPT, UR15, UR6, URZ ;  /* 0x000000060f067290 */ /* 0x008fd8000fffe0ff */
.L_x_3:
[----:B------:R-:W-:Y:S01]  /*01a0*/  IMAD.U32 R14, RZ, RZ, UR10 ;  /* 0x0000000aff0e7e24 */ /* 0x000fe2000f8e00ff */
[----:B0---4-:R-:W2:Y:S01]  /*01b0*/  LDG.E.64 R6, desc[UR8][R4.64] ;  /* 0x0000000804067981 */ /* 0x011ea2000c1e1b00 */
[----:B------:R-:W-:-:S05]  /*01c0*/  IMAD.U32 R15, RZ, RZ, UR11 ;  /* 0x0000000bff0f7e24 */ /* 0x000fca000f8e00ff */
[----:B------:R-:W2:Y:S01]  /*01d0*/  LDG.E.64 R22, desc[UR8][R14.64] ;  /* 0x000000080e167981 */ /* 0x000ea2000c1e1b00 */
[----:B------:R-:W-:-:S04]  /*01e0*/  UIADD3 UR4, UP0, UPT, UR10, UR14, URZ ;  /* 0x0000000e0a047290 */ /* 0x000fc8000ff1e0ff */
[----:B------:R-:W-:Y:S02]  /*01f0*/  UIADD3.X UR5, UPT, UPT, UR11, UR6, URZ, UP0, !UPT ;  /* 0x000000060b057290 */ /* 0x000fe400087fe4ff */
[----:B------:R-:W-:-:S04]  /*0200*/  IMAD.U32 R18, RZ, RZ, UR4 ;  /* 0x00000004ff127e24 */ /* 0x000fc8000f8e00ff */
[----:B------:R-:W-:Y:S01]  /*0210*/  IMAD.U32 R19, RZ, RZ, UR5 ;  /* 0x00000005ff137e24 */ /* 0x000fe2000f8e00ff */
[----:B--2---:R-:W-:-:S14]  /*0220*/  DSETP.GEU.AND P0, PT, R22, R6, PT ;  /* 0x000000061600722a */ /* 0x004fdc0003f0e000 */
[----:B------:R-:W0:Y:S01]  /*0230*/  @!P0 LDC.64 R12, c[0x0][0x388] ;  /* 0x0000e200ff0c8b82 */ /* 0x000e220000000a00 */
[----:B------:R-:W-:-:S04]  /*0240*/  @!P0 IADD3 R16, P1, PT, R8, -0x7, RZ ;  /* 0xfffffff908108810 */ /* 0x000fc80007f3e0ff */
[----:B------:R-:W-:Y:S01]  /*0250*/  @!P0 IADD3.X R17, PT, PT, R9, -0x1, RZ, P1, !PT ;  /* 0xffffffff09118810 */ /* 0x000fe20000ffe4ff */
[----:B------:R-:W-:Y:S04]  /*0260*/  @!P0 STG.E.64 desc[UR8][R4.64], R22 ;  /* 0x0000001604008986 */ /* 0x000fe8000c101b08 */
[----:B0-----:R0:W-:Y:S04]  /*0270*/  @!P0 STG.E.64 desc[UR8][R12.64], R16 ;  /* 0x000000100c008986 */ /* 0x0011e8000c101b08 */
[----:B------:R-:W2:Y:S04]  /*0280*/  @!P0 LDG.E.64 R6, desc[UR8][R4.64] ;  /* 0x0000000804068981 */ /* 0x000ea8000c1e1b00 */
[----:B------:R-:W2:Y:S01]  /*0290*/  LDG.E.64 R18, desc[UR8][R18.64] ;  /* 0x0000000812127981 */ /* 0x000ea2000c1e1b00 */
[----:B------:R-:W-:-:S04]  /*02a0*/  UIADD3 UR4, UP0, UPT, UR4, UR14, URZ ;  /* 0x0000000e04047290 */ /* 0x000fc8000ff1e0ff */
[----:B------:R-:W-:Y:S02]  /*02b0*/  UIADD3.X UR5, UPT, UPT, UR5, UR6, URZ, UP0, !UPT ;  /* 0x0000000605057290 */ /* 0x000fe400087fe4ff */
[----:B------:R-:W-:-:S04]  /*02c0*/  IMAD.U32 R20, RZ, RZ, UR4 ;  /* 0x00000004ff147e24 */ /* 0x000fc8000f8e00ff */
[----:B------:R-:W-:Y:S01]  /*02d0*/  IMAD.U32 R21, RZ, RZ, UR5 ;  /* 0x00000005ff157e24 */ /* 0x000fe2000f8e00ff */
[----:B--2---:R-:W-:-:S14]  /*02e0*/  DSETP.GEU.AND P0, PT, R18, R6, PT ;  /* 0x000000061200722a */ /* 0x004fdc0003f0e000 */
[----:B------:R-:W1:Y:S01]  /*02f0*/  @!P0 LDC.64 R24, c[0x0][0x388] ;  /* 0x0000e200ff188b82 */ /* 0x000e620000000a00 */
[----:B------:R-:W-:-:S04]  /*0300*/  @!P0 IADD3 R14, P1, PT, R8, -0x6, RZ ;  /* 0xfffffffa080e8810 */ /* 0x000fc80007f3e0ff */
[----:B------:R-:W-:Y:S01]  /*0310*/  @!P0 IADD3.X R15, PT, PT, R9, -0x1, RZ, P1, !PT ;  /* 0xffffffff090f8810 */ /* 0x000fe20000ffe4ff */
[----:B------:R2:W-:Y:S04]  /*0320*/  @!P0 STG.E.64 desc[UR8][R4.64], R18 ;  /* 0x0000001204008986 */ /* 0x0005e8000c101b08 */
[----:B-1----:R1:W-:Y:S04]  /*0330*/  @!P0 STG.E.64 desc[UR8][R24.64], R14 ;  /* 0x0000000e18008986 */ /* 0x0023e8000c101b08 */
[----:B------:R-:W3:Y:S04]  /*0340*/  @!P0 LDG.E.64 R6, desc[UR8][R4.64] ;  /* 0x0000000804068981 */ /* 0x000ee8000c1e1b00 */
[----:B------:R-:W3:Y:S01]  /*0350*/  LDG.E.64 R20, desc[UR8][R20.64] ;  /* 0x0000000814147981 */ /* 0x000ee2000c1e1b00 */
[----:B------:R-:W-:-:S04]  /*0360*/  UIADD3 UR4, UP0, UPT, UR4, UR14, URZ ;  /* 0x0000000e04047290 */ /* 0x000fc8000ff1e0ff */
[----:B------:R-:W-:Y:S02]  /*0370*/  UIADD3.X UR5, UPT, UPT, UR5, UR6, URZ, UP0, !UPT ;  /* 0x0000000605057290 */ /* 0x000fe400087fe4ff */
[----:B0-----:R-:W-:-:S04]  /*0380*/  IMAD.U32 R16, RZ, RZ, UR4 ;  /* 0x00000004ff107e24 */ /* 0x001fc8000f8e00ff */
[----:B------:R-:W-:Y:S01]  /*0390*/  IMAD.U32 R17, RZ, RZ, UR5 ;  /* 0x00000005ff117e24 */ /* 0x000fe2000f8e00ff */
[----:B---3--:R-:W-:-:S14]  /*03a0*/  DSETP.GEU.AND P0, PT, R20, R6, PT ;  /* 0x000000061400722a */ /* 0x008fdc0003f0e000 */
[----:B------:R-:W0:Y:S01]  /*03b0*/  @!P0 LDC.64 R26, c[0x0][0x388] ;  /* 0x0000e200ff1a8b82 */ /* 0x000e220000000a00 */
[----:B------:R-:W-:-:S04]  /*03c0*/  @!P0 IADD3 R12, P1, PT, R8, -0x5, RZ ;  /* 0xfffffffb080c8810 */ /* 0x000fc80007f3e0ff */
[----:B------:R-:W-:Y:S01]  /*03d0*/  @!P0 IADD3.X R13, PT, PT, R9, -0x1, RZ, P1, !PT ;  /* 0xffffffff090d8810 */ /* 0x000fe20000ffe4ff */
[----:B------:R3:W-:Y:S04]  /*03e0*/  @!P0 STG.E.64 desc[UR8][R4.64], R20 ;  /* 0x0000001404008986 */ /* 0x0007e8000c101b08 */
[----:B0-----:R0:W-:Y:S04]  /*03f0*/  @!P0 STG.E.64 desc[UR8][R26.64], R12 ;  /* 0x0000000c1a008986 */ /* 0x0011e8000c101b08 */
[----:B------:R-:W4:Y:S04]  /*0400*/  @!P0 LDG.E.64 R6, desc[UR8][R4.64] ;  /* 0x0000000804068981 */ /* 0x000f28000c1e1b00 */
[----:B------:R-:W4:Y:S01]  /*0410*/  LDG.E.64 R22, desc[UR8][R16.64] ;  /* 0x0000000810167981 */ /* 0x000f22000c1e1b00 */
[----:B------:R-:W-:-:S04]  /*0420*/  UIADD3 UR4, UP0, UPT, UR4, UR14, URZ ;  /* 0x0000000e04047290 */ /* 0x000fc8000ff1e0ff */
[----:B------:R-:W-:Y:S02]  /*0430*/  UIADD3.X UR5, UPT, UPT, UR5, UR6, URZ, UP0, !UPT ;  /* 0x0000000605057290 */ /* 0x000fe400087fe4ff */
[----:B--2---:R-:W-:-:S04]  /*0440*/  IMAD.U32 R18, RZ, RZ, UR4 ;  /* 0x00000004ff127e24 */ /* 0x004fc8000f8e00ff */
[----:B------:R-:W-:Y:S01]  /*0450*/  IMAD.U32 R19, RZ, RZ, UR5 ;  /* 0x00000005ff137e24 */ /* 0x000fe2000f8e00ff */
[----:B----4-:R-:W-:-:S14]  /*0460*/  DSETP.GEU.AND P0, PT, R22, R6, PT ;  /* 0x000000061600722a */ /* 0x010fdc0003f0e000 */
[----:B-1----:R-:W1:Y:S01]  /*0470*/  @!P0 LDC.64 R24, c[0x0][0x388] ;  /* 0x0000e200ff188b82 */ /* 0x002e620000000a00 */
[----:B------:R-:W-:-:S04]  /*0480*/  @!P0 IADD3 R14, P1, PT, R8, -0x4, RZ ;  /* 0xfffffffc080e8810 */ /* 0x000fc80007f3e0ff */
[----:B------:R-:W-:Y:S01]  /*0490*/  @!P0 IADD3.X R15, PT, PT, R9, -0x1, RZ, P1, !PT ;  /* 0xffffffff090f8810 */ /* 0x000fe20000ffe4ff */
[----:B------:R2:W-:Y:S04]  /*04a0*/  @!P0 STG.E.64 desc[UR8][R4.64], R22 ;  /* 0x0000001604008986 */ /* 0x0005e8000c101b08 */
[----:B-1----:R1:W-:Y:S04]  /*04b0*/  @!P0 STG.E.64 desc[UR8][R24.64], R14 ;  /* 0x0000000e18008986 */ /* 0x0023e8000c101b08 */
[----:B------:R-:W4:Y:S04]  /*04c0*/  @!P0 LDG.E.64 R6, desc[UR8][R4.64] ;  /* 0x0000000804068981 */ /* 0x000f28000c1e1b00 */
[----:B---3--:R-:W4:Y:S01]  /*04d0*/  LDG.E.64 R20, desc[UR8][R18.64] ;  /* 0x0000000812147981 */ /* 0x008f22000c1e1b00 */
[----:B------:R-:W-:-:S04]  /*04e0*/  UIADD3 UR4, UP0, UPT, UR4, UR14, URZ ;  /* 0x0000000e04047290 */ /* 0x000fc8000ff1e0ff */
[----:B------:R-:W-:Y:S02]  /*04f0*/  UIADD3.X UR5, UPT, UPT, UR5, UR6, URZ, UP0, !UPT ;  /* 0x0000000605057290 */ /* 0x000fe400087fe4ff */
[----:B------:R-:W-:-:S04]  /*0500*/  IMAD.U32 R16, RZ, RZ, UR4 ;  /* 0x00000004ff107e24 */ /* 0x000fc8000f8e00ff */
[----:B------:R-:W-:Y:S01]  /*0510*/  IMAD.U32 R17, RZ, RZ, UR5 ;  /* 0x00000005ff117e24 */ /* 0x000fe2000f8e00ff */
[----:B----4-:R-:W-:-:S14]  /*0520*/  DSETP.GEU.AND P0, PT, R20, R6, PT ;  /* 0x000000061400722a */ /* 0x010fdc0003f0e000 */
[----:B0-----:R-:W0:Y:S01]  /*0530*/  @!P0 LDC.64 R26, c[0x0][0x388] ;  /* 0x0000e200ff1a8b82 */ /* 0x001e220000000a00 */
[----:B------:R-:W-:-:S04]  /*0540*/  @!P0 IADD3 R12, P1, PT, R8, -0x3, RZ ;  /* 0xfffffffd080c8810 */ /* 0x000fc80007f3e0ff */
[----:B------:R-:W-:Y:S01]  /*0550*/  @!P0 IADD3.X R13, PT, PT, R9, -0x1, RZ, P1, !PT ;  /* 0xffffffff090d8810 */ /* 0x000fe20000ffe4ff */
[----:B------:R3:W-:Y:S04]  /*0560*/  @!P0 STG.E.64 desc[UR8][R4.64], R20 ;  /* 0x0000001404008986 */ /* 0x0007e8000c101b08 */
[----:B0-----:R0:W-:Y:S04]  /*0570*/  @!P0 STG.E.64 desc[UR8][R26.64], R12 ;  /* 0x0000000c1a008986 */ /* 0x0011e8000c101b08 */
[----:B------:R-:W4:Y:S04]  /*0580*/  @!P0 LDG.E.64 R6, desc[UR8][R4.64] ;  /* 0x0000000804068981 */ /* 0x000f28000c1e1b00 */
[----:B--2---:R-:W4:Y:S01]  /*0590*/  LDG.E.64 R22, desc[UR8][R16.64] ;  /* 0x0000000810167981 */ /* 0x004f22000c1e1b00 */
[----:B------:R-:W-:-:S04]  /*05a0*/  UIADD3 UR4, UP0, UPT, UR4, UR14, URZ ;  /* 0x0000000e04047290 */ /* 0x000fc8000ff1e0ff */
[----:B------:R-:W-:Y:S02]  /*05b0*/  UIADD3.X UR5, UPT, UPT, UR5, UR6, URZ, UP0, !UPT ;  /* 0x0000000605057290 */ /* 0x000fe400087fe4ff */
[----:B------:R-:W-:-:S04]  /*05c0*/  IMAD.U32 R18, RZ, RZ, UR4 ;  /* 0x00000004ff127e24 */ /* 0x000fc8000f8e00ff */
[----:B------:R-:W-:Y:S01]  /*05d0*/  IMAD.U32 R19, RZ, RZ, UR5 ;  /* 0x00000005ff137e24 */ /* 0x000fe2000f8e00ff */
[----:B----4-:R-:W-:-:S14]  /*05e0*/  DSETP.GEU.AND P0, PT, R22, R6, PT ;  /* 0x000000061600722a */ /* 0x010fdc0003f0e000 */
[----:B-1----:R-:W1:Y:S01]  /*05f0*/  @!P0 LDC.64 R24, c[0x0][0x388] ;  /* 0x0000e200ff188b82 */ /* 0x002e620000000a00 */
[----:B------:R-:W-:-:S04]  /*0600*/  @!P0 IADD3 R14, P1, PT, R8, -0x2, RZ ;  /* 0xfffffffe080e8810 */ /* 0x000fc80007f3e0ff */
[----:B------:R-:W-:Y:S01]  /*0610*/  @!P0 IADD3.X R15, PT, PT, R9, -0x1, RZ, P1, !PT ;  /* 0xffffffff090f8810 */ /* 0x000fe20000ffe4ff */
[----:B------:R-:W-:Y:S04]  /*0620*/  @!P0 STG.E.64 desc[UR8][R4.64], R22 ;  /* 0x0000001604008986 */ /* 0x000fe8000c101b08 */
[----:B-1----:R1:W-:Y:S04]  /*0630*/  @!P0 STG.E.64 desc[UR8][R24.64], R14 ;  /* 0x0000000e18008986 */ /* 0x0023e8000c101b08 */
[----:B------:R-:W2:Y:S04]  /*0640*/  @!P0 LDG.E.64 R6, desc[UR8][R4.64] ;  /* 0x0000000804068981 */ /* 0x000ea8000c1e1b00 */
[----:B------:R-:W2:Y:S01]  /*0650*/  LDG.E.64 R18, desc[UR8][R18.64] ;  /* 0x0000000812127981 */ /* 0x000ea2000c1e1b00 */
[----:B------:R-:W-:-:S04]  /*0660*/  UIADD3 UR4, UP0, UPT, UR4, UR14, URZ ;  /* 0x0000000e04047290 */ /* 0x000fc8000ff1e0ff */
[----:B------:R-:W-:Y:S02]  /*0670*/  UIADD3.X UR5, UPT, UPT, UR5, UR6, URZ, UP0, !UPT ;  /* 0x0000000605057290 */ /* 0x000fe400087fe4ff */
[----:B------:R-:W-:-:S04]  /*0680*/  IMAD.U32 R16, RZ, RZ, UR4 ;  /* 0x00000004ff107e24 */ /* 0x000fc8000f8e00ff */
[----:B------:R-:W-:Y:S01]  /*0690*/  IMAD.U32 R17, RZ, RZ, UR5 ;  /* 0x00000005ff117e24 */ /* 0x000fe2000f8e00ff */
[----:B--2---:R-:W-:-:S14]  /*06a0*/  DSETP.GEU.AND P0, PT, R18, R6, PT ;  /* 0x000000061200722a */ /* 0x004fdc0003f0e000 */
[----:B---3--:R-:W2:Y:S01]  /*06b0*/  @!P0 LDC.64 R20, c[0x0][0x388] ;  /* 0x0000e200ff148b82 */ /* 0x008ea20000000a00 */
[----:B0-----:R-:W-:-:S04]  /*06c0*/  @!P0 IADD3 R12, P1, PT, R8, -0x1, RZ ;  /* 0xffffffff080c8810 */ /* 0x001fc80007f3e0ff */
[----:B------:R-:W-:Y:S01]  /*06d0*/  @!P0 IADD3.X R13, PT, PT, R9, -0x1, RZ, P1, !PT ;  /* 0xffffffff090d8810 */ /* 0x000fe20000ffe4ff */
[----:B------:R3:W-:Y:S04]  /*06e0*/  @!P0 STG.E.64 desc[UR8][R4.64], R18 ;  /* 0x0000001204008986 */ /* 0x0007e8000c101b08 */
[----:B--2---:R3:W-:Y:S04]  /*06f0*/  @!P0 STG.E.64 desc[UR8][R20.64], R12 ;  /* 0x0000000c14008986 */ /* 0x0047e8000c101b08 */
[----:B------:R-:W2:Y:S04]  /*0700*/  @!P0 LDG.E.64 R6, desc[UR8][R4.64] ;  /* 0x0000000804068981 */ /* 0x000ea8000c1e1b00 */
[----:B------:R-:W2:Y:S01]  /*0710*/  LDG.E.64 R16, desc[UR8][R16.64] ;  /* 0x0000000810107981 */ /* 0x000ea2000c1e1b00 */
[----:B------:R-:W-:-:S04]  /*0720*/  ULEA UR10, UP0, UR16, UR10, 0x6 ;  /* 0x0000000a100a7291 */ /* 0x000fc8000f8030ff */
[----:B------:R-:W-:Y:S01]  /*0730*/  UIADD3.X UR11, UPT, UPT, UR11, UR7, URZ, UP0, !UPT ;  /* 0x000000070b0b7290 */ /* 0x000fe200087fe4ff */
[----:B--2---:R-:W-:-:S14]  /*0740*/  DSETP.GEU.AND P0, PT, R16, R6, PT ;  /* 0x000000061000722a */ /* 0x004fdc0003f0e000 */
[----:B-1----:R-:W0:Y:S01]  /*0750*/  @!P0 LDC.64 R14, c[0x0][0x388] ;  /* 0x0000e200ff0e8b82 */ /* 0x002e220000000a00 */
[----:B------:R-:W-:Y:S02]  /*0760*/  @!P0 IMAD.MOV.U32 R6, RZ, RZ, R8 ;  /* 0x000000ffff068224 */ /* 0x000fe400078e0008 */
[----:B------:R-:W-:Y:S01]  /*0770*/  @!P0 IMAD.MOV.U32 R7, RZ, RZ, R9 ;  /* 0x000000ffff078224 */ /* 0x000fe200078e0009 */
[----:B------:R3:W-:Y:S04]  /*0780*/  @!P0 STG.E.64 desc[UR8][R4.64], R16 ;  /* 0x0000001004008986 */ /* 0x0007e8000c101b08 */
[----:B0-----:R3:W-:Y:S01]  /*0790*/  @!P0 STG.E.64 desc[UR8][R14.64], R6 ;  /* 0x000000060e008986 */ /* 0x0017e2000c101b08 */
[----:B------:R-:W-:-:S04]  /*07a0*/  IADD3 R10, P0, PT, R10, -0x8, RZ ;  /* 0xfffffff80a0a7810 */ /* 0x000fc80007f1e0ff */
[----:B------:R-:W-:Y:S02]  /*07b0*/  IADD3.X R2, PT, PT, R2, -0x1, RZ, P0, !PT ;  /* 0xffffffff02027810 */ /* 0x000fe400007fe4ff */
[----:B------:R-:W-:-:S04]  /*07c0*/  ISETP.NE.U32.AND P0, PT, R10, RZ, PT ;  /* 0x000000ff0a00720c */ /* 0x000fc80003f05070 */
[----:B------:R-:W-:Y:S02]  /*07d0*/  ISETP.NE.AND.EX P0, PT, R2, RZ, PT, P0 ;  /* 0x000000ff0200720c */ /* 0x000fe40003f05300 */
[----:B------:R-:W-:-:S05]  /*07e0*/  IADD3 R8, P1, PT, R8, 0x8, RZ ;  /* 0x0000000808087810 */ /* 0x000fca0007f3e0ff */
[----:B------:R-:W-:-:S06]  /*07f0*/  IMAD.X R9, RZ, RZ, R9, P1 ;  /* 0x000000ffff097224 */ /* 0x000fcc00008e0609 */
[----:B---3--:R-:W-:Y:S05]  /*0800*/  @P0 BRA `(.L_x_3) ;  /* 0xfffffff800640947 */ /* 0x008fea000383ffff */
.L_x_2:
[----:B------:R-:W-:-:S04]  /*0810*/  ISETP.NE.U32.AND P0, PT, RZ, UR12, PT ;  /* 0x0000000cff007c0c */ /* 0x000fc8000bf05070 */
[----:B------:R-:W-:-:S13]  /*0820*/  ISETP.NE.AND.EX P0, PT, RZ, RZ, PT, P0 ;  /* 0x000000ffff00720c */ /* 0x000fda0003f05300 */
[----:B0-----:R-:W-:Y:S05]  /*0830*/  @!P0 EXIT ;  /* 0x000000000000894d */ /* 0x001fea0003800000 */
[----:B------:R-:W0:Y:S01]  /*0840*/  LDC R2, c[0x0][0x3a0] ;  /* 0x0000e800ff027b82 */ /* 0x000e220000000800 */
[----:B------:R-:W-:-:S04]  /*0850*/  UISETP.GE.U32.AND UP0, UPT, UR12, 0x4, UPT ;  /* 0x000000040c00788c */ /* 0x000fc8000bf06070 */
[----:B------:R-:W-:Y:S01]  /*0860*/  UISETP.GE.U32.AND.EX UP0, UPT, URZ, URZ, UPT, UP0 ;  /* 0x000000ffff00728c */ /* 0x000fe2000bf06100 */
[----:B0-----:R-:W-:-:S04]  /*0870*/  LOP3.LUT R18, R2, 0x3, RZ, 0xc0, !PT ;  /* 0x0000000302127812 */ /* 0x001fc800078ec0ff */
[----:B------:R-:W-:-:S04]  /*0880*/  ISETP.NE.U32.AND P0, PT, R18, RZ, PT ;  /* 0x000000ff1200720c */ /* 0x000fc80003f05070 */
[----:B------:R-:W-:Y:S01]  /*0890*/  ISETP.NE.AND.EX P0, PT, RZ, RZ, PT, P0 ;  /* 0x000000ffff00720c */ /* 0x000fe20003f05300 */
[----:B------:R-:W-:-:S12]  /*08a0*/  BRA.U !UP0, `(.L_x_4) ;  /* 0x0000000108c87547 */ /* 0x000fd8000b800000 */
[----:B------:R-:W0:Y:S01]  /*08b0*/  LDCU.128 UR4, c[0x0][0x390] ;  /* 0x00007200ff0477ac */ /* 0x000e220008000c00 */
[----:B------:R-:W1:Y:S01]  /*08c0*/  LDC.64 R4, c[0x0][0x380] ;  /* 0x0000e000ff047b82 */ /* 0x000e620000000a00 */
[----:B0-----:R-:W-:Y:S02]  /*08d0*/  IMAD R9, R3, UR6, RZ ;  /* 0x0000000603097c24 */ /* 0x001fe4000f8e02ff */
[----:B------:R-:W-:-:S04]  /*08e0*/  IMAD.WIDE.U32 R6, R0, UR6, RZ ;  /* 0x0000000600067c25 */ /* 0x000fc8000f8e00ff */
[----:B------:R-:W-:Y:S01]  /*08f0*/  IMAD R9, R0, UR7, R9 ;  /* 0x0000000700097c24 */ /* 0x000fe2000f8e0209 */
[----:B------:R-:W-:-:S03]  /*0900*/  LEA R8, P1, R6, UR4, 0x3 ;  /* 0x0000000406087c11 */ /* 0x000fc6000f8218ff */
[----:B------:R-:W-:-:S05]  /*0910*/  IMAD.IADD R7, R7, 0x1, R9 ;  /* 0x0000000107077824 */ /* 0x000fca00078e0209 */
[----:B------:R-:W-:Y:S02]  /*0920*/  LEA.HI.X R9, R6, UR5, R7, 0x3, P1 ;  /* 0x0000000506097c11 */ /* 0x000fe400088f1c07 */
[----:B-1----:R-:W2:Y:S04]  /*0930*/  LDG.E.64 R6, desc[UR8][R4.64] ;  /* 0x0000000804067981 */ /* 0x002ea8000c1e1b00 */
[----:B------:R-:W2:Y:S01]  /*0940*/  LDG.E.64 R16, desc[UR8][R8.64] ;  /* 0x0000000808107981 */ /* 0x000ea2000c1e1b00 */
[----:B------:R-:W-:Y:S02]  /*0950*/  USHF.L.U32 UR5, UR6, 0x3, URZ ;  /* 0x0000000306057899 */ /* 0x000fe400080006ff */
[----:B------:R-:W-:-:S04]  /*0960*/  USHF.L.U64.HI UR4, UR6, 0x3, UR7 ;  /* 0x0000000306047899 */ /* 0x000fc80008010207 */
[----:B------:R-:W-:-:S04]  /*0970*/  IADD3 R10, P2, PT, R8, UR5, RZ ;  /* 0x00000005080a7c10 */ /* 0x000fc8000ff5e0ff */
[----:B------:R-:W-:Y:S01]  /*0980*/  IADD3.X R11, PT, PT, R9, UR4, RZ, P2, !PT ;  /* 0x00000004090b7c10 */ /* 0x000fe200097fe4ff */
[----:B--2---:R-:W-:-:S14]  /*0990*/  DSETP.GEU.AND P1, PT, R16, R6, PT ;  /* 0x000000061000722a */ /* 0x004fdc0003f2e000 */
[----:B------:R-:W0:Y:S01]  /*09a0*/  @!P1 LDC.64 R22, c[0x0][0x388] ;  /* 0x0000e200ff169b82 */ /* 0x000e220000000a00 */
[----:B------:R-:W-:Y:S01]  /*09b0*/  @!P1 IMAD.MOV.U32 R8, RZ, RZ, R0 ;  /* 0x000000ffff089224 */ /* 0x000fe200078e0000 */
[----:B------:R1:W-:Y:S01]  /*09c0*/  @!P1 STG.E.64 desc[UR8][R4.64], R16 ;  /* 0x0000001004009986 */ /* 0x0003e2000c101b08 */
[----:B------:R-:W-:-:S05]  /*09d0*/  @!P1 IMAD.MOV.U32 R9, RZ, RZ, R3 ;  /* 0x000000ffff099224 */ /* 0x000fca00078e0003 */
[----:B0-----:R0:W-:Y:S04]  /*09e0*/  @!P1 STG.E.64 desc[UR8][R22.64], R8 ;  /* 0x0000000816009986 */ /* 0x0011e8000c101b08 */
[----:B------:R-:W2:Y:S04]  /*09f0*/  @!P1 LDG.E.64 R6, desc[UR8][R4.64] ;  /* 0x0000000804069981 */ /* 0x000ea8000c1e1b00 */
[----:B------:R-:W2:Y:S01]  /*0a00*/  LDG.E.64 R20, desc[UR8][R10.64] ;  /* 0x000000080a147981 */ /* 0x000ea2000c1e1b00 */
[----:B------:R-:W-:-:S04]  /*0a10*/  IADD3 R14, P3, PT, R10, UR5, RZ ;  /* 0x000000050a0e7c10 */ /* 0x000fc8000ff7e0ff */
[----:B------:R-:W-:Y:S01]  /*0a20*/  IADD3.X R15, PT, PT, R11, UR4, RZ, P3, !PT ;  /* 0x000000040b0f7c10 */ /* 0x000fe20009ffe4ff */
[----:B--2---:R-:W-:-:S14]  /*0a30*/  DSETP.GEU.AND P1, PT, R20, R6, PT ;  /* 0x000000061400722a */ /* 0x004fdc0003f2e000 */
[----:B------:R-:W2:Y:S01]  /*0a40*/  @!P1 LDC.64 R24, c[0x0][0x388] ;  /* 0x0000e200ff189b82 */ /* 0x000ea20000000a00 */
[----:B------:R-:W-:Y:S01]  /*0a50*/  @!P1 IADD3 R12, P2, PT, R0, 0x1, RZ ;  /* 0x00000001000c9810 */ /* 0x000fe20007f5e0ff */
[----:B------:R-:W-:Y:S04]  /*0a60*/  @!P1 STG.E.64 desc[UR8][R4.64], R20 ;  /* 0x0000001404009986 */ /* 0x000fe8000c101b08 */
[----:B------:R-:W-:-:S05]  /*0a70*/  @!P1 IMAD.X R13, RZ, RZ, R3, P2 ;  /* 0x000000ffff0d9224 */ /* 0x000fca00010e0603 */
[----:B--2---:R2:W-:Y:S04]  /*0a80*/  @!P1 STG.E.64 desc[UR8][R24.64], R12 ;  /* 0x0000000c18009986 */ /* 0x0045e8000c101b08 */
[----:B------:R-:W3:Y:S04]  /*0a90*/  @!P1 LDG.E.64 R6, desc[UR8][R4.64] ;  /* 0x0000000804069981 */ /* 0x000ee8000c1e1b00 */
[----:B-1----:R-:W3:Y:S01]  /*0aa0*/  LDG.E.64 R16, desc[UR8][R14.64] ;  /* 0x000000080e107981 */ /* 0x002ee2000c1e1b00 */
[----:B------:R-:W-:-:S04]  /*0ab0*/  IADD3 R10, P3, PT, R14, UR5, RZ ;  /* 0x000000050e0a7c10 */ /* 0x000fc8000ff7e0ff */
[----:B------:R-:W-:Y:S01]  /*0ac0*/  IADD3.X R11, PT, PT, R15, UR4, RZ, P3, !PT ;  /* 0x000000040f0b7c10 */ /* 0x000fe20009ffe4ff */
[----:B---3--:R-:W-:-:S14]  /*0ad0*/  DSETP.GEU.AND P1, PT, R16, R6, PT ;  /* 0x000000061000722a */ /* 0x008fdc0003f2e000 */
[----:B0-----:R-:W0:Y:S01]  /*0ae0*/  @!P1 LDC.64 R22, c[0x0][0x388] ;  /* 0x0000e200ff169b82 */ /* 0x001e220000000a00 */
[----:B------:R-:W-:Y:S01]  /*0af0*/  @!P1 IADD3 R8, P2, PT, R0, 0x2, RZ ;  /* 0x0000000200089810 */ /* 0x000fe20007f5e0ff */
[----:B------:R1:W-:Y:S04]  /*0b00*/  @!P1 STG.E.64 desc[UR8][R4.64], R16 ;  /* 0x0000001004009986 */ /* 0x0003e8000c101b08 */
[----:B------:R-:W-:-:S05]  /*0b10*/  @!P1 IMAD.X R9, RZ, RZ, R3, P2 ;  /* 0x000000ffff099224 */ /* 0x000fca00010e0603 */
[----:B0-----:R1:W-:Y:S04]  /*0b20*/  @!P1 STG.E.64 desc[UR8][R22.64], R8 ;  /* 0x0000000816009986 */ /* 0x0013e8000c101b08 */
[----:B------:R-:W3:Y:S04]  /*0b30*/  @!P1 LDG.E.64 R6, desc[UR8][R4.64] ;  /* 0x0000000804069981 */ /* 0x000ee8000c1e1b00 */
[----:B------:R-:W3:Y:S02]  /*0b40*/  LDG.E.64 R10, desc[UR8][R10.64] ;  /* 0x000000080a0a7981 */ /* 0x000ee4000c1e1b00 */
[----:B---3--:R-:W-:-:S14]  /*0b50*/  DSETP.GEU.AND P1, PT, R10, R6, PT ;  /* 0x000000060a00722a */ /* 0x008fdc0003f2e000 */
[----:B--2---:R-:W0:Y:S01]  /*0b60*/  @!P1 LDC.64 R12, c[0x0][0x388] ;  /* 0x0000e200ff0c9b82 */ /* 0x004e220000000a00 */
[----:B------:R-:W-:Y:S01]  /*0b70*/  @!P1 IADD3 R6, P2, PT, R0, 0x3, RZ ;  /* 0x0000000300069810 */ /* 0x000fe20007f5e0ff */
[----:B------:R1:W-:Y:S04]  /*0b80*/  @!P1 STG.E.64 desc[UR8][R4.64], R10 ;  /* 0x0000000a04009986 */ /* 0x0003e8000c101b08 */
[----:B------:R-:W-:-:S05]  /*0b90*/  @!P1 IMAD.X R7, RZ, RZ, R3, P2 ;  /* 0x000000ffff079224 */ /* 0x000fca00010e0603 */
[----:B0-----:R1:W-:Y:S01]  /*0ba0*/  @!P1 STG.E.64 desc[UR8][R12.64], R6 ;  /* 0x000000060c009986 */ /* 0x0013e2000c101b08 */
[----:B------:R-:W-:-:S05]  /*0bb0*/  IADD3 R0, P1, PT, R0, 0x4, RZ ;  /* 0x0000000400007810 */ /* 0x000fca0007f3e0ff */
[----:B------:R-:W-:-:S08]  /*0bc0*/  IMAD.X R3, RZ, RZ, R3, P1 ;  /* 0x000000ffff037224 */ /* 0x000fd000008e0603 */
.L_x_4:
[----:B------:R-:W-:Y:S05]  /*0bd0*/  @!P0 EXIT ;  /* 0x000000000000894d */ /* 0x000fea0003800000 */
[----:B------:R-:W-:Y:S02]  /*0be0*/  ISETP.NE.U32.AND P1, PT, R18, 0x1, PT ;  /* 0x000000011200780c */ /* 0x000fe40003f25070 */
[----:B------:R-:W-:Y:S02]  /*0bf0*/  LOP3.LUT R2, R2, 0x1, RZ, 0xc0, !PT ;  /* 0x0000000102027812 */ /* 0x000fe400078ec0ff */
[----:B------:R-:W-:Y:S02]  /*0c00*/  ISETP.NE.AND.EX P1, PT, RZ, RZ, PT, P1 ;  /* 0x000000ffff00720c */ /* 0x000fe40003f25310 */
[----:B------:R-:W-:-:S04]  /*0c10*/  ISETP.NE.U32.AND P0, PT, R2, 0x1, PT ;  /* 0x000000010200780c */ /* 0x000fc80003f05070 */
[----:B------:R-:W-:-:S07]  /*0c20*/  ISETP.NE.U32.AND.EX P0, PT, RZ, RZ, PT, P0 ;  /* 0x000000ffff00720c */ /* 0x000fce0003f05100 */
[----:B------:R-:W-:Y:S06]  /*0c30*/  @!P1 BRA `(.L_x_5) ;  /* 0x0000000000749947 */ /* 0x000fec0003800000 */
[----:B-1----:R-:W0:Y:S08]  /*0c40*/  LDC.64 R16, c[0x0][0x398] ;  /* 0x0000e600ff107b82 */ /* 0x002e300000000a00 */
[----:B------:R-:W1:Y:S08]  /*0c50*/  LDC.64 R10, c[0x0][0x390] ;  /* 0x0000e400ff0a7b82 */ /* 0x000e700000000a00 */
[----:B------:R-:W2:Y:S01]  /*0c60*/  LDC.64 R4, c[0x0][0x380] ;  /* 0x0000e000ff047b82 */ /* 0x000ea20000000a00 */
[----:B0-----:R-:W-:-:S02]  /*0c70*/  IMAD R2, R3, R16, RZ ;  /* 0x0000001003027224 */ /* 0x001fc400078e02ff */
[----:B------:R-:W-:-:S04]  /*0c80*/  IMAD.WIDE.U32 R6, R0, R16, RZ ;  /* 0x0000001000067225 */ /* 0x000fc800078e00ff */
[----:B------:R-:W-:Y:S01]  /*0c90*/  IMAD R9, R0, R17, R2 ;  /* 0x0000001100097224 */ /* 0x000fe200078e0202 */
[----:B-1----:R-:W-:-:S03]  /*0ca0*/  LEA R8, P1, R6, R10, 0x3 ;  /* 0x0000000a06087211 */ /* 0x002fc600078218ff */
[----:B------:R-:W-:-:S05]  /*0cb0*/  IMAD.IADD R9, R7, 0x1, R9 ;  /* 0x0000000107097824 */ /* 0x000fca00078e0209 */
[----:B------:R-:W-:Y:S02]  /*0cc0*/  LEA.HI.X R9, R6, R11, R9, 0x3, P1 ;  /* 0x0000000b06097211 */ /* 0x000fe400008f1c09 */
[----:B--2---:R-:W2:Y:S04]  /*0cd0*/  LDG.E.64 R6, desc[UR8][R4.64] ;  /* 0x0000000804067981 */ /* 0x004ea8000c1e1b00 */
[----:B------:R-:W2:Y:S01]  /*0ce0*/  LDG.E.64 R12, desc[UR8][R8.64] ;  /* 0x00000008080c7981 */ /* 0x000ea2000c1e1b00 */
[----:B------:R-:W-:-:S04]  /*0cf0*/  LEA R10, P2, R16, R8, 0x3 ;  /* 0x00000008100a7211 */ /* 0x000fc800078418ff */
[----:B------:R-:W-:Y:S01]  /*0d00*/  LEA.HI.X R11, R16, R9, R17, 0x3, P2 ;  /* 0x00000009100b7211 */ /* 0x000fe200010f1c11 */
[----:B--2---:R-:W-:-:S14]  /*0d10*/  DSETP.GEU.AND P1, PT, R12, R6, PT ;  /* 0x000000060c00722a */ /* 0x004fdc0003f2e000 */
[----:B------:R-:W0:Y:S01]  /*0d20*/  @!P1 LDC.64 R14, c[0x0][0x388] ;  /* 0x0000e200ff0e9b82 */ /* 0x000e220000000a00 */
[----:B------:R-:W-:Y:S01]  /*0d30*/  @!P1 IMAD.MOV.U32 R8, RZ, RZ, R0 ;  /* 0x000000ffff089224 */ /* 0x000fe200078e0000 */
[----:B------:R2:W-:Y:S01]  /*0d40*/  @!P1 STG.E.64 desc[UR8][R4.64], R12 ;  /* 0x0000000c04009986 */ /* 0x0005e2000c101b08 */
[----:B------:R-:W-:-:S05]  /*0d50*/  @!P1 IMAD.MOV.U32 R9, RZ, RZ, R3 ;  /* 0x000000ffff099224 */ /* 0x000fca00078e0003 */
[----:B0-----:R2:W-:Y:S04]  /*0d60*/  @!P1 STG.E.64 desc[UR8][R14.64], R8 ;  /* 0x000000080e009986 */ /* 0x0015e8000c101b08 */
[----:B------:R-:W3:Y:S04]  /*0d70*/  @!P1 LDG.E.64 R6, desc[UR8][R4.64] ;  /* 0x0000000804069981 */ /* 0x000ee8000c1e1b00 */
[----:B------:R-:W3:Y:S02]  /*0d80*/  LDG.E.64 R10, desc[UR8][R10.64] ;  /* 0x000000080a0a7981 */ /* 0x000ee4000c1e1b00 */
[----:B---3--:R-:W-:-:S14]  /*0d90*/  DSETP.GEU.AND P1, PT, R10, R6, PT ;  /* 0x000000060a00722a */ /* 0x008fdc0003f2e000 */
[----:B------:R-:W0:Y:S01]  /*0da0*/  @!P1 LDC.64 R6, c[0x0][0x388] ;  /* 0x0000e200ff069b82 */ /* 0x000e220000000a00 */
[----:B------:R-:W-:Y:S01]  /*0db0*/  @!P1 IADD3 R16, P2, PT, R0, 0x1, RZ ;  /* 0x0000000100109810 */ /* 0x000fe20007f5e0ff */
[----:B------:R2:W-:Y:S04]  /*0dc0*/  @!P1 STG.E.64 desc[UR8][R4.64], R10 ;  /* 0x0000000a04009986 */ /* 0x0005e8000c101b08 */
[----:B------:R-:W-:-:S05]  /*0dd0*/  @!P1 IMAD.X R17, RZ, RZ, R3, P2 ;  /* 0x000000ffff119224 */ /* 0x000fca00010e0603 */
[----:B0-----:R2:W-:Y:S01]  /*0de0*/  @!P1 STG.E.64 desc[UR8][R6.64], R16 ;  /* 0x0000001006009986 */ /* 0x0015e2000c101b08 */
[----:B------:R-:W-:-:S05]  /*0df0*/  IADD3 R0, P1, PT, R0, 0x2, RZ ;  /* 0x0000000200007810 */ /* 0x000fca0007f3e0ff */
[----:B------:R-:W-:-:S08]  /*0e00*/  IMAD.X R3, RZ, RZ, R3, P1 ;  /* 0x000000ffff037224 */ /* 0x000fd000008e0603 */
.L_x_5:
[----:B------:R-:W-:Y:S05]  /*0e10*/  @P0 EXIT ;  /* 0x000000000000094d */ /* 0x000fea0003800000 */
[----:B------:R-:W0:Y:S01]  /*0e20*/  LDCU.128 UR4, c[0x0][0x390] ;  /* 0x00007200ff0477ac */ /* 0x000e220008000c00 */
[----:B-12---:R-:W1:Y:S01]  /*0e30*/  LDC.64 R8, c[0x0][0x380] ;  /* 0x0000e000ff087b82 */ /* 0x006e620000000a00 */
[----:B0-----:R-:W-:Y:S02]  /*0e40*/  IMAD R7, R3, UR6, RZ ;  /* 0x0000000603077c24 */ /* 0x001fe4000f8e02ff */
[----:B------:R-:W-:-:S04]  /*0e50*/  IMAD.WIDE.U32 R4, R0, UR6, RZ ;  /* 0x0000000600047c25 */ /* 0x000fc8000f8e00ff */
[----:B------:R-:W-:Y:S01]  /*0e60*/  IMAD R7, R0, UR7, R7 ;  /* 0x0000000700077c24 */ /* 0x000fe2000f8e0207 */
[----:B------:R-:W-:-:S03]  /*0e70*/  LEA R6, P0, R4, UR4, 0x3 ;  /* 0x0000000404067c11 */ /* 0x000fc6000f8018ff */
[----:B------:R-:W-:-:S05]  /*0e80*/  IMAD.IADD R5, R5, 0x1, R7 ;  /* 0x0000000105057824 */ /* 0x000fca00078e0207 */
[----:B------:R-:W-:Y:S02]  /*0e90*/  LEA.HI.X R7, R4, UR5, R5, 0x3, P0 ;  /* 0x0000000504077c11 */ /* 0x000fe400080f1c05 */
[----:B-1----:R-:W2:Y:S04]  /*0ea0*/  LDG.E.64 R4, desc[UR8][R8.64] ;  /* 0x0000000808047981 */ /* 0x002ea8000c1e1b00 */
[----:B------:R-:W2:Y:S02]  /*0eb0*/  LDG.E.64 R6, desc[UR8][R6.64] ;  /* 0x0000000806067981 */ /* 0x000ea4000c1e1b00 */
[----:B--2---:R-:W-:-:S14]  /*0ec0*/  DSETP.GEU.AND P0, PT, R6, R4, PT ;  /* 0x000000040600722a */ /* 0x004fdc0003f0e000 */
[----:B------:R-:W-:Y:S05]  /*0ed0*/  @P0 EXIT ;  /* 0x000000000000094d */ /* 0x000fea0003800000 */
[----:B------:R-:W0:Y:S01]  /*0ee0*/  LDC.64 R4, c[0x0][0x388] ;  /* 0x0000e200ff047b82 */ /* 0x000e220000000a00 */
[----:B------:R-:W-:Y:S01]  /*0ef0*/  IMAD.MOV.U32 R2, RZ, RZ, R0 ;  /* 0x000000ffff027224 */ /* 0x000fe200078e0000 */
[----:B------:R-:W-:Y:S04]  /*0f00*/  STG.E.64 desc[UR8][R8.64], R6 ;  /* 0x0000000608007986 */ /* 0x000fe8000c101b08 */
[----:B0-----:R-:W-:Y:S01]  /*0f10*/  STG.E.64 desc[UR8][R4.64], R2 ;  /* 0x0000000204007986 */ /* 0x001fe2000c101b08 */
[----:B------:R-:W-:Y:S05]  /*0f20*/  EXIT ;  /* 0x000000000000794d */ /* 0x000fea0003800000 */
.L_x_6:
        /* <DEDUP_REMOVED lines=13> */
.L_x_170:


//--------------------- .text._Z10reduceStepPdmm  --------------------------
	.section	.text._Z10reduceStepPdmm,"ax",@progbits
	.align	128
        .global         _Z10reduceStepPdmm
        .type           _Z10reduceStepPdmm,@function
        .size           _Z10reduceStepPdmm,(.L_x_171 - _Z10reduceStepPdmm)
        .other          _Z10reduceStepPdmm,@"STO_CUDA_ENTRY STV_DEFAULT"
_Z10reduceStepPdmm:
.text._Z10reduceStepPdmm:
[----:B------:R-:W-:Y:S01]  /*0000*/  LDC R1, c[0x0][0x37c] ;  /* 0x0000df00ff017b82 */ /* 0x000fe20000000800 */
[----:B------:R-:W0:Y:S07]  /*0010*/  S2R R3, SR_TID.X ;  /* 0x0000000000037919 */ /* 0x000e2e0000002100 */
[----:B------:R-:W0:Y:S01]  /*0020*/  S2UR UR4, SR_CTAID.X ;  /* 0x00000000000479c3 */ /* 0x000e220000002500 */
[----:B------:R-:W1:Y:S01]  /*0030*/  LDCU.64 UR8, c[0x0][0x390] ;  /* 0x00007200ff0877ac */ /* 0x000e620008000a00 */
[----:B------:R-:W2:Y:S06]  /*0040*/  LDCU.64 UR10, c[0x0][0x388] ;  /* 0x00007100ff0a77ac */ /* 0x000eac0008000a00 */
[----:B------:R-:W0:Y:S02]  /*0050*/  LDC R2, c[0x0][0x360] ;  /* 0x0000d800ff027b82 */ /* 0x000e240000000800 */
[----:B0-----:R-:W-:-:S05]  /*0060*/  IMAD R0, R2, UR4, R3 ;  /* 0x0000000402007c24 */ /* 0x001fca000f8e0203 */
[----:B-1----:R-:W-:Y:S02]  /*0070*/  IADD3 R6, P1, PT, R0, UR8, RZ ;  /* 0x0000000800067c10 */ /* 0x002fe4000ff3e0ff */
[----:B------:R-:W-:Y:S02]  /*0080*/  SHF.R.S32.HI R3, RZ, 0x1f, R0 ;  /* 0x0000001fff037819 */ /* 0x000fe40000011400 */
[----:B--2---:R-:W-:Y:S02]  /*0090*/  ISETP.GE.U32.AND P0, PT, R6, UR10, PT ;  /* 0x0000000a06007c0c */ /* 0x004fe4000bf06070 */
[----:B------:R-:W-:-:S04]  /*00a0*/  IADD3.X R7, PT, PT, R3, UR9, RZ, P1, !PT ;  /* 0x0000000903077c10 */ /* 0x000fc80008ffe4ff */
[----:B------:R-:W-:-:S13]  /*00b0*/  ISETP.GE.U32.AND.EX P0, PT, R7, UR11, PT, P0 ;  /* 0x0000000b07007c0c */ /* 0x000fda000bf06100 */
[----:B------:R-:W-:Y:S05]  /*00c0*/  @P0 EXIT ;  /* 0x000000000000094d */ /* 0x000fea0003800000 */
[----:B------:R-:W0:Y:S01]  /*00d0*/  LDCU UR4, c[0x0][0x370] ;  /* 0x00006e00ff0477ac */ /* 0x000e220008000800 */
[----:B------:R-:W-:Y:S02]  /*00e0*/  IMAD.MOV.U32 R11, RZ, RZ, R0 ;  /* 0x000000ffff0b7224 */ /* 0x000fe400078e0000 */
[----:B------:R-:W-:Y:S01]  /*00f0*/  IMAD.MOV.U32 R10, RZ, RZ, R3 ;  /* 0x000000ffff0a7224 */ /* 0x000fe200078e0003 */
[----:B------:R-:W1:Y:S01]  /*0100*/  LDCU.64 UR6, c[0x0][0x358] ;  /* 0x00006b00ff0677ac */ /* 0x000e620008000a00 */
[----:B------:R-:W2:Y:S01]  /*0110*/  LDCU.64 UR12, c[0x0][0x380] ;  /* 0x00007000ff0c77ac */ /* 0x000ea20008000a00 */
[----:B0-----:R-:W-:-:S07]  /*0120*/  IMAD R0, R2, UR4, RZ ;  /* 0x0000000402007c24 */ /* 0x001fce000f8e02ff */
.L_x_7:
[C---:B--2---:R-:W-:Y:S02]  /*0130*/  LEA R8, P0, R6.reuse, UR12, 0x3 ;  /* 0x0000000c06087c11 */ /* 0x044fe4000f8018ff */
[C---:B------:R-:W-:Y:S02]  /*0140*/  LEA R4, P1, R11.reuse, UR12, 0x3 ;  /* 0x0000000c0b047c11 */ /* 0x040fe4000f8218ff */
[----:B------:R-:W-:Y:S02]  /*0150*/  LEA.HI.X R9, R6, UR13, R7, 0x3, P0 ;  /* 0x0000000d06097c11 */ /* 0x000fe400080f1c07 */
[----:B------:R-:W-:-:S03]  /*0160*/  LEA.HI.X R5, R11, UR13, R10, 0x3, P1 ;  /* 0x0000000d0b057c11 */ /* 0x000fc600088f1c0a */
[----:B-1----:R-:W2:Y:S04]  /*0170*/  LDG.E.64 R2, desc[UR6][R8.64] ;  /* 0x0000000608027981 */ /* 0x002ea8000c1e1b00 */
[----:B------:R-:W2:Y:S01]  /*0180*/  LDG.E.64 R6, desc[UR6][R4.64] ;  /* 0x0000000604067981 */ /* 0x000ea2000c1e1b00 */
[----:B------:R-:W-:-:S04]  /*0190*/  IADD3 R11, P0, PT, R0, R11, RZ ;  /* 0x0000000b000b7210 */ /* 0x000fc80007f1e0ff */
[----:B------:R-:W-:Y:S01]  /*01a0*/  LEA.HI.X.SX32 R10, R0, R10, 0x1, P0 ;  /* 0x0000000a000a7211 */ /* 0x000fe200000f0eff */
[----:B--2---:R-:W-:Y:S01]  /*01b0*/  DADD R2, R2, R6 ;  /* 0x0000000002027229 */ /* 0x004fe20000000006 */
[----:B------:R-:W-:-:S04]  /*01c0*/  IADD3 R6, P1, PT, R11, UR8, RZ ;  /* 0x000000080b067c10 */ /* 0x000fc8000ff3e0ff */
[----:B------:R-:W-:Y:S02]  /*01d0*/  ISETP.GE.U32.AND P0, PT, R6, UR10, PT ;  /* 0x0000000a06007c0c */ /* 0x000fe4000bf06070 */
[----:B------:R0:W-:Y:S01]  /*01e0*/  STG.E.64 desc[UR6][R4.64], R2 ;  /* 0x0000000204007986 */ /* 0x0001e2000c101b06 */
[----:B------:R-:W-:-:S04]  /*01f0*/  IADD3.X R7, PT, PT, R10, UR9, RZ, P1, !PT ;  /* 0x000000090a077c10 */ /* 0x000fc80008ffe4ff */
[----:B------:R-:W-:-:S13]  /*0200*/  ISETP.GE.U32.AND.EX P0, PT, R7, UR11, PT, P0 ;  /* 0x0000000b07007c0c */ /* 0x000fda000bf06100 */
[----:B0-----:R-:W-:Y:S05]  /*0210*/  @!P0 BRA `(.L_x_7) ;  /* 0xfffffffc00c48947 */ /* 0x001fea000383ffff */
[----:B------:R-:W-:Y:S05]  /*0220*/  EXIT ;  /* 0x000000000000794d */ /* 0x000fea0003800000 */
.L_x_8:
        /* <DEDUP_REMOVED lines=13> */
.L_x_171:


//--------------------- .text._Z25CIEDE2000DifferenceKernelPhS_mS_mmPmPd --------------------------
	.section	.text._Z25CIEDE2000DifferenceKernelPhS_mS_mmPmPd,"ax",@progbits
	.align	128
        .global         _Z25CIEDE2000DifferenceKernelPhS_mS_mmPmPd
        .type           _Z25CIEDE2000DifferenceKernelPhS_mS_mmPmPd,@function
        .size           _Z25CIEDE2000DifferenceKernelPhS_mS_mmPmPd,(.L_x_164 - _Z25CIEDE2000DifferenceKernelPhS_mS_mmPmPd)
        .other          _Z25CIEDE2000DifferenceKernelPhS_mS_mmPmPd,@"STO_CUDA_ENTRY STV_DEFAULT"
_Z25CIEDE2000DifferenceKernelPhS_mS_mmPmPd:
.text._Z25CIEDE2000DifferenceKernelPhS_mS_mmPmPd:
[----:B------:R-:W0:Y:S01]  /*0000*/  LDC R1, c[0x0][0x37c] ;  /* 0x0000df00ff017b82 */ /* 0x000e220000000800 */
[----:B------:R-:W1:Y:S01]  /*0010*/  LDCU.128 UR8, c[0x0][0x3a0] ;  /* 0x00007400ff0877ac */ /* 0x000e620008000c00 */
[----:B------:R-:W2:Y:S06]  /*0020*/  S2R R0, SR_TID.X ;  /* 0x0000000000007919 */ /* 0x000eac0000002100 */
[----:B------:R-:W2:Y:S01]  /*0030*/  S2UR UR14, SR_CTAID.X ;  /* 0x00000000000e79c3 */ /* 0x000ea20000002500 */
[----:B0-----:R-:W-:-:S07]  /*0040*/  VIADD R1, R1, 0xffffffd8 ;  /* 0xffffffd801017836 */ /* 0x001fce0000000000 */
[----:B------:R-:W2:Y:S01]  /*0050*/  LDC R5, c[0x0][0x360] ;  /* 0x0000d800ff057b82 */ /* 0x000ea20000000800 */
[----:B-1----:R-:W-:Y:S02]  /*0060*/  UIMAD UR6, UR9, UR8, URZ ;  /* 0x00000008090672a4 */ /* 0x002fe4000f8e02ff */
[----:B------:R-:W-:Y:S02]  /*0070*/  UIMAD.WIDE.U32 UR4, UR8, UR8, URZ ;  /* 0x00000008080472a5 */ /* 0x000fe4000f8e00ff */
[----:B------:R-:W-:Y:S01]  /*0080*/  UIMAD UR6, UR8, UR9, UR6 ;  /* 0x00000009080672a4 */ /* 0x000fe2000f8e0206 */
[----:B------:R-:W0:Y:S03]  /*0090*/  LDCU.64 UR8, c[0x0][0x390] ;  /* 0x00007200ff0877ac */ /* 0x000e260008000a00 */
[----:B------:R-:W-:Y:S02]  /*00a0*/  UIADD3 UR5, UPT, UPT, UR5, UR6, URZ ;  /* 0x0000000605057290 */ /* 0x000fe4000fffe0ff */
[----:B------:R-:W-:-:S02]  /*00b0*/  UIMAD.WIDE.U32 UR12, UR4, UR10, URZ ;  /* 0x0000000a040c72a5 */ /* 0x000fc4000f8e00ff */
[----:B------:R-:W-:Y:S01]  /*00c0*/  UIMAD UR5, UR5, UR10, URZ ;  /* 0x0000000a050572a4 */ /* 0x000fe2000f8e02ff */
[----:B--2---:R-:W-:-:S03]  /*00d0*/  IMAD R5, R5, UR14, R0 ;  /* 0x0000000e05057c24 */ /* 0x004fc6000f8e0200 */
[----:B------:R-:W-:Y:S01]  /*00e0*/  UIMAD UR5, UR4, UR11, UR5 ;  /* 0x0000000b040572a4 */ /* 0x000fe2000f8e0205 */
[----:B------:R-:W-:-:S03]  /*00f0*/  IMAD.WIDE.U32 R2, R5, UR10, RZ ;  /* 0x0000000a05027c25 */ /* 0x000fc6000f8e00ff */
[----:B------:R-:W-:Y:S02]  /*0100*/  UIADD3 UR6, UPT, UPT, UR13, UR5, URZ ;  /* 0x000000050d067290 */ /* 0x000fe4000fffe0ff */
[----:B0-----:R-:W-:Y:S01]  /*0110*/  UIMAD.WIDE.U32 UR4, UR12, UR8, URZ ;  /* 0x000000080c0472a5 */ /* 0x001fe2000f8e00ff */
[----:B------:R-:W-:Y:S01]  /*0120*/  IMAD R5, R5, UR11, R3 ;  /* 0x0000000b05057c24 */ /* 0x000fe2000f8e0203 */
[----:B------:R-:W-:-:S04]  /*0130*/  UIMAD UR7, UR6, UR8, URZ ;  /* 0x00000008060772a4 */ /* 0x000fc8000f8e02ff */
[----:B------:R-:W-:Y:S01]  /*0140*/  UIMAD UR7, UR12, UR9, UR7 ;  /* 0x000000090c0772a4 */ /* 0x000fe2000f8e0207 */
[----:B------:R-:W-:-:S03]  /*0150*/  ISETP.GE.U32.AND P0, PT, R2, UR4, PT ;  /* 0x0000000402007c0c */ /* 0x000fc6000bf06070 */
[----:B------:R-:W-:-:S06]  /*0160*/  UIADD3 UR7, UPT, UPT, UR5, UR7, URZ ;  /* 0x0000000705077290 */ /* 0x000fcc000fffe0ff */
[----:B------:R-:W-:-:S13]  /*0170*/  ISETP.GE.U32.AND.EX P0, PT, R5, UR7, PT, P0 ;  /* 0x0000000705007c0c */ /* 0x000fda000bf06100 */
[----:B------:R-:W-:Y:S05]  /*0180*/  @P0 EXIT ;  /* 0x000000000000094d */ /* 0x000fea0003800000 */
[----:B------:R-:W-:Y:S01]  /*0190*/  BSSY.RECONVERGENT B0, `(.L_x_9) ;  /* 0x0000674000007945 */ /* 0x000fe20003800200 */
[--C-:B------:R-:W-:Y:S01]  /*01a0*/  IMAD.MOV.U32 R0, RZ, RZ, R2.reuse ;  /* 0x000000ffff007224 */ /* 0x100fe200078e0002 */
[----:B------:R-:W-:Y:S01]  /*01b0*/  PRMT R2, R2, 0x3340, R2 ;  /* 0x0000334002027816 */ /* 0x000fe20000000002 */
[----:B------:R-:W-:Y:S01]  /*01c0*/  IMAD.MOV.U32 R3, RZ, RZ, R5 ;  /* 0x000000ffff037224 */ /* 0x000fe200078e0005 */
[----:B------:R-:W0:Y:S01]  /*01d0*/  LDCU.64 UR10, c[0x0][0x358] ;  /* 0x00006b00ff0a77ac */ /* 0x000e220008000a00 */
[----:B------:R-:W1:Y:S01]  /*01e0*/  LDCU UR24, c[0x0][0x3ac] ;  /* 0x00007580ff1877ac */ /* 0x000e620008000800 */
[----:B------:R-:W2:Y:S01]  /*01f0*/  LDCU UR25, c[0x0][0x3a8] ;  /* 0x00007500ff1977ac */ /* 0x000ea20008000800 */
[----:B------:R-:W3:Y:S01]  /*0200*/  LDCU UR26, c[0x0][0x3a0] ;  /* 0x00007400ff1a77ac */ /* 0x000ee20008000800 */
[----:B------:R-:W4:Y:S01]  /*0210*/  LDCU UR27, c[0x0][0x3a4] ;  /* 0x00007480ff1b77ac */ /* 0x000f220008000800 */
[----:B------:R-:W0:Y:S01]  /*0220*/  LDCU.64 UR14, c[0x4][0x8] ;  /* 0x01000100ff0e77ac */ /* 0x000e220008000a00 */
[----:B------:R-:W0:Y:S01]  /*0230*/  LDCU.64 UR16, c[0x0][0x398] ;  /* 0x00007300ff1077ac */ /* 0x000e220008000a00 */
[----:B------:R-:W0:Y:S01]  /*0240*/  LDCU.64 UR18, c[0x0][0x380] ;  /* 0x00007000ff1277ac */ /* 0x000e220008000a00 */
[----:B------:R-:W0:Y:S01]  /*0250*/  LDCU.64 UR20, c[0x0][0x388] ;  /* 0x00007100ff1477ac */ /* 0x000e220008000a00 */
[----:B------:R-:W0:Y:S02]  /*0260*/  LDCU.64 UR22, c[0x0][0x3b8] ;  /* 0x00007700ff1677ac */ /* 0x000e240008000a00 */
.L_x_110:
[----:B------:R-:W-:Y:S01]  /*0270*/  LOP3.LUT R4, R3, UR6, RZ, 0xfc, !PT ;  /* 0x0000000603047c12 */ /* 0x000fe2000f8efcff */
[----:B------:R-:W-:Y:S03]  /*0280*/  BSSY.RECONVERGENT B1, `(.L_x_10) ;  /* 0x0000020000017945 */ /* 0x000fe60003800200 */
[----:B------:R-:W-:-:S13]  /*0290*/  ISETP.NE.U32.AND P0, PT, R4, RZ, PT ;  /* 0x000000ff0400720c */ /* 0x000fda0003f05070 */
[----:B------:R-:W-:Y:S05]  /*02a0*/  @P0 BRA `(.L_x_11) ;  /* 0x0000000000500947 */ /* 0x000fea0003800000 */
[----:B------:R-:W5:Y:S01]  /*02b0*/  I2F.U32.RP R6, UR12 ;  /* 0x0000000c00067d06 */ /* 0x000f620008209000 */
[----:B------:R-:W-:-:S07]  /*02c0*/  ISETP.NE.U32.AND P1, PT, RZ, UR12, PT ;  /* 0x0000000cff007c0c */ /* 0x000fce000bf25070 */
[----:B-----5:R-:W5:Y:S02]  /*02d0*/  MUFU.RCP R6, R6 ;  /* 0x0000000600067308 */ /* 0x020f640000001000 */
[----:B-----5:R-:W-:-:S06]  /*02e0*/  VIADD R4, R6, 0xffffffe ;  /* 0x0ffffffe06047836 */ /* 0x020fcc0000000000 */
[----:B------:R5:W0:Y:S02]  /*02f0*/  F2I.FTZ.U32.TRUNC.NTZ R5, R4 ;  /* 0x0000000400057305 */ /* 0x000a24000021f000 */
[----:B-----5:R-:W-:Y:S02]  /*0300*/  IMAD.MOV.U32 R4, RZ, RZ, RZ ;  /* 0x000000ffff047224 */ /* 0x020fe400078e00ff */
[----:B0-----:R-:W-:-:S04]  /*0310*/  IMAD.MOV R7, RZ, RZ, -R5 ;  /* 0x000000ffff077224 */ /* 0x001fc800078e0a05 */
[----:B------:R-:W-:-:S04]  /*0320*/  IMAD R7, R7, UR12, RZ ;  /* 0x0000000c07077c24 */ /* 0x000fc8000f8e02ff */
[----:B------:R-:W-:-:S06]  /*0330*/  IMAD.HI.U32 R5, R5, R7, R4 ;  /* 0x0000000705057227 */ /* 0x000fcc00078e0004 */
[----:B------:R-:W-:-:S04]  /*0340*/  IMAD.HI.U32 R5, R5, R0, RZ ;  /* 0x0000000005057227 */ /* 0x000fc800078e00ff */
[----:B------:R-:W-:-:S04]  /*0350*/  IMAD.MOV R5, RZ, RZ, -R5 ;  /* 0x000000ffff057224 */ /* 0x000fc800078e0a05 */
[----:B------:R-:W-:Y:S02]  /*0360*/  IMAD R7, R5, UR12, R0 ;  /* 0x0000000c05077c24 */ /* 0x000fe4000f8e0200 */
[----:B------:R-:W-:-:S03]  /*0370*/  IMAD.MOV.U32 R5, RZ, RZ, RZ ;  /* 0x000000ffff057224 */ /* 0x000fc600078e00ff */
[----:B------:R-:W-:-:S13]  /*0380*/  ISETP.GE.U32.AND P0, PT, R7, UR12, PT ;  /* 0x0000000c07007c0c */ /* 0x000fda000bf06070 */
[----:B------:R-:W-:-:S05]  /*0390*/  @P0 VIADD R7, R7, -UR12 ;  /* 0x8000000c07070c36 */ /* 0x000fca0008000000 */
[----:B------:R-:W-:-:S13]  /*03a0*/  ISETP.GE.U32.AND P0, PT, R7, UR12, PT ;  /* 0x0000000c07007c0c */ /* 0x000fda000bf06070 */
[----:B------:R-:W-:Y:S02]  /*03b0*/  @P0 IADD3 R7, PT, PT, R7, -UR12, RZ ;  /* 0x8000000c07070c10 */ /* 0x000fe4000fffe0ff */
[----:B------:R-:W-:-:S05]  /*03c0*/  @!P1 LOP3.LUT R7, RZ, UR12, RZ, 0x33, !PT ;  /* 0x0000000cff079c12 */ /* 0x000fca000f8e33ff */
[----:B------:R-:W-:Y:S01]  /*03d0*/  IMAD.MOV.U32 R4, RZ, RZ, R7 ;  /* 0x000000ffff047224 */ /* 0x000fe200078e0007 */
[----:B------:R-:W-:Y:S06]  /*03e0*/  BRA `(.L_x_12) ;  /* 0x0000000000247947 */ /* 0x000fec0003800000 */
.L_x_11:
[----:B------:R-:W-:Y:S01]  /*03f0*/  IMAD.U32 R12, RZ, RZ, UR12 ;  /* 0x0000000cff0c7e24 */ /* 0x000fe2000f8e00ff */
[----:B------:R-:W-:Y:S01]  /*0400*/  MOV R10, 0x460 ;  /* 0x00000460000a7802 */ /* 0x000fe20000000f00 */
[----:B------:R-:W-:Y:S02]  /*0410*/  IMAD.U32 R13, RZ, RZ, UR13 ;  /* 0x0000000dff0d7e24 */ /* 0x000fe4000f8e00ff */
[----:B------:R-:W-:Y:S02]  /*0420*/  IMAD.MOV.U32 R8, RZ, RZ, R0 ;  /* 0x000000ffff087224 */ /* 0x000fe400078e0000 */
[----:B------:R-:W-:Y:S02]  /*0430*/  IMAD.MOV.U32 R9, RZ, RZ, R3 ;  /* 0x000000ffff097224 */ /* 0x000fe400078e0003 */
[----:B------:R-:W-:-:S07]  /*0440*/  IMAD.U32 R11, RZ, RZ, UR6 ;  /* 0x00000006ff0b7e24 */ /* 0x000fce000f8e00ff */
[----:B01234-:R-:W-:Y:S05]  /*0450*/  CALL.REL.NOINC `($__internal_3_$__cuda_sm20_rem_u64) ;  /* 0x00000070008c7944 */ /* 0x01ffea0003c00000 */
[----:B------:R-:W-:Y:S01]  /*0460*/  IMAD.MOV.U32 R4, RZ, RZ, R8 ;  /* 0x000000ffff047224 */ /* 0x000fe200078e0008 */
[----:B------:R-:W-:-:S07]  /*0470*/  MOV R5, R9 ;  /* 0x0000000900057202 */ /* 0x000fce0000000f00 */
.L_x_12:
[----:B-1234-:R-:W-:Y:S05]  /*0480*/  BSYNC.RECONVERGENT B1 ;  /* 0x0000000000017941 */ /* 0x01efea0003800200 */
.L_x_10:
[----:B------:R-:W-:Y:S01]  /*0490*/  LOP3.LUT R6, R5, UR24, RZ, 0xfc, !PT ;  /* 0x0000001805067c12 */ /* 0x000fe2000f8efcff */
[----:B------:R-:W-:Y:S03]  /*04a0*/  BSSY.RECONVERGENT B1, `(.L_x_13) ;  /* 0x0000020000017945 */ /* 0x000fe60003800200 */
[----:B------:R-:W-:-:S13]  /*04b0*/  ISETP.NE.U32.AND P0, PT, R6, RZ, PT ;  /* 0x000000ff0600720c */ /* 0x000fda0003f05070 */
[----:B------:R-:W-:Y:S05]  /*04c0*/  @P0 BRA `(.L_x_14) ;  /* 0x0000000000500947 */ /* 0x000fea0003800000 */
[----:B------:R-:W0:Y:S01]  /*04d0*/  I2F.U32.RP R8, UR25 ;  /* 0x0000001900087d06 */ /* 0x000e220008209000 */
[----:B------:R-:W-:-:S07]  /*04e0*/  ISETP.NE.U32.AND P2, PT, RZ, UR25, PT ;  /* 0x00000019ff007c0c */ /* 0x000fce000bf45070 */
[----:B0-----:R-:W0:Y:S02]  /*04f0*/  MUFU.RCP R8, R8 ;  /* 0x0000000800087308 */ /* 0x001e240000001000 */
[----:B0-----:R-:W-:-:S06]  /*0500*/  VIADD R6, R8, 0xffffffe ;  /* 0x0ffffffe08067836 */ /* 0x001fcc0000000000 */
[----:B------:R0:W1:Y:S02]  /*0510*/  F2I.FTZ.U32.TRUNC.NTZ R7, R6 ;  /* 0x0000000600077305 */ /* 0x000064000021f000 */
[----:B0-----:R-:W-:Y:S02]  /*0520*/  IMAD.MOV.U32 R6, RZ, RZ, RZ ;  /* 0x000000ffff067224 */ /* 0x001fe400078e00ff */
[----:B-1----:R-:W-:-:S04]  /*0530*/  IMAD.MOV R9, RZ, RZ, -R7 ;  /* 0x000000ffff097224 */ /* 0x002fc800078e0a07 */
[----:B------:R-:W-:-:S04]  /*0540*/  IMAD R9, R9, UR25, RZ ;  /* 0x0000001909097c24 */ /* 0x000fc8000f8e02ff */
[----:B------:R-:W-:-:S06]  /*0550*/  IMAD.HI.U32 R7, R7, R9, R6 ;  /* 0x0000000907077227 */ /* 0x000fcc00078e0006 */
[----:B------:R-:W-:-:S04]  /*0560*/  IMAD.HI.U32 R6, R7, R4, RZ ;  /* 0x0000000407067227 */ /* 0x000fc800078e00ff */
[----:B------:R-:W-:-:S04]  /*0570*/  IMAD.MOV R7, RZ, RZ, -R6 ;  /* 0x000000ffff077224 */ /* 0x000fc800078e0a06 */
[----:B------:R-:W-:-:S05]  /*0580*/  IMAD R7, R7, UR25, R4 ;  /* 0x0000001907077c24 */ /* 0x000fca000f8e0204 */
[----:B------:R-:W-:-:S13]  /*0590*/  ISETP.GE.U32.AND P0, PT, R7, UR25, PT ;  /* 0x0000001907007c0c */ /* 0x000fda000bf06070 */
[----:B------:R-:W-:Y:S02]  /*05a0*/  @P0 VIADD R7, R7, -UR25 ;  /* 0x8000001907070c36 */ /* 0x000fe40008000000 */
[----:B------:R-:W-:-:S03]  /*05b0*/  @P0 VIADD R6, R6, 0x1 ;  /* 0x0000000106060836 */ /* 0x000fc60000000000 */
[----:B------:R-:W-:Y:S01]  /*05c0*/  ISETP.GE.U32.AND P1, PT, R7, UR25, PT ;  /* 0x0000001907007c0c */ /* 0x000fe2000bf26070 */
[----:B------:R-:W-:-:S12]  /*05d0*/  IMAD.MOV.U32 R7, RZ, RZ, RZ ;  /* 0x000000ffff077224 */ /* 0x000fd800078e00ff */
[----:B------:R-:W-:Y:S01]  /*05e0*/  @P1 VIADD R6, R6, 0x1 ;  /* 0x0000000106061836 */ /* 0x000fe20000000000 */
[----:B------:R-:W-:Y:S01]  /*05f0*/  @!P2 LOP3.LUT R6, RZ, UR25, RZ, 0x33, !PT ;  /* 0x00000019ff06ac12 */ /* 0x000fe2000f8e33ff */
[----:B------:R-:W-:Y:S06]  /*0600*/  BRA `(.L_x_15) ;  /* 0x0000000000247947 */ /* 0x000fec0003800000 */
.L_x_14:
[----:B------:R-:W0:Y:S01]  /*0610*/  LDCU.64 UR8, c[0x0][0x3a8] ;  /* 0x00007500ff0877ac */ /* 0x000e220008000a00 */
[----:B------:R-:W-:Y:S01]  /*0620*/  MOV R11, R4 ;  /* 0x00000004000b7202 */ /* 0x000fe20000000f00 */
[----:B------:R-:W-:Y:S01]  /*0630*/  IMAD.MOV.U32 R12, RZ, RZ, R5 ;  /* 0x000000ffff0c7224 */ /* 0x000fe200078e0005 */
[----:B------:R-:W-:Y:S01]  /*0640*/  MOV R8, 0x680 ;  /* 0x0000068000087802 */ /* 0x000fe20000000f00 */
[----:B0-----:R-:W-:Y:S02]  /*0650*/  IMAD.U32 R10, RZ, RZ, UR8 ;  /* 0x00000008ff0a7e24 */ /* 0x001fe4000f8e00ff */
[----:B------:R-:W-:-:S07]  /*0660*/  IMAD.U32 R9, RZ, RZ, UR9 ;  /* 0x00000009ff097e24 */ /* 0x000fce000f8e00ff */
[----:B------:R-:W-:Y:S05]  /*0670*/  CALL.REL.NOINC `($__internal_1_$__cuda_sm20_div_u64) ;  /* 0x00000068002c7944 */ /* 0x000fea0003c00000 */
[----:B------:R-:W-:Y:S02]  /*0680*/  IMAD.MOV.U32 R6, RZ, RZ, R10 ;  /* 0x000000ffff067224 */ /* 0x000fe400078e000a */
[----:B------:R-:W-:-:S07]  /*0690*/  IMAD.MOV.U32 R7, RZ, RZ, R11 ;  /* 0x000000ffff077224 */ /* 0x000fce00078e000b */
.L_x_15:
[----:B------:R-:W-:Y:S05]  /*06a0*/  BSYNC.RECONVERGENT B1 ;  /* 0x0000000000017941 */ /* 0x000fea0003800200 */
.L_x_13:
[----:B------:R-:W-:Y:S01]  /*06b0*/  LOP3.LUT R20, R7, UR27, RZ, 0xfc, !PT ;  /* 0x0000001b07147c12 */ /* 0x000fe2000f8efcff */
[----:B------:R-:W-:Y:S03]  /*06c0*/  BSSY.RECONVERGENT B1, `(.L_x_16) ;  /* 0x0000020000017945 */ /* 0x000fe60003800200 */
[----:B------:R-:W-:-:S13]  /*06d0*/  ISETP.NE.AND.EX P0, PT, R20, RZ, PT, !PT ;  /* 0x000000ff1400720c */ /* 0x000fda0003f053f0 */
        /* <DEDUP_REMOVED lines=10> */
[----:B------:R-:W-:-:S05]  /*0780*/  IMAD.HI.U32 R8, R9, R6, RZ ;  /* 0x0000000609087227 */ /* 0x000fca00078e00ff */
[----:B------:R-:W-:-:S05]  /*0790*/  IADD3 R9, PT, PT, -R8, RZ, RZ ;  /* 0x000000ff08097210 */ /* 0x000fca0007ffe1ff */
        /* <DEDUP_REMOVED lines=9> */
.L_x_17:
[----:B------:R-:W0:Y:S01]  /*0830*/  LDCU.64 UR8, c[0x0][0x3a0] ;  /* 0x00007400ff0877ac */ /* 0x000e220008000a00 */
[----:B------:R-:W-:Y:S01]  /*0840*/  IMAD.MOV.U32 R11, RZ, RZ, R6 ;  /* 0x000000ffff0b7224 */ /* 0x000fe200078e0006 */
[----:B------:R-:W-:Y:S01]  /*0850*/  MOV R8, 0x8a0 ;  /* 0x000008a000087802 */ /* 0x000fe20000000f00 */
[----:B------:R-:W-:Y:S02]  /*0860*/  IMAD.MOV.U32 R12, RZ, RZ, R7 ;  /* 0x000000ffff0c7224 */ /* 0x000fe400078e0007 */
[----:B0-----:R-:W-:Y:S02]  /*0870*/  IMAD.U32 R10, RZ, RZ, UR8 ;  /* 0x00000008ff0a7e24 */ /* 0x001fe4000f8e00ff */
[----:B------:R-:W-:-:S07]  /*0880*/  IMAD.U32 R9, RZ, RZ, UR9 ;  /* 0x00000009ff097e24 */ /* 0x000fce000f8e00ff */
[----:B------:R-:W-:Y:S05]  /*0890*/  CALL.REL.NOINC `($__internal_1_$__cuda_sm20_div_u64) ;  /* 0x0000006400a47944 */ /* 0x000fea0003c00000 */
[----:B------:R-:W-:Y:S01]  /*08a0*/  MOV R8, R10 ;  /* 0x0000000a00087202 */ /* 0x000fe20000000f00 */
[----:B------:R-:W-:-:S07]  /*08b0*/  IMAD.MOV.U32 R9, RZ, RZ, R11 ;  /* 0x000000ffff097224 */ /* 0x000fce00078e000b */
.L_x_18:
[----:B------:R-:W-:Y:S05]  /*08c0*/  BSYNC.RECONVERGENT B1 ;  /* 0x0000000000017941 */ /* 0x000fea0003800200 */
.L_x_16:
[----:B------:R-:W0:Y:S02]  /*08d0*/  LDC.64 R10, c[0x0][0x3b0] ;  /* 0x0000ec00ff0a7b82 */ /* 0x000e240000000a00 */
[----:B0-----:R-:W2:Y:S01]  /*08e0*/  LDG.E.64 R12, desc[UR10][R10.64] ;  /* 0x0000000a0a0c7981 */ /* 0x001ea2000c1e1b00 */
[----:B------:R-:W-:Y:S01]  /*08f0*/  BSSY.RECONVERGENT B1, `(.L_x_19) ;  /* 0x00005f1000017945 */ /* 0x000fe20003800200 */
[----:B--2---:R-:W-:-:S04]  /*0900*/  ISETP.GE.U32.AND P0, PT, R8, R12, PT ;  /* 0x0000000c0800720c */ /* 0x004fc80003f06070 */
[----:B------:R-:W-:-:S13]  /*0910*/  ISETP.GE.U32.AND.EX P0, PT, R9, R13, PT, P0 ;  /* 0x0000000d0900720c */ /* 0x000fda0003f06100 */
[----:B------:R-:W-:Y:S05]  /*0920*/  @!P0 BRA `(.L_x_20) ;  /* 0x0000005c00b48947 */ /* 0x000fea0003800000 */
[----:B------:R-:W2:Y:S02]  /*0930*/  LDG.E.64 R10, desc[UR10][R10.64+0x8] ;  /* 0x0000080a0a0a7981 */ /* 0x000ea4000c1e1b00 */
[----:B--2---:R-:W-:-:S04]  /*0940*/  ISETP.GE.U32.AND P0, PT, R8, R10, PT ;  /* 0x0000000a0800720c */ /* 0x004fc80003f06070 */
[----:B------:R-:W-:-:S13]  /*0950*/  ISETP.GE.U32.AND.EX P0, PT, R9, R11, PT, P0 ;  /* 0x0000000b0900720c */ /* 0x000fda0003f06100 */
[----:B------:R-:W-:Y:S05]  /*0960*/  @P0 BRA `(.L_x_20) ;  /* 0x0000005c00a40947 */ /* 0x000fea0003800000 */
[----:B------:R-:W-:Y:S01]  /*0970*/  ISETP.NE.AND.EX P0, PT, R20, RZ, PT, !PT ;  /* 0x000000ff1400720c */ /* 0x000fe20003f053f0 */
[----:B------:R-:W-:-:S12]  /*0980*/  BSSY.RECONVERGENT B2, `(.L_x_21) ;  /* 0x000001d000027945 */ /* 0x000fd80003800200 */
        /* <DEDUP_REMOVED lines=9> */
[----:B------:R-:W-:-:S04]  /*0a20*/  IMAD.HI.U32 R11, R9, R11, R8 ;  /* 0x0000000b090b7227 */ /* 0x000fc800078e0008 */
[----:B------:R-:W-:Y:S02]  /*0a30*/  HFMA2 R9, -RZ, RZ, 0, 0 ;  /* 0x00000000ff097431 */ /* 0x000fe400000001ff */
[----:B------:R-:W-:-:S04]  /*0a40*/  IMAD.HI.U32 R11, R11, R6, RZ ;  /* 0x000000060b0b7227 */ /* 0x000fc800078e00ff */
[----:B------:R-:W-:-:S04]  /*0a50*/  IMAD.MOV R11, RZ, RZ, -R11 ;  /* 0x000000ffff0b7224 */ /* 0x000fc800078e0a0b */
[----:B------:R-:W-:-:S05]  /*0a60*/  IMAD R11, R11, UR26, R6 ;  /* 0x0000001a0b0b7c24 */ /* 0x000fca000f8e0206 */
[----:B------:R-:W-:-:S13]  /*0a70*/  ISETP.GE.U32.AND P0, PT, R11, UR26, PT ;  /* 0x0000001a0b007c0c */ /* 0x000fda000bf06070 */
[----:B------:R-:W-:-:S05]  /*0a80*/  @P0 VIADD R11, R11, -UR26 ;  /* 0x8000001a0b0b0c36 */ /* 0x000fca0008000000 */
[----:B------:R-:W-:-:S13]  /*0a90*/  ISETP.GE.U32.AND P0, PT, R11, UR26, PT ;  /* 0x0000001a0b007c0c */ /* 0x000fda000bf06070 */
[----:B------:R-:W-:Y:S01]  /*0aa0*/  @P0 VIADD R11, R11, -UR26 ;  /* 0x8000001a0b0b0c36 */ /* 0x000fe20008000000 */
[----:B------:R-:W-:-:S05]  /*0ab0*/  @!P1 LOP3.LUT R11, RZ, UR26, RZ, 0x33, !PT ;  /* 0x0000001aff0b9c12 */ /* 0x000fca000f8e33ff */
[----:B------:R-:W-:Y:S01]  /*0ac0*/  IMAD.MOV.U32 R8, RZ, RZ, R11 ;  /* 0x000000ffff087224 */ /* 0x000fe200078e000b */
[----:B------:R-:W-:Y:S06]  /*0ad0*/  BRA `(.L_x_23) ;  /* 0x00000000001c7947 */ /* 0x000fec0003800000 */
.L_x_22:
[----:B------:R-:W0:Y:S01]  /*0ae0*/  LDCU.64 UR8, c[0x0][0x3a0] ;  /* 0x00007400ff0877ac */ /* 0x000e220008000a00 */
[----:B------:R-:W-:Y:S01]  /*0af0*/  IMAD.MOV.U32 R8, RZ, RZ, R6 ;  /* 0x000000ffff087224 */ /* 0x000fe200078e0006 */
[----:B------:R-:W-:Y:S01]  /*0b00*/  MOV R10, 0xb50 ;  /* 0x00000b50000a7802 */ /* 0x000fe20000000f00 */
[----:B------:R-:W-:Y:S02]  /*0b10*/  IMAD.MOV.U32 R9, RZ, RZ, R7 ;  /* 0x000000ffff097224 */ /* 0x000fe400078e0007 */
[----:B0-----:R-:W-:Y:S02]  /*0b20*/  IMAD.U32 R12, RZ, RZ, UR8 ;  /* 0x00000008ff0c7e24 */ /* 0x001fe4000f8e00ff */
[----:B------:R-:W-:-:S07]  /*0b30*/  IMAD.U32 R11, RZ, RZ, UR9 ;  /* 0x00000009ff0b7e24 */ /* 0x000fce000f8e00ff */
[----:B------:R-:W-:Y:S05]  /*0b40*/  CALL.REL.NOINC `($__internal_3_$__cuda_sm20_rem_u64) ;  /* 0x0000006800d07944 */ /* 0x000fea0003c00000 */
.L_x_23:
[----:B------:R-:W-:Y:S05]  /*0b50*/  BSYNC.RECONVERGENT B2 ;  /* 0x0000000000027941 */ /* 0x000fea0003800200 */
.L_x_21:
[----:B------:R-:W0:Y:S02]  /*0b60*/  LDC.64 R12, c[0x0][0x3b0] ;  /* 0x0000ec00ff0c7b82 */ /* 0x000e240000000a00 */
[----:B0-----:R-:W2:Y:S02]  /*0b70*/  LDG.E.64 R10, desc[UR10][R12.64+0x10] ;  /* 0x0000100a0c0a7981 */ /* 0x001ea4000c1e1b00 */
[----:B--2---:R-:W-:-:S04]  /*0b80*/  ISETP.GE.U32.AND P0, PT, R8, R10, PT ;  /* 0x0000000a0800720c */ /* 0x004fc80003f06070 */
[----:B------:R-:W-:-:S13]  /*0b90*/  ISETP.GE.U32.AND.EX P0, PT, R9, R11, PT, P0 ;  /* 0x0000000b0900720c */ /* 0x000fda0003f06100 */
[----:B------:R-:W-:Y:S05]  /*0ba0*/  @!P0 BRA `(.L_x_20) ;  /* 0x0000005c00148947 */ /* 0x000fea0003800000 */
[----:B------:R-:W2:Y:S02]  /*0bb0*/  LDG.E.64 R10, desc[UR10][R12.64+0x18] ;  /* 0x0000180a0c0a7981 */ /* 0x000ea4000c1e1b00 */
[----:B--2---:R-:W-:-:S04]  /*0bc0*/  ISETP.GE.U32.AND P0, PT, R8, R10, PT ;  /* 0x0000000a0800720c */ /* 0x004fc80003f06070 */
[----:B------:R-:W-:-:S13]  /*0bd0*/  ISETP.GE.U32.AND.EX P0, PT, R9, R11, PT, P0 ;  /* 0x0000000b0900720c */ /* 0x000fda0003f06100 */
[----:B------:R-:W-:Y:S05]  /*0be0*/  @P0 BRA `(.L_x_20) ;  /* 0x0000005c00040947 */ /* 0x000fea0003800000 */
[----:B------:R-:W-:-:S04]  /*0bf0*/  IADD3 R6, P0, PT, R6, UR16, RZ ;  /* 0x0000001006067c10 */ /* 0x000fc8000ff1e0ff */
[----:B------:R-:W-:-:S05]  /*0c00*/  IADD3.X R7, PT, PT, R7, UR17, RZ, P0, !PT ;  /* 0x0000001107077c10 */ /* 0x000fca00087fe4ff */
[----:B------:R-:W2:Y:S02]  /*0c10*/  LDG.E.U8 R6, desc[UR10][R6.64] ;  /* 0x0000000a06067981 */ /* 0x000ea4000c1e1100 */
[----:B--2---:R-:W-:-:S13]  /*0c20*/  ISETP.NE.AND P0, PT, R6, RZ, PT ;  /* 0x000000ff0600720c */ /* 0x004fda0003f05270 */
[----:B------:R-:W-:Y:S05]  /*0c30*/  @!P0 BRA `(.L_x_20) ;  /* 0x0000005800f08947 */ /* 0x000fea0003800000 */
[----:B------:R-:W-:-:S04]  /*0c40*/  IADD3 R22, P0, PT, R4, UR18, RZ ;  /* 0x0000001204167c10 */ /* 0x000fc8000ff1e0ff */
[----:B------:R-:W-:-:S05]  /*0c50*/  IADD3.X R23, PT, PT, R5, UR19, RZ, P0, !PT ;  /* 0x0000001305177c10 */ /* 0x000fca00087fe4ff */
[----:B------:R-:W2:Y:S04]  /*0c60*/  LDG.E.U8 R10, desc[UR10][R22.64+0x1] ;  /* 0x0000010a160a7981 */ /* 0x000ea8000c1e1100 */
[----:B------:R-:W2:Y:S01]  /*0c70*/  LDG.E.U8 R6, desc[UR10][R22.64+0x2] ;  /* 0x0000020a16067981 */ /* 0x000ea2000c1e1100 */
[----:B------:R-:W-:Y:S01]  /*0c80*/  IMAD.MOV.U32 R12, RZ, RZ, 0x0 ;  /* 0x00000000ff0c7424 */ /* 0x000fe200078e00ff */
[----:B------:R-:W-:Y:S01]  /*0c90*/  BSSY.RECONVERGENT B2, `(.L_x_24) ;  /* 0x0000022000027945 */ /* 0x000fe20003800200 */
[----:B------:R-:W-:Y:S01]  /*0ca0*/  IMAD.MOV.U32 R13, RZ, RZ, 0x3fd80000 ;  /* 0x3fd80000ff0d7424 */ /* 0x000fe200078e00ff */
[--C-:B--2---:R-:W-:Y:S01]  /*0cb0*/  PRMT R5, R10, 0x3340, R6.reuse ;  /* 0x000033400a057816 */ /* 0x104fe20000000006 */
[----:B------:R-:W-:Y:S01]  /*0cc0*/  IMAD R11, R6, R6, RZ ;  /* 0x00000006060b7224 */ /* 0x000fe200078e02ff */
[----:B------:R-:W-:-:S02]  /*0cd0*/  PRMT R4, R10, 0x5410, R6 ;  /* 0x000054100a047816 */ /* 0x000fc40000000006 */
[----:B------:R-:W-:-:S05]  /*0ce0*/  PRMT R5, R5, 0x5410, R2 ;  /* 0x0000541005057816 */ /* 0x000fca0000000002 */
[----:B------:R-:W-:-:S06]  /*0cf0*/  IDP.2A.LO.U16.U8 R14, R4, R5, RZ ;  /* 0x00000005040e7226 */ /* 0x000fcc00000010ff */
[----:B------:R-:W0:Y:S08]  /*0d00*/  I2F.F64.U32 R14, R14 ;  /* 0x0000000e000e7312 */ /* 0x000e300000201800 */
[----:B0-----:R-:W0:Y:S01]  /*0d10*/  MUFU.RSQ64H R5, R15 ;  /* 0x0000000f00057308 */ /* 0x001e220000001c00 */
[----:B------:R-:W-:-:S05]  /*0d20*/  VIADD R4, R15, 0xfcb00000 ;  /* 0xfcb000000f047836 */ /* 0x000fca0000000000 */
[----:B------:R-:W-:Y:S01]  /*0d30*/  ISETP.GE.U32.AND P0, PT, R4, 0x7ca00000, PT ;  /* 0x7ca000000400780c */ /* 0x000fe20003f06070 */
[----:B0-----:R-:W-:-:S08]  /*0d40*/  DMUL R8, R4, R4 ;  /* 0x0000000404087228 */ /* 0x001fd00000000000 */
[----:B------:R-:W-:-:S08]  /*0d50*/  DFMA R8, R14, -R8, 1 ;  /* 0x3ff000000e08742b */ /* 0x000fd00000000808 */
[----:B------:R-:W-:Y:S02]  /*0d60*/  DFMA R12, R8, R12, 0.5 ;  /* 0x3fe00000080c742b */ /* 0x000fe4000000000c */
[----:B------:R-:W-:-:S08]  /*0d70*/  DMUL R8, R4, R8 ;  /* 0x0000000804087228 */ /* 0x000fd00000000000 */
[----:B------:R-:W-:-:S08]  /*0d80*/  DFMA R12, R12, R8, R4 ;  /* 0x000000080c0c722b */ /* 0x000fd00000000004 */
[----:B------:R-:W-:Y:S02]  /*0d90*/  DMUL R8, R14, R12 ;  /* 0x0000000c0e087228 */ /* 0x000fe40000000000 */
[----:B------:R-:W-:Y:S01]  /*0da0*/  VIADD R21, R13, 0xfff00000 ;  /* 0xfff000000d157836 */ /* 0x000fe20000000000 */
[----:B------:R-:W-:-:S05]  /*0db0*/  MOV R20, R12 ;  /* 0x0000000c00147202 */ /* 0x000fca0000000f00 */
[----:B------:R-:W-:-:S08]  /*0dc0*/  DFMA R16, R8, -R8, R14 ;  /* 0x800000080810722b */ /* 0x000fd0000000000e */
[----:B------:R-:W-:Y:S01]  /*0dd0*/  DFMA R24, R16, R20, R8 ;  /* 0x000000141018722b */ /* 0x000fe20000000008 */
[----:B------:R-:W-:Y:S10]  /*0de0*/  @!P0 BRA `(.L_x_25) ;  /* 0x0000000000308947 */ /* 0x000ff40003800000 */
[----:B------:R-:W-:Y:S01]  /*0df0*/  IMAD.MOV.U32 R13, RZ, RZ, R14 ;  /* 0x000000ffff0d7224 */ /* 0x000fe200078e000e */
[----:B------:R-:W-:Y:S01]  /*0e00*/  MOV R7, 0xe90 ;  /* 0x00000e9000077802 */ /* 0x000fe20000000f00 */
[----:B------:R-:W-:Y:S02]  /*0e10*/  IMAD.MOV.U32 R14, RZ, RZ, R15 ;  /* 0x000000ffff0e7224 */ /* 0x000fe400078e000f */
[----:B------:R-:W-:Y:S02]  /*0e20*/  IMAD.MOV.U32 R15, RZ, RZ, R16 ;  /* 0x000000ffff0f7224 */ /* 0x000fe400078e0010 */
[----:B------:R-:W-:Y:S02]  /*0e30*/  IMAD.MOV.U32 R16, RZ, RZ, R17 ;  /* 0x000000ffff107224 */ /* 0x000fe400078e0011 */
[----:B------:R-:W-:Y:S02]  /*0e40*/  IMAD.MOV.U32 R17, RZ, RZ, R8 ;  /* 0x000000ffff117224 */ /* 0x000fe400078e0008 */
[----:B------:R-:W-:-:S02]  /*0e50*/  IMAD.MOV.U32 R18, RZ, RZ, R9 ;  /* 0x000000ffff127224 */ /* 0x000fc400078e0009 */
[----:B------:R-:W-:Y:S02]  /*0e60*/  IMAD.MOV.U32 R19, RZ, RZ, R4 ;  /* 0x000000ffff137224 */ /* 0x000fe400078e0004 */
[----:B------:R-:W-:-:S07]  /*0e70*/  IMAD.MOV.U32 R20, RZ, RZ, R21 ;  /* 0x000000ffff147224 */ /* 0x000fce00078e0015 */
[----:B------:R-:W-:Y:S05]  /*0e80*/  CALL.REL.NOINC `($__internal_2_$__cuda_sm20_dsqrt_rn_f64_mediumpath_v1) ;  /* 0x00000064003c7944 */ /* 0x000fea0003c00000 */
[----:B------:R-:W-:Y:S01]  /*0e90*/  MOV R24, R13 ;  /* 0x0000000d00187202 */ /* 0x000fe20000000f00 */
[----:B------:R-:W-:-:S07]  /*0ea0*/  IMAD.MOV.U32 R25, RZ, RZ, R12 ;  /* 0x000000ffff197224 */ /* 0x000fce00078e000c */
.L_x_25:
[----:B------:R-:W-:Y:S05]  /*0eb0*/  BSYNC.RECONVERGENT B2 ;  /* 0x0000000000027941 */ /* 0x000fea0003800200 */
.L_x_24:
        /* <DEDUP_REMOVED lines=11> */
[----:B------:R-:W-:-:S04]  /*0f70*/  IDP.2A.LO.U16.U8 R4, R4, R7, RZ ;  /* 0x0000000704047226 */ /* 0x000fc800000010ff */
        /* <DEDUP_REMOVED lines=10> */
[----:B------:R-:W-:Y:S02]  /*1020*/  VIADD R21, R31, 0xfff00000 ;  /* 0xfff000001f157836 */ /* 0x000fe40000000000 */
[----:B------:R-:W-:-:S04]  /*1030*/  IMAD.MOV.U32 R20, RZ, RZ, R30 ;  /* 0x000000ffff147224 */ /* 0x000fc800078e001e */
[----:B------:R-:W-:-:S08]  /*1040*/  DFMA R16, R18, -R18, R14 ;  /* 0x800000121210722b */ /* 0x000fd0000000000e */
[----:B------:R-:W-:Y:S01]  /*1050*/  DFMA R12, R16, R20, R18 ;  /* 0x00000014100c722b */ /* 0x000fe20000000012 */
[----:B------:R-:W-:Y:S10]  /*1060*/  @!P0 BRA `(.L_x_27) ;  /* 0x0000000000388947 */ /* 0x000ff40003800000 */
[----:B------:R-:W-:Y:S01]  /*1070*/  IMAD.MOV.U32 R13, RZ, RZ, R14 ;  /* 0x000000ffff0d7224 */ /* 0x000fe200078e000e */
[----:B------:R-:W-:Y:S01]  /*1080*/  MOV R14, R15 ;  /* 0x0000000f000e7202 */ /* 0x000fe20000000f00 */
[----:B------:R-:W-:Y:S01]  /*1090*/  IMAD.MOV.U32 R15, RZ, RZ, R16 ;  /* 0x000000ffff0f7224 */ /* 0x000fe200078e0010 */
[----:B------:R-:W-:Y:S01]  /*10a0*/  MOV R7, 0x1120 ;  /* 0x0000112000077802 */ /* 0x000fe20000000f00 */
[----:B------:R-:W-:Y:S02]  /*10b0*/  IMAD.MOV.U32 R16, RZ, RZ, R17 ;  /* 0x000000ffff107224 */ /* 0x000fe400078e0011 */
[----:B------:R-:W-:Y:S02]  /*10c0*/  IMAD.MOV.U32 R17, RZ, RZ, R18 ;  /* 0x000000ffff117224 */ /* 0x000fe400078e0012 */
[----:B------:R-:W-:Y:S02]  /*10d0*/  IMAD.MOV.U32 R18, RZ, RZ, R19 ;  /* 0x000000ffff127224 */ /* 0x000fe400078e0013 */
[----:B------:R-:W-:-:S02]  /*10e0*/  IMAD.MOV.U32 R12, RZ, RZ, R30 ;  /* 0x000000ffff0c7224 */ /* 0x000fc400078e001e */
[----:B------:R-:W-:Y:S02]  /*10f0*/  IMAD.MOV.U32 R19, RZ, RZ, R26 ;  /* 0x000000ffff137224 */ /* 0x000fe400078e001a */
[----:B------:R-:W-:-:S07]  /*1100*/  IMAD.MOV.U32 R20, RZ, RZ, R21 ;  /* 0x000000ffff147224 */ /* 0x000fce00078e0015 */
[----:B------:R-:W-:Y:S05]  /*1110*/  CALL.REL.NOINC `($__internal_2_$__cuda_sm20_dsqrt_rn_f64_mediumpath_v1) ;  /* 0x0000006000987944 */ /* 0x000fea0003c00000 */
[----:B------:R-:W-:-:S04]  /*1120*/  LOP3.LUT R13, R13, R12, RZ, 0x3c, !PT ;  /* 0x0000000c0d0d7212 */ /* 0x000fc800078e3cff */
[----:B------:R-:W-:-:S04]  /*1130*/  LOP3.LUT R12, R13, R12, RZ, 0x3c, !PT ;  /* 0x0000000c0d0c7212 */ /* 0x000fc800078e3cff */
[----:B------:R-:W-:-:S07]  /*1140*/  LOP3.LUT R13, R13, R12, RZ, 0x3c, !PT ;  /* 0x0000000c0d0d7212 */ /* 0x000fce00078e3cff */
.L_x_27:
[----:B------:R-:W-:Y:S05]  /*1150*/  BSYNC.RECONVERGENT B2 ;  /* 0x0000000000027941 */ /* 0x000fea0003800200 */
.L_x_26:
[----:B------:R-:W-:Y:S01]  /*1160*/  DADD R12, R12, R24 ;  /* 0x000000000c0c7229 */ /* 0x000fe20000000018 */
[----:B------:R-:W-:Y:S01]  /*1170*/  BSSY.RECONVERGENT B2, `(.L_x_28) ;  /* 0x0000008000027945 */ /* 0x000fe20003800200 */
[----:B------:R-:W-:Y:S02]  /*1180*/  IMAD.MOV.U32 R4, RZ, RZ, RZ ;  /* 0x000000ffff047224 */ /* 0x000fe400078e00ff */
[----:B------:R-:W-:-:S04]  /*1190*/  IMAD.MOV.U32 R7, RZ, RZ, 0x401c0000 ;  /* 0x401c0000ff077424 */ /* 0x000fc800078e00ff */
[----:B------:R-:W-:Y:S01]  /*11a0*/  DMUL R20, R12, 0.5 ;  /* 0x3fe000000c147828 */ /* 0x000fe20000000000 */
[----:B------:R-:W-:-:S09]  /*11b0*/  MOV R12, 0x11f0 ;  /* 0x000011f0000c7802 */ /* 0x000fd20000000f00 */
[----:B------:R-:W-:Y:S01]  /*11c0*/  MOV R14, R20 ;  /* 0x00000014000e7202 */ /* 0x000fe20000000f00 */
[----:B------:R-:W-:-:S07]  /*11d0*/  IMAD.MOV.U32 R13, RZ, RZ, R21 ;  /* 0x000000ffff0d7224 */ /* 0x000fce00078e0015 */
[----:B------:R-:W-:Y:S05]  /*11e0*/  CALL.REL.NOINC `($_Z25CIEDE2000DifferenceKernelPhS_mS_mmPmPd$__internal_accurate_pow) ;  /* 0x0000006800287944 */ /* 0x000fea0003c00000 */
[----:B------:R-:W-:Y:S05]  /*11f0*/  BSYNC.RECONVERGENT B2 ;  /* 0x0000000000027941 */ /* 0x000fea0003800200 */
.L_x_28:
[----:B------:R-:W-:Y:S01]  /*1200*/  IMAD.MOV.U32 R16, RZ, RZ, R13 ;  /* 0x000000ffff107224 */ /* 0x000fe200078e000d */
[C---:B------:R-:W-:Y:S01]  /*1210*/  DADD R14, R20.reuse, 7 ;  /* 0x401c0000140e7429 */ /* 0x040fe20000000000 */
[----:B------:R-:W-:Y:S01]  /*1220*/  IMAD.MOV.U32 R17, RZ, RZ, R7 ;  /* 0x000000ffff117224 */ /* 0x000fe200078e0007 */
[C---:B------:R-:W-:Y:S01]  /*1230*/  DSETP.NEU.AND P3, PT, R20.reuse, +INF , PT ;  /* 0x7ff000001400742a */ /* 0x040fe20003f6d000 */
[----:B------:R-:W-:Y:S01]  /*1240*/  ISETP.GE.AND P0, PT, R21, RZ, PT ;  /* 0x000000ff1500720c */ /* 0x000fe20003f06270 */
[----:B------:R-:W-:Y:S01]  /*1250*/  DSETP.NEU.AND P1, PT, R20, RZ, PT ;  /* 0x000000ff1400722a */ /* 0x000fe20003f2d000 */
[----:B------:R-:W-:Y:S01]  /*1260*/  IMAD.MOV.U32 R12, RZ, RZ, -0x100000 ;  /* 0xfff00000ff0c7424 */ /* 0x000fe200078e00ff */
[----:B------:R-:W-:Y:S01]  /*1270*/  UMOV UR8, 0x1e900000 ;  /* 0x1e90000000087882 */ /* 0x000fe20000000000 */
[----:B------:R-:W-:Y:S01]  /*1280*/  DADD R16, -RZ, -R16 ;  /* 0x00000000ff107229 */ /* 0x000fe20000000910 */
[----:B------:R-:W-:Y:S01]  /*1290*/  UMOV UR9, 0x41f6bcc4 ;  /* 0x41f6bcc400097882 */ /* 0x000fe20000000000 */
[----:B------:R-:W-:Y:S01]  /*12a0*/  BSSY.RECONVERGENT B3, `(.L_x_29) ;  /* 0x0000022000037945 */ /* 0x000fe20003800200 */
[----:B------:R-:W-:-:S04]  /*12b0*/  LOP3.LUT R14, R15, 0x7ff00000, RZ, 0xc0, !PT ;  /* 0x7ff000000f0e7812 */ /* 0x000fc800078ec0ff */
[----:B------:R-:W-:Y:S01]  /*12c0*/  ISETP.NE.AND P2, PT, R14, 0x7ff00000, PT ;  /* 0x7ff000000e00780c */ /* 0x000fe20003f45270 */
[----:B------:R-:W-:Y:S02]  /*12d0*/  IMAD.MOV.U32 R14, RZ, RZ, 0x1 ;  /* 0x00000001ff0e7424 */ /* 0x000fe400078e00ff */
[----:B------:R-:W-:Y:S02]  /*12e0*/  FSEL R13, R16, R13, !P0 ;  /* 0x0000000d100d7208 */ /* 0x000fe40004000000 */
[----:B------:R-:W-:Y:S02]  /*12f0*/  FSEL R17, R17, R7, !P0 ;  /* 0x0000000711117208 */ /* 0x000fe40004000000 */
[----:B------:R-:W-:Y:S01]  /*1300*/  SEL R7, R12, 0x7ff00000, !P0 ;  /* 0x7ff000000c077807 */ /* 0x000fe20004000000 */
[----:B------:R-:W-:Y:S01]  /*1310*/  DSETP.NEU.AND P0, PT, R20, 1, PT ;  /* 0x3ff000001400742a */ /* 0x000fe20003f0d000 */
[----:B------:R-:W-:Y:S02]  /*1320*/  FSEL R18, R13, RZ, P1 ;  /* 0x000000ff0d127208 */ /* 0x000fe40000800000 */
[----:B------:R-:W-:-:S02]  /*1330*/  FSEL R12, R21, R17, !P1 ;  /* 0x00000011150c7208 */ /* 0x000fc40004800000 */
[----:B------:R-:W-:Y:S02]  /*1340*/  @!P3 FSEL R18, R18, RZ, P2 ;  /* 0x000000ff1212b208 */ /* 0x000fe40001000000 */
[----:B------:R-:W-:Y:S02]  /*1350*/  @!P3 FSEL R12, R7, R12, !P2 ;  /* 0x0000000c070cb208 */ /* 0x000fe40005000000 */
[----:B------:R-:W-:Y:S02]  /*1360*/  FSEL R18, R18, RZ, P0 ;  /* 0x000000ff12127208 */ /* 0x000fe40000000000 */
[----:B------:R-:W-:-:S04]  /*1370*/  FSEL R19, R12, 1.875, P0 ;  /* 0x3ff000000c137808 */ /* 0x000fc80000000000 */
[----:B------:R-:W-:Y:S02]  /*1380*/  FSETP.GEU.AND P1, PT, |R19|, 6.5827683646048100446e-37, PT ;  /* 0x036000001300780b */ /* 0x000fe40003f2e200 */
[----:B------:R-:W-:-:S06]  /*1390*/  DADD R12, R18, UR8 ;  /* 0x00000008120c7e29 */ /* 0x000fcc0008000000 */
[----:B------:R-:W0:Y:S02]  /*13a0*/  MUFU.RCP64H R15, R13 ;  /* 0x0000000d000f7308 */ /* 0x000e240000001800 */
[----:B0-----:R-:W-:-:S08]  /*13b0*/  DFMA R16, -R12, R14, 1 ;  /* 0x3ff000000c10742b */ /* 0x001fd0000000010e */
[----:B------:R-:W-:-:S08]  /*13c0*/  DFMA R16, R16, R16, R16 ;  /* 0x000000101010722b */ /* 0x000fd00000000010 */
[----:B------:R-:W-:-:S08]  /*13d0*/  DFMA R16, R14, R16, R14 ;  /* 0x000000100e10722b */ /* 0x000fd0000000000e */
[----:B------:R-:W-:-:S08]  /*13e0*/  DFMA R14, -R12, R16, 1 ;  /* 0x3ff000000c0e742b */ /* 0x000fd00000000110 */
[----:B------:R-:W-:-:S08]  /*13f0*/  DFMA R14, R16, R14, R16 ;  /* 0x0000000e100e722b */ /* 0x000fd00000000010 */
[----:B------:R-:W-:-:S08]  /*1400*/  DMUL R16, R14, R18 ;  /* 0x000000120e107228 */ /* 0x000fd00000000000 */
[----:B------:R-:W-:-:S08]  /*1410*/  DFMA R20, -R12, R16, R18 ;  /* 0x000000100c14722b */ /* 0x000fd00000000112 */
[----:B------:R-:W-:-:S10]  /*1420*/  DFMA R14, R14, R20, R16 ;  /* 0x000000140e0e722b */ /* 0x000fd40000000010 */
[----:B------:R-:W-:-:S05]  /*1430*/  FFMA R7, RZ, R13, R15 ;  /* 0x0000000dff077223 */ /* 0x000fca000000000f */
[----:B------:R-:W-:-:S13]  /*1440*/  FSETP.GT.AND P0, PT, |R7|, 1.469367938527859385e-39, PT ;  /* 0x001000000700780b */ /* 0x000fda0003f04200 */
[----:B------:R-:W-:Y:S05]  /*1450*/  @P0 BRA P1, `(.L_x_30) ;  /* 0x0000000000180947 */ /* 0x000fea0000800000 */
[----:B------:R-:W-:Y:S01]  /*1460*/  IMAD.MOV.U32 R17, RZ, RZ, R18 ;  /* 0x000000ffff117224 */ /* 0x000fe200078e0012 */
[----:B------:R-:W-:Y:S01]  /*1470*/  MOV R7, 0x14a0 ;  /* 0x000014a000077802 */ /* 0x000fe20000000f00 */
[----:B------:R-:W-:-:S07]  /*1480*/  IMAD.MOV.U32 R16, RZ, RZ, R19 ;  /* 0x000000ffff107224 */ /* 0x000fce00078e0013 */
[----:B------:R-:W-:Y:S05]  /*1490*/  CALL.REL.NOINC `($__internal_0_$__cuda_sm20_div_rn_f64_full) ;  /* 0x0000005400147944 */ /* 0x000fea0003c00000 */
[----:B------:R-:W-:Y:S01]  /*14a0*/  IMAD.MOV.U32 R14, RZ, RZ, R13 ;  /* 0x000000ffff0e7224 */ /* 0x000fe200078e000d */
[----:B------:R-:W-:-:S07]  /*14b0*/  MOV R15, R12 ;  /* 0x0000000c000f7202 */ /* 0x000fce0000000f00 */
.L_x_30:
[----:B------:R-:W-:Y:S05]  /*14c0*/  BSYNC.RECONVERGENT B3 ;  /* 0x0000000000037941 */ /* 0x000fea0003800200 */
.L_x_29:
[----:B------:R-:W0:Y:S01]  /*14d0*/  MUFU.RSQ64H R25, R15 ;  /* 0x0000000f00197308 */ /* 0x000e220000001c00 */
[----:B------:R-:W-:Y:S01]  /*14e0*/  VIADD R24, R15, 0xfcb00000 ;  /* 0xfcb000000f187836 */ /* 0x000fe20000000000 */
[----:B------:R-:W-:Y:S01]  /*14f0*/  BSSY.RECONVERGENT B2, `(.L_x_31) ;  /* 0x000001d000027945 */ /* 0x000fe20003800200 */
[----:B------:R-:W-:Y:S02]  /*1500*/  IMAD.MOV.U32 R16, RZ, RZ, 0x0 ;  /* 0x00000000ff107424 */ /* 0x000fe400078e00ff */
[----:B------:R-:W-:Y:S01]  /*1510*/  IMAD.MOV.U32 R17, RZ, RZ, 0x3fd80000 ;  /* 0x3fd80000ff117424 */ /* 0x000fe200078e00ff */
[----:B------:R-:W-:Y:S01]  /*1520*/  ISETP.GE.U32.AND P0, PT, R24, 0x7ca00000, PT ;  /* 0x7ca000001800780c */ /* 0x000fe20003f06070 */
[----:B0-----:R-:W-:-:S08]  /*1530*/  DMUL R12, R24, R24 ;  /* 0x00000018180c7228 */ /* 0x001fd00000000000 */
[----:B------:R-:W-:-:S08]  /*1540*/  DFMA R12, -R12, R14, 1 ;  /* 0x3ff000000c0c742b */ /* 0x000fd0000000010e */
        /* <DEDUP_REMOVED lines=10> */
[----:B------:R-:W-:Y:S01]  /*15f0*/  MOV R7, 0x1690 ;  /* 0x0000169000077802 */ /* 0x000fe20000000f00 */
[----:B------:R-:W-:Y:S01]  /*1600*/  IMAD.MOV.U32 R14, RZ, RZ, R15 ;  /* 0x000000ffff0e7224 */ /* 0x000fe200078e000f */
[----:B------:R-:W-:Y:S01]  /*1610*/  MOV R15, R16 ;  /* 0x00000010000f7202 */ /* 0x000fe20000000f00 */
        /* <DEDUP_REMOVED lines=10> */
.L_x_32:
[----:B------:R-:W-:Y:S05]  /*16c0*/  BSYNC.RECONVERGENT B2 ;  /* 0x0000000000027941 */ /* 0x000fea0003800200 */
.L_x_31:
[----:B------:R-:W-:Y:S01]  /*16d0*/  DADD R12, -R12, 1 ;  /* 0x3ff000000c0c7429 */ /* 0x000fe20000000100 */
[----:B------:R-:W0:Y:S01]  /*16e0*/  I2F.F64.U16 R24, R10 ;  /* 0x0000000a00187312 */ /* 0x000e220000101800 */
[----:B------:R-:W-:Y:S01]  /*16f0*/  IMAD.MOV.U32 R30, RZ, RZ, 0x0 ;  /* 0x00000000ff1e7424 */ /* 0x000fe200078e00ff */
[----:B------:R-:W-:Y:S01]  /*1700*/  MOV R16, 0x0 ;  /* 0x0000000000107802 */ /* 0x000fe20000000f00 */
[----:B------:R-:W-:Y:S01]  /*1710*/  IMAD.MOV.U32 R31, RZ, RZ, 0x3fe00000 ;  /* 0x3fe00000ff1f7424 */ /* 0x000fe200078e00ff */
[----:B------:R-:W-:Y:S01]  /*1720*/  BSSY.RECONVERGENT B2, `(.L_x_33) ;  /* 0x0000022000027945 */ /* 0x000fe20003800200 */
[----:B------:R-:W-:-:S03]  /*1730*/  IMAD.MOV.U32 R17, RZ, RZ, 0x3fd80000 ;  /* 0x3fd80000ff117424 */ /* 0x000fc600078e00ff */
[----:B------:R-:W1:Y:S01]  /*1740*/  I2F.F64.U32 R14, R11 ;  /* 0x0000000b000e7312 */ /* 0x000e620000201800 */
[----:B------:R-:W-:-:S07]  /*1750*/  DFMA R30, R12, R30, 1 ;  /* 0x3ff000000c1e742b */ /* 0x000fce000000001e */
[----:B------:R-:W2:Y:S01]  /*1760*/  I2F.F64.U16 R10, R9 ;  /* 0x00000009000a7312 */ /* 0x000ea20000101800 */
[----:B0-----:R-:W-:-:S08]  /*1770*/  DMUL R24, R30, R24 ;  /* 0x000000181e187228 */ /* 0x001fd00000000000 */
[----:B-1----:R-:W-:-:S06]  /*1780*/  DFMA R14, R24, R24, R14 ;  /* 0x00000018180e722b */ /* 0x002fcc000000000e */
[----:B------:R-:W0:Y:S01]  /*1790*/  MUFU.RSQ64H R21, R15 ;  /* 0x0000000f00157308 */ /* 0x000e220000001c00 */
[----:B--2---:R-:W-:-:S03]  /*17a0*/  DMUL R30, R30, R10 ;  /* 0x0000000a1e1e7228 */ /* 0x004fc60000000000 */
        /* <DEDUP_REMOVED lines=18> */
[----:B------:R-:W-:Y:S01]  /*18d0*/  IMAD.MOV.U32 R17, RZ, RZ, R18 ;  /* 0x000000ffff117224 */ /* 0x000fe200078e0012 */
[----:B------:R-:W-:Y:S01]  /*18e0*/  MOV R18, R19 ;  /* 0x0000001300127202 */ /* 0x000fe20000000f00 */
[----:B------:R-:W-:-:S02]  /*18f0*/  IMAD.MOV.U32 R19, RZ, RZ, R20 ;  /* 0x000000ffff137224 */ /* 0x000fc400078e0014 */
[----:B------:R-:W-:-:S07]  /*1900*/  IMAD.MOV.U32 R20, RZ, RZ, R27 ;  /* 0x000000ffff147224 */ /* 0x000fce00078e001b */
[----:B------:R-:W-:Y:S05]  /*1910*/  CALL.REL.NOINC `($__internal_2_$__cuda_sm20_dsqrt_rn_f64_mediumpath_v1) ;  /* 0x0000005800987944 */ /* 0x000fea0003c00000 */
[----:B------:R-:W-:Y:S02]  /*1920*/  IMAD.MOV.U32 R10, RZ, RZ, R13 ;  /* 0x000000ffff0a7224 */ /* 0x000fe400078e000d */
[----:B------:R-:W-:-:S07]  /*1930*/  IMAD.MOV.U32 R11, RZ, RZ, R12 ;  /* 0x000000ffff0b7224 */ /* 0x000fce00078e000c */
.L_x_34:
[----:B------:R-:W-:Y:S05]  /*1940*/  BSYNC.RECONVERGENT B2 ;  /* 0x0000000000027941 */ /* 0x000fea0003800200 */
.L_x_33:
[----:B------:R-:W0:Y:S01]  /*1950*/  I2F.F64.U32 R8, R8 ;  /* 0x0000000800087312 */ /* 0x000e220000201800 */
[----:B------:R-:W-:Y:S01]  /*1960*/  IMAD.MOV.U32 R16, RZ, RZ, 0x0 ;  /* 0x00000000ff107424 */ /* 0x000fe200078e00ff */
[----:B------:R-:W-:Y:S01]  /*1970*/  BSSY.RECONVERGENT B2, `(.L_x_35) ;  /* 0x000001d000027945 */ /* 0x000fe20003800200 */
[----:B------:R-:W-:Y:S01]  /*1980*/  IMAD.MOV.U32 R17, RZ, RZ, 0x3fd80000 ;  /* 0x3fd80000ff117424 */ /* 0x000fe200078e00ff */
[----:B0-----:R-:W-:-:S06]  /*1990*/  DFMA R14, R30, R30, R8 ;  /* 0x0000001e1e0e722b */ /* 0x001fcc0000000008 */
[----:B------:R-:W0:Y:S04]  /*19a0*/  MUFU.RSQ64H R27, R15 ;  /* 0x0000000f001b7308 */ /* 0x000e280000001c00 */
        /* <DEDUP_REMOVED lines=25> */
.L_x_36:
[----:B------:R-:W-:Y:S05]  /*1b40*/  BSYNC.RECONVERGENT B2 ;  /* 0x0000000000027941 */ /* 0x000fea0003800200 */
.L_x_35:
[----:B------:R-:W-:Y:S01]  /*1b50*/  DSETP.NEU.AND P0, PT, R24, RZ, PT ;  /* 0x000000ff1800722a */ /* 0x000fe20003f0d000 */
[----:B------:R-:W-:Y:S01]  /*1b60*/  ISETP.EQ.AND P1, PT, R6, RZ, PT ;  /* 0x000000ff0600720c */ /* 0x000fe20003f22270 */
[----:B------:R-:W-:Y:S01]  /*1b70*/  BSSY.RECONVERGENT B3, `(.L_x_37) ;  /* 0x000007d000037945 */ /* 0x000fe20003800200 */
[----:B------:R-:W-:-:S11]  /*1b80*/  CS2R R26, SRZ ;  /* 0x00000000001a7805 */ /* 0x000fd6000001ff00 */
[----:B------:R-:W-:Y:S05]  /*1b90*/  @!P0 BRA P1, `(.L_x_38) ;  /* 0x0000000400e88947 */ /* 0x000fea0000800000 */
[----:B------:R-:W0:Y:S01]  /*1ba0*/  I2F.F64.U16 R32, R6 ;  /* 0x0000000600207312 */ /* 0x000e220000101800 */
[----:B------:R-:W-:Y:S01]  /*1bb0*/  DADD R16, -RZ, |R24| ;  /* 0x00000000ff107229 */ /* 0x000fe20000000518 */
[----:B------:R-:W-:Y:S01]  /*1bc0*/  IMAD.MOV.U32 R12, RZ, RZ, 0x1 ;  /* 0x00000001ff0c7424 */ /* 0x000fe200078e00ff */
[----:B------:R-:W-:Y:S01]  /*1bd0*/  BSSY.RECONVERGENT B4, `(.L_x_39) ;  /* 0x000001c000047945 */ /* 0x000fe20003800200 */
[----:B0-----:R-:W-:-:S07]  /*1be0*/  DSETP.GEU.AND P1, PT, |R24|, R32, PT ;  /* 0x000000201800722a */ /* 0x001fce0003f2e200 */
[----:B------:R-:W-:Y:S02]  /*1bf0*/  FSEL R27, R33, R17, !P1 ;  /* 0x00000011211b7208 */ /* 0x000fe40004800000 */
[----:B------:R-:W-:Y:S02]  /*1c00*/  FSEL R26, R32, R16, !P1 ;  /* 0x00000010201a7208 */ /* 0x000fe40004800000 */
[----:B------:R-:W0:Y:S01]  /*1c10*/  MUFU.RCP64H R13, R27 ;  /* 0x0000001b000d7308 */ /* 0x000e220000001800 */
[----:B------:R-:W-:Y:S02]  /*1c20*/  FSEL R18, R16, R32, !P1 ;  /* 0x0000002010127208 */ /* 0x000fe40004800000 */
[----:B------:R-:W-:-:S04]  /*1c30*/  FSEL R19, R17, R33, !P1 ;  /* 0x0000002111137208 */ /* 0x000fc80004800000 */
[----:B------:R-:W-:Y:S01]  /*1c40*/  FSETP.GEU.AND P2, PT, |R19|, 6.5827683646048100446e-37, PT ;  /* 0x036000001300780b */ /* 0x000fe20003f4e200 */
        /* <DEDUP_REMOVED lines=13> */
[----:B------:R-:W-:Y:S02]  /*1d20*/  IMAD.MOV.U32 R16, RZ, RZ, R19 ;  /* 0x000000ffff107224 */ /* 0x000fe400078e0013 */
[----:B------:R-:W-:Y:S02]  /*1d30*/  IMAD.MOV.U32 R12, RZ, RZ, R26 ;  /* 0x000000ffff0c7224 */ /* 0x000fe400078e001a */
[----:B------:R-:W-:-:S07]  /*1d40*/  IMAD.MOV.U32 R13, RZ, RZ, R27 ;  /* 0x000000ffff0d7224 */ /* 0x000fce00078e001b */
[----:B------:R-:W-:Y:S05]  /*1d50*/  CALL.REL.NOINC `($__internal_0_$__cuda_sm20_div_rn_f64_full) ;  /* 0x0000004800e47944 */ /* 0x000fea0003c00000 */
[----:B------:R-:W-:-:S04]  /*1d60*/  LOP3.LUT R13, R13, R12, RZ, 0x3c, !PT ;  /* 0x0000000c0d0d7212 */ /* 0x000fc800078e3cff */
[----:B------:R-:W-:-:S04]  /*1d70*/  LOP3.LUT R12, R13, R12, RZ, 0x3c, !PT ;  /* 0x0000000c0d0c7212 */ /* 0x000fc800078e3cff */
[----:B------:R-:W-:-:S07]  /*1d80*/  LOP3.LUT R13, R13, R12, RZ, 0x3c, !PT ;  /* 0x0000000c0d0d7212 */ /* 0x000fce00078e3cff */
.L_x_40:
[----:B------:R-:W-:Y:S05]  /*1d90*/  BSYNC.RECONVERGENT B4 ;  /* 0x0000000000047941 */ /* 0x000fea0003800200 */
.L_x_39:
[----:B------:R-:W-:Y:S01]  /*1da0*/  DMUL R6, R12, R12 ;  /* 0x0000000c0c067228 */ /* 0x000fe20000000000 */
[----:B------:R-:W-:Y:S01]  /*1db0*/  IMAD.MOV.U32 R14, RZ, RZ, -0x2449a4b7 ;  /* 0xdbb65b49ff0e7424 */ /* 0x000fe200078e00ff */
[----:B------:R-:W-:Y:S01]  /*1dc0*/  UMOV UR8, 0x2a25ff7e ;  /* 0x2a25ff7e00087882 */ /* 0x000fe20000000000 */
[----:B------:R-:W-:Y:S01]  /*1dd0*/  IMAD.MOV.U32 R15, RZ, RZ, 0x3f2d3b63 ;  /* 0x3f2d3b63ff0f7424 */ /* 0x000fe200078e00ff */
[----:B------:R-:W-:Y:S01]  /*1de0*/  UMOV UR9, 0x3ef53e1d ;  /* 0x3ef53e1d00097882 */ /* 0x000fe20000000000 */
[----:B------:R-:W-:Y:S01]  /*1df0*/  ISETP.GE.AND P2, PT, R25, RZ, PT ;  /* 0x000000ff1900720c */ /* 0x000fe20003f46270 */
[----:B------:R-:W-:-:S03]  /*1e00*/  DSETP.NEU.AND P3, PT, R26, RZ, PT ;  /* 0x000000ff1a00722a */ /* 0x000fc60003f6d000 */
[----:B------:R-:W-:Y:S01]  /*1e10*/  DFMA R14, R6, -UR8, R14 ;  /* 0x80000008060e7c2b */ /* 0x000fe2000800000e */
[----:B------:R-:W-:Y:S01]  /*1e20*/  UMOV UR8, 0x8dde082e ;  /* 0x8dde082e00087882 */ /* 0x000fe20000000000 */
[----:B------:R-:W-:Y:S01]  /*1e30*/  UMOV UR9, 0x3f531278 ;  /* 0x3f53127800097882 */ /* 0x000fe20000000000 */
[----:B------:R-:W-:-:S05]  /*1e40*/  @!P1 PLOP3.LUT P0, PT, P2, PT, PT, 0x80, 0x8 ;  /* 0x000000000008981c */ /* 0x000fca000170f070 */
[----:B------:R-:W-:Y:S01]  /*1e50*/  DFMA R14, R6, R14, -UR8 ;  /* 0x80000008060e7e2b */ /* 0x000fe2000800000e */
[----:B------:R-:W-:Y:S01]  /*1e60*/  UMOV UR8, 0xc8249315 ;  /* 0xc824931500087882 */ /* 0x000fe20000000000 */
[----:B------:R-:W-:-:S06]  /*1e70*/  UMOV UR9, 0x3f6f9690 ;  /* 0x3f6f969000097882 */ /* 0x000fcc0000000000 */
[----:B------:R-:W-:Y:S01]  /*1e80*/  DFMA R14, R6, R14, UR8 ;  /* 0x00000008060e7e2b */ /* 0x000fe2000800000e */
[----:B------:R-:W-:Y:S01]  /*1e90*/  UMOV UR8, 0xabc7cf0d ;  /* 0xabc7cf0d00087882 */ /* 0x000fe20000000000 */
[----:B------:R-:W-:-:S06]  /*1ea0*/  UMOV UR9, 0x3f82cf5a ;  /* 0x3f82cf5a00097882 */ /* 0x000fcc0000000000 */
        /* <DEDUP_REMOVED lines=42> */
[----:B------:R-:W-:-:S08]  /*2150*/  DFMA R14, R6, R14, -UR8 ;  /* 0x80000008060e7e2b */ /* 0x000fd0000800000e */
[----:B------:R-:W-:-:S08]  /*2160*/  DMUL R14, R6, R14 ;  /* 0x0000000e060e7228 */ /* 0x000fd00000000000 */
[----:B------:R-:W-:Y:S01]  /*2170*/  DFMA R16, R14, R12, R12 ;  /* 0x0000000c0e10722b */ /* 0x000fe2000000000c */
[----:B------:R-:W-:Y:S01]  /*2180*/  @P1 MOV R12, 0x54442d18 ;  /* 0x54442d18000c1802 */ /* 0x000fe20000000f00 */
[----:B------:R-:W-:Y:S02]  /*2190*/  @P1 IMAD.MOV.U32 R13, RZ, RZ, 0x400921fb ;  /* 0x400921fbff0d1424 */ /* 0x000fe400078e00ff */
[----:B------:R-:W-:Y:S02]  /*21a0*/  @!P1 IMAD.MOV.U32 R14, RZ, RZ, 0x54442d18 ;  /* 0x54442d18ff0e9424 */ /* 0x000fe400078e00ff */
[----:B------:R-:W-:Y:S02]  /*21b0*/  @!P1 IMAD.MOV.U32 R15, RZ, RZ, 0x3ff921fb ;  /* 0x3ff921fbff0f9424 */ /* 0x000fe400078e00ff */
[----:B------:R-:W-:Y:S02]  /*21c0*/  @!P1 DADD R6, -RZ, -R16 ;  /* 0x00000000ff069229 */ /* 0x000fe40000000910 */
[----:B------:R-:W-:-:S08]  /*21d0*/  @P1 DADD R12, -R16, R12 ;  /* 0x00000000100c1229 */ /* 0x000fd0000000010c */
[----:B------:R-:W-:Y:S02]  /*21e0*/  @!P1 FSEL R6, R16, R6, !P0 ;  /* 0x0000000610069208 */ /* 0x000fe40004000000 */
[----:B------:R-:W-:Y:S02]  /*21f0*/  @!P1 FSEL R7, R17, R7, !P0 ;  /* 0x0000000711079208 */ /* 0x000fe40004000000 */
[----:B------:R-:W-:-:S04]  /*2200*/  @P1 PLOP3.LUT P0, PT, P2, PT, PT, 0x80, 0x8 ;  /* 0x000000000008181c */ /* 0x000fc8000170f070 */
[----:B------:R-:W-:Y:S01]  /*2210*/  @!P1 DADD R6, R6, R14 ;  /* 0x0000000006069229 */ /* 0x000fe2000000000e */
[----:B------:R-:W-:-:S05]  /*2220*/  @P3 IMAD.MOV.U32 R15, RZ, RZ, 0x7f3321d2 ;  /* 0x7f3321d2ff0f3424 */ /* 0x000fca00078e00ff */
[----:B------:R-:W-:Y:S01]  /*2230*/  @P1 FSEL R7, R13, R17, !P0 ;  /* 0x000000110d071208 */ /* 0x000fe20004000000 */
[----:B------:R-:W-:Y:S01]  /*2240*/  @P3 IMAD.MOV.U32 R17, RZ, RZ, 0x4002d97c ;  /* 0x4002d97cff113424 */ /* 0x000fe200078e00ff */
[----:B------:R-:W-:Y:S01]  /*2250*/  @P1 FSEL R6, R12, R16, !P0 ;  /* 0x000000100c061208 */ /* 0x000fe20004000000 */
[C-C-:B------:R-:W-:Y:S01]  /*2260*/  @P3 DSETP.NEU.AND P1, PT, |R24|.reuse, R32.reuse, PT ;  /* 0x000000201800322a */ /* 0x140fe20003f2d200 */
[----:B------:R-:W-:Y:S01]  /*2270*/  @P3 FSEL R15, R15, 3.37028055040000000000e+12, !P0 ;  /* 0x54442d180f0f3808 */ /* 0x000fe20004000000 */
[----:B------:R-:W-:Y:S01]  /*2280*/  DADD R24, |R24|, R32 ;  /* 0x0000000018187229 */ /* 0x000fe20000000220 */
[----:B------:R-:W-:Y:S02]  /*2290*/  @P3 FSEL R17, R17, 1.8213495016098022461, !P0 ;  /* 0x3fe921fb11113808 */ /* 0x000fe40004000000 */
[----:B------:R-:W-:Y:S02]  /*22a0*/  @!P3 FSEL R12, RZ, 3.37028055040000000000e+12, P0 ;  /* 0x54442d18ff0cb808 */ /* 0x000fe40000000000 */
[----:B------:R-:W-:-:S02]  /*22b0*/  @P3 FSEL R6, R15, R6, !P1 ;  /* 0x000000060f063208 */ /* 0x000fc40004800000 */
[----:B------:R-:W-:Y:S02]  /*22c0*/  @P3 FSEL R7, R17, R7, !P1 ;  /* 0x0000000711073208 */ /* 0x000fe40004800000 */
[----:B------:R-:W-:Y:S01]  /*22d0*/  @!P3 FSEL R13, RZ, 2.1426990032196044922, P0 ;  /* 0x400921fbff0db808 */ /* 0x000fe20000000000 */
[----:B------:R-:W-:Y:S01]  /*22e0*/  @P3 IMAD.MOV.U32 R12, RZ, RZ, R6 ;  /* 0x000000ffff0c3224 */ /* 0x000fe200078e0006 */
[----:B------:R-:W-:Y:S01]  /*22f0*/  DSETP.NAN.AND P0, PT, R24, R24, PT ;  /* 0x000000181800722a */ /* 0x000fe20003f08000 */
[----:B------:R-:W-:-:S06]  /*2300*/  @P3 IMAD.MOV.U32 R13, RZ, RZ, R7 ;  /* 0x000000ffff0d3224 */ /* 0x000fcc00078e0007 */
[----:B------:R-:W-:-:S10]  /*2310*/  DADD R12, -RZ, |R12| ;  /* 0x00000000ff0c7229 */ /* 0x000fd4000000050c */
[----:B------:R-:W-:Y:S02]  /*2320*/  FSEL R26, R24, R12, P0 ;  /* 0x0000000c181a7208 */ /* 0x000fe40000000000 */
[----:B------:R-:W-:-:S07]  /*2330*/  FSEL R27, R25, R13, P0 ;  /* 0x0000000d191b7208 */ /* 0x000fce0000000000 */
.L_x_38:
[----:B------:R-:W-:Y:S05]  /*2340*/  BSYNC.RECONVERGENT B3 ;  /* 0x0000000000037941 */ /* 0x000fea0003800200 */
.L_x_37:
        /* <DEDUP_REMOVED lines=27> */
[----:B------:R-:W-:Y:S01]  /*2500*/  MOV R17, R18 ;  /* 0x0000001200117202 */ /* 0x000fe20000000f00 */
[----:B------:R-:W-:Y:S01]  /*2510*/  IMAD.MOV.U32 R16, RZ, RZ, R19 ;  /* 0x000000ffff107224 */ /* 0x000fe200078e0013 */
[----:B------:R-:W-:Y:S01]  /*2520*/  MOV R7, 0x2560 ;  /* 0x0000256000077802 */ /* 0x000fe20000000f00 */
[----:B------:R-:W-:Y:S02]  /*2530*/  IMAD.MOV.U32 R12, RZ, RZ, R24 ;  /* 0x000000ffff0c7224 */ /* 0x000fe400078e0018 */
[----:B------:R-:W-:-:S07]  /*2540*/  IMAD.MOV.U32 R13, RZ, RZ, R25 ;  /* 0x000000ffff0d7224 */ /* 0x000fce00078e0019 */
[----:B------:R-:W-:Y:S05]  /*2550*/  CALL.REL.NOINC `($__internal_0_$__cuda_sm20_div_rn_f64_full) ;  /* 0x0000004000e47944 */ /* 0x000fea0003c00000 */
[----:B------:R-:W-:-:S04]  /*2560*/  LOP3.LUT R13, R13, R12, RZ, 0x3c, !PT ;  /* 0x0000000c0d0d7212 */ /* 0x000fc800078e3cff */
[----:B------:R-:W-:-:S04]  /*2570*/  LOP3.LUT R12, R13, R12, RZ, 0x3c, !PT ;  /* 0x0000000c0d0c7212 */ /* 0x000fc800078e3cff */
[----:B------:R-:W-:-:S07]  /*2580*/  LOP3.LUT R13, R13, R12, RZ, 0x3c, !PT ;  /* 0x0000000c0d0d7212 */ /* 0x000fce00078e3cff */
.L_x_44:
[----:B------:R-:W-:Y:S05]  /*2590*/  BSYNC.RECONVERGENT B4 ;  /* 0x0000000000047941 */ /* 0x000fea0003800200 */
.L_x_43:
[----:B------:R-:W-:Y:S01]  /*25a0*/  DMUL R6, R12, R12 ;  /* 0x0000000c0c067228 */ /* 0x000fe20000000000 */
[----:B------:R-:W-:Y:S01]  /*25b0*/  IMAD.MOV.U32 R14, RZ, RZ, -0x2449a4b7 ;  /* 0xdbb65b49ff0e7424 */ /* 0x000fe200078e00ff */
[----:B------:R-:W-:Y:S01]  /*25c0*/  UMOV UR8, 0x2a25ff7e ;  /* 0x2a25ff7e00087882 */ /* 0x000fe20000000000 */
[----:B------:R-:W-:Y:S01]  /*25d0*/  IMAD.MOV.U32 R15, RZ, RZ, 0x3f2d3b63 ;  /* 0x3f2d3b63ff0f7424 */ /* 0x000fe200078e00ff */
[----:B------:R-:W-:Y:S01]  /*25e0*/  UMOV UR9, 0x3ef53e1d ;  /* 0x3ef53e1d00097882 */ /* 0x000fe20000000000 */
[----:B------:R-:W-:Y:S01]  /*25f0*/  ISETP.GE.AND P2, PT, R31, RZ, PT ;  /* 0x000000ff1f00720c */ /* 0x000fe20003f46270 */
[----:B------:R-:W-:Y:S01]  /*2600*/  DSETP.NEU.AND P3, PT, R24, RZ, PT ;  /* 0x000000ff1800722a */ /* 0x000fe20003f6d000 */
[----:B------:R-:W-:Y:S01]  /*2610*/  @!P1 IMAD.MOV.U32 R16, RZ, RZ, 0x54442d18 ;  /* 0x54442d18ff109424 */ /* 0x000fe200078e00ff */
[----:B------:R-:W-:Y:S01]  /*2620*/  @!P1 MOV R17, 0x3ff921fb ;  /* 0x3ff921fb00119802 */ /* 0x000fe20000000f00 */
[----:B------:R-:W-:Y:S01]  /*2630*/  DFMA R14, R6, -UR8, R14 ;  /* 0x80000008060e7c2b */ /* 0x000fe2000800000e */
[----:B------:R-:W-:Y:S01]  /*2640*/  UMOV UR8, 0x8dde082e ;  /* 0x8dde082e00087882 */ /* 0x000fe20000000000 */
[----:B------:R-:W-:Y:S01]  /*2650*/  UMOV UR9, 0x3f531278 ;  /* 0x3f53127800097882 */ /* 0x000fe20000000000 */
[----:B------:R-:W-:-:S05]  /*2660*/  @!P1 PLOP3.LUT P0, PT, P2, PT, PT, 0x80, 0x8 ;  /* 0x000000000008981c */ /* 0x000fca000170f070 */
[----:B------:R-:W-:Y:S01]  /*2670*/  DFMA R14, R6, R14, -UR8 ;  /* 0x80000008060e7e2b */ /* 0x000fe2000800000e */
[----:B------:R-:W-:Y:S01]  /*2680*/  UMOV UR8, 0xc8249315 ;  /* 0xc824931500087882 */ /* 0x000fe20000000000 */
[----:B------:R-:W-:Y:S01]  /*2690*/  UMOV UR9, 0x3f6f9690 ;  /* 0x3f6f969000097882 */ /* 0x000fe20000000000 */
[----:B------:R-:W-:-:S05]  /*26a0*/  @P3 IMAD.MOV.U32 R5, RZ, RZ, 0x7f3321d2 ;  /* 0x7f3321d2ff053424 */ /* 0x000fca00078e00ff */
        /* <DEDUP_REMOVED lines=48> */
[----:B------:R-:W-:Y:S02]  /*29b0*/  @P1 IMAD.MOV.U32 R12, RZ, RZ, 0x54442d18 ;  /* 0x54442d18ff0c1424 */ /* 0x000fe400078e00ff */
[----:B------:R-:W-:-:S05]  /*29c0*/  @P1 IMAD.MOV.U32 R13, RZ, RZ, 0x400921fb ;  /* 0x400921fbff0d1424 */ /* 0x000fca00078e00ff */
[----:B------:R-:W-:Y:S02]  /*29d0*/  @!P1 DADD R6, -RZ, -R14 ;  /* 0x00000000ff069229 */ /* 0x000fe4000000090e */
[----:B------:R-:W-:-:S08]  /*29e0*/  @P1 DADD R12, -R14, R12 ;  /* 0x000000000e0c1229 */ /* 0x000fd0000000010c */
[----:B------:R-:W-:Y:S02]  /*29f0*/  @!P1 FSEL R6, R14, R6, !P0 ;  /* 0x000000060e069208 */ /* 0x000fe40004000000 */
[----:B------:R-:W-:Y:S02]  /*2a00*/  @!P1 FSEL R7, R15, R7, !P0 ;  /* 0x000000070f079208 */ /* 0x000fe40004000000 */
[----:B------:R-:W-:-:S04]  /*2a10*/  @P1 PLOP3.LUT P0, PT, P2, PT, PT, 0x80, 0x8 ;  /* 0x000000000008181c */ /* 0x000fc8000170f070 */
[----:B------:R-:W-:Y:S01]  /*2a20*/  @!P1 DADD R6, R6, R16 ;  /* 0x0000000006069229 */ /* 0x000fe20000000010 */
[----:B------:R-:W-:-:S05]  /*2a30*/  @P3 FSEL R5, R5, 3.37028055040000000000e+12, !P0 ;  /* 0x54442d1805053808 */ /* 0x000fca0004000000 */
[----:B------:R-:W-:Y:S01]  /*2a40*/  @P1 FSEL R7, R13, R15, !P0 ;  /* 0x0000000f0d071208 */ /* 0x000fe20004000000 */
[----:B------:R-:W-:Y:S01]  /*2a50*/  @P3 IMAD.MOV.U32 R15, RZ, RZ, 0x4002d97c ;  /* 0x4002d97cff0f3424 */ /* 0x000fe200078e00ff */
[----:B------:R-:W-:Y:S01]  /*2a60*/  @P1 FSEL R6, R12, R14, !P0 ;  /* 0x0000000e0c061208 */ /* 0x000fe20004000000 */
[C-C-:B------:R-:W-:Y:S01]  /*2a70*/  @P3 DSETP.NEU.AND P1, PT, |R30|.reuse, R32.reuse, PT ;  /* 0x000000201e00322a */ /* 0x140fe20003f2d200 */
[----:B------:R-:W-:Y:S01]  /*2a80*/  @!P3 FSEL R12, RZ, 3.37028055040000000000e+12, P0 ;  /* 0x54442d18ff0cb808 */ /* 0x000fe20000000000 */
[----:B------:R-:W-:Y:S01]  /*2a90*/  DADD R30, |R30|, R32 ;  /* 0x000000001e1e7229 */ /* 0x000fe20000000220 */
[----:B------:R-:W-:Y:S02]  /*2aa0*/  @P3 FSEL R15, R15, 1.8213495016098022461, !P0 ;  /* 0x3fe921fb0f0f3808 */ /* 0x000fe40004000000 */
[----:B------:R-:W-:Y:S02]  /*2ab0*/  @!P3 FSEL R13, RZ, 2.1426990032196044922, P0 ;  /* 0x400921fbff0db808 */ /* 0x000fe40000000000 */
[----:B------:R-:W-:-:S02]  /*2ac0*/  @P3 FSEL R5, R5, R6, !P1 ;  /* 0x0000000605053208 */ /* 0x000fc40004800000 */
[----:B------:R-:W-:Y:S01]  /*2ad0*/  @P3 FSEL R6, R15, R7, !P1 ;  /* 0x000000070f063208 */ /* 0x000fe20004800000 */
[----:B------:R-:W-:Y:S02]  /*2ae0*/  DSETP.NAN.AND P0, PT, R30, R30, PT ;  /* 0x0000001e1e00722a */ /* 0x000fe40003f08000 */
[----:B------:R-:W-:Y:S02]  /*2af0*/  @P3 IMAD.MOV.U32 R12, RZ, RZ, R5 ;  /* 0x000000ffff0c3224 */ /* 0x000fe400078e0005 */
[----:B------:R-:W-:-:S06]  /*2b00*/  @P3 IMAD.MOV.U32 R13, RZ, RZ, R6 ;  /* 0x000000ffff0d3224 */ /* 0x000fcc00078e0006 */
[----:B------:R-:W-:-:S10]  /*2b10*/  DADD R12, -RZ, |R12| ;  /* 0x00000000ff0c7229 */ /* 0x000fd4000000050c */
[----:B------:R-:W-:Y:S02]  /*2b20*/  FSEL R24, R30, R12, P0 ;  /* 0x0000000c1e187208 */ /* 0x000fe40000000000 */
[----:B------:R-:W-:-:S07]  /*2b30*/  FSEL R25, R31, R13, P0 ;  /* 0x0000000d1f197208 */ /* 0x000fce0000000000 */
.L_x_42:
[----:B------:R-:W-:Y:S05]  /*2b40*/  BSYNC.RECONVERGENT B3 ;  /* 0x0000000000037941 */ /* 0x000fea0003800200 */
.L_x_41:
[----:B------:R-:W5:Y:S04]  /*2b50*/  LDG.E.U8 R6, desc[UR10][R22.64] ;  /* 0x0000000a16067981 */ /* 0x000f68000c1e1100 */
[----:B------:R0:W5:Y:S02]  /*2b60*/  LDG.E.U8 R5, desc[UR10][R28.64] ;  /* 0x0000000a1c057981 */ /* 0x000164000c1e1100 */
[----:B0-----:R-:W-:-:S08]  /*2b70*/  DMUL R28, R8, R10 ;  /* 0x0000000a081c7228 */ /* 0x001fd00000000000 */
[----:B------:R-:W-:Y:S01]  /*2b80*/  DSETP.NEU.AND P0, PT, R28, RZ, PT ;  /* 0x000000ff1c00722a */ /* 0x000fe20003f0d000 */
[----:B------:R-:W-:Y:S01]  /*2b90*/  BSSY.RECONVERGENT B2, `(.L_x_45) ;  /* 0x0000012000027945 */ /* 0x000fe20003800200 */
[----:B------:R-:W-:-:S12]  /*2ba0*/  CS2R R12, SRZ ;  /* 0x00000000000c7805 */ /* 0x000fd8000001ff00 */
[----:B------:R-:W-:Y:S05]  /*2bb0*/  @!P0 BRA `(.L_x_46) ;  /* 0x00000000003c8947 */ /* 0x000fea0003800000 */
[----:B------:R-:W-:Y:S01]  /*2bc0*/  DADD R16, R24, -R26 ;  /* 0x0000000018107229 */ /* 0x000fe2000000081a */
[----:B------:R-:W-:Y:S01]  /*2bd0*/  UMOV UR8, 0x54442d18 ;  /* 0x54442d1800087882 */ /* 0x000fe20000000000 */
[----:B------:R-:W-:-:S06]  /*2be0*/  UMOV UR9, 0x400921fb ;  /* 0x400921fb00097882 */ /* 0x000fcc0000000000 */
[----:B------:R-:W-:-:S14]  /*2bf0*/  DSETP.GEU.AND P1, PT, R16, -UR8, PT ;  /* 0x8000000810007e2a */ /* 0x000fdc000bf2e000 */
[----:B------:R-:W-:Y:S01]  /*2c00*/  @P1 IMAD.MOV.U32 R14, RZ, RZ, 0x54442d18 ;  /* 0x54442d18ff0e1424 */ /* 0x000fe200078e00ff */
[----:B------:R-:W-:Y:S01]  /*2c10*/  @P1 MOV R19, 0x400921fb ;  /* 0x400921fb00131802 */ /* 0x000fe20000000f00 */
[----:B------:R-:W-:Y:S02]  /*2c20*/  @P1 IMAD.MOV.U32 R15, RZ, RZ, 0x401921fb ;  /* 0x401921fbff0f1424 */ /* 0x000fe400078e00ff */
[----:B------:R-:W-:Y:S02]  /*2c30*/  @P1 IMAD.MOV.U32 R18, RZ, RZ, 0x54442d18 ;  /* 0x54442d18ff121424 */ /* 0x000fe400078e00ff */
[----:B------:R-:W-:Y:S02]  /*2c40*/  @!P1 IMAD.MOV.U32 R12, RZ, RZ, 0x54442d18 ;  /* 0x54442d18ff0c9424 */ /* 0x000fe400078e00ff */
[----:B------:R-:W-:Y:S01]  /*2c50*/  @!P1 IMAD.MOV.U32 R13, RZ, RZ, 0x401921fb ;  /* 0x401921fbff0d9424 */ /* 0x000fe200078e00ff */
[C---:B------:R-:W-:Y:S02]  /*2c60*/  @P1 DADD R14, R16.reuse, -R14 ;  /* 0x00000000100e1229 */ /* 0x040fe4000000080e */
[----:B------:R-:W-:-:S03]  /*2c70*/  @P1 DSETP.GT.AND P0, PT, R16, R18, PT ;  /* 0x000000121000122a */ /* 0x000fc60003f04000 */
[----:B------:R-:W-:-:S06]  /*2c80*/  @!P1 DADD R12, R16, R12 ;  /* 0x00000000100c9229 */ /* 0x000fcc000000000c */
[----:B------:R-:W-:Y:S02]  /*2c90*/  @P1 FSEL R12, R14, R16, P0 ;  /* 0x000000100e0c1208 */ /* 0x000fe40000000000 */
[----:B------:R-:W-:-:S07]  /*2ca0*/  @P1 FSEL R13, R15, R17, P0 ;  /* 0x000000110f0d1208 */ /* 0x000fce0000000000 */
.L_x_46:
[----:B------:R-:W-:Y:S05]  /*2cb0*/  BSYNC.RECONVERGENT B2 ;  /* 0x0000000000027941 */ /* 0x000fea0003800200 */
.L_x_45:
[----:B------:R-:W-:Y:S01]  /*2cc0*/  DMUL R16, R12, 0.5 ;  /* 0x3fe000000c107828 */ /* 0x000fe20000000000 */
[----:B------:R-:W-:Y:S07]  /*2cd0*/  BSSY.RECONVERGENT B4, `(.L_x_47) ;  /* 0x000001b000047945 */ /* 0x000fee0003800200 */
[----:B------:R-:W-:-:S14]  /*2ce0*/  DSETP.NEU.AND P0, PT, |R16|, +INF , PT ;  /* 0x7ff000001000742a */ /* 0x000fdc0003f0d200 */
[----:B------:R-:W-:Y:S01]  /*2cf0*/  @!P0 DMUL R32, RZ, R16 ;  /* 0x00000010ff208228 */ /* 0x000fe20000000000 */
[----:B------:R-:W-:Y:S01]  /*2d00*/  @!P0 IMAD.MOV.U32 R7, RZ, RZ, RZ ;  /* 0x000000ffff078224 */ /* 0x000fe200078e00ff */
[----:B------:R-:W-:Y:S09]  /*2d10*/  @!P0 BRA `(.L_x_48) ;  /* 0x0000000000588947 */ /* 0x000ff20003800000 */
[----:B------:R-:W-:Y:S01]  /*2d20*/  UMOV UR8, 0x6dc9c883 ;  /* 0x6dc9c88300087882 */ /* 0x000fe20000000000 */
[----:B------:R-:W-:Y:S01]  /*2d30*/  UMOV UR9, 0x3fe45f30 ;  /* 0x3fe45f3000097882 */ /* 0x000fe20000000000 */
[C---:B------:R-:W-:Y:S02]  /*2d40*/  DSETP.GE.AND P0, PT, |R16|.reuse, 2.14748364800000000000e+09, PT ;  /* 0x41e000001000742a */ /* 0x040fe40003f06200 */
[----:B------:R-:W-:Y:S01]  /*2d50*/  DMUL R12, R16, UR8 ;  /* 0x00000008100c7c28 */ /* 0x000fe20008000000 */
[----:B------:R-:W-:Y:S01]  /*2d60*/  UMOV UR8, 0x54442d18 ;  /* 0x54442d1800087882 */ /* 0x000fe20000000000 */
[----:B------:R-:W-:-:S04]  /*2d70*/  UMOV UR9, 0x3ff921fb ;  /* 0x3ff921fb00097882 */ /* 0x000fc80000000000 */
[----:B------:R-:W0:Y:S08]  /*2d80*/  F2I.F64 R7, R12 ;  /* 0x0000000c00077311 */ /* 0x000e300000301100 */
[----:B0-----:R-:W0:Y:S02]  /*2d90*/  I2F.F64 R32, R7 ;  /* 0x0000000700207312 */ /* 0x001e240000201c00 */
[----:B0-----:R-:W-:Y:S01]  /*2da0*/  DFMA R14, R32, -UR8, R16 ;  /* 0x80000008200e7c2b */ /* 0x001fe20008000010 */
[----:B------:R-:W-:Y:S01]  /*2db0*/  UMOV UR8, 0x33145c00 ;  /* 0x33145c0000087882 */ /* 0x000fe20000000000 */
[----:B------:R-:W-:-:S06]  /*2dc0*/  UMOV UR9, 0x3c91a626 ;  /* 0x3c91a62600097882 */ /* 0x000fcc0000000000 */
[----:B------:R-:W-:Y:S01]  /*2dd0*/  DFMA R14, R32, -UR8, R14 ;  /* 0x80000008200e7c2b */ /* 0x000fe2000800000e */
[----:B------:R-:W-:Y:S01]  /*2de0*/  UMOV UR8, 0x252049c0 ;  /* 0x252049c000087882 */ /* 0x000fe20000000000 */
[----:B------:R-:W-:-:S06]  /*2df0*/  UMOV UR9, 0x397b839a ;  /* 0x397b839a00097882 */ /* 0x000fcc0000000000 */
[----:B------:R-:W-:Y:S01]  /*2e00*/  DFMA R32, R32, -UR8, R14 ;  /* 0x8000000820207c2b */ /* 0x000fe2000800000e */
[----:B------:R-:W-:Y:S10]  /*2e10*/  @!P0 BRA `(.L_x_48) ;  /* 0x0000000000188947 */ /* 0x000ff40003800000 */
[----:B------:R-:W-:Y:S01]  /*2e20*/  IMAD.MOV.U32 R12, RZ, RZ, R16 ;  /* 0x000000ffff0c7224 */ /* 0x000fe200078e0010 */
[----:B------:R-:W-:Y:S01]  /*2e30*/  MOV R23, 0x2e60 ;  /* 0x00002e6000177802 */ /* 0x000fe20000000f00 */
[----:B------:R-:W-:-:S07]  /*2e40*/  IMAD.MOV.U32 R34, RZ, RZ, R17 ;  /* 0x000000ffff227224 */ /* 0x000fce00078e0011 */
[----:B-----5:R-:W-:Y:S05]  /*2e50*/  CALL.REL.NOINC `($_Z25CIEDE2000DifferenceKernelPhS_mS_mmPmPd$__internal_trig_reduction_slowpathd) ;  /* 0x0000005400d07944 */ /* 0x020fea0003c00000 */
[----:B------:R-:W-:Y:S02]  /*2e60*/  IMAD.MOV.U32 R32, RZ, RZ, R14 ;  /* 0x000000ffff207224 */ /* 0x000fe400078e000e */
[----:B------:R-:W-:-:S07]  /*2e70*/  IMAD.MOV.U32 R33, RZ, RZ, R15 ;  /* 0x000000ffff217224 */ /* 0x000fce00078e000f */
.L_x_48:
[----:B------:R-:W-:Y:S05]  /*2e80*/  BSYNC.RECONVERGENT B4 ;  /* 0x0000000000047941 */ /* 0x000fea0003800200 */
.L_x_47:
[----:B------:R-:W-:-:S04]  /*2e90*/  SHF.L.U32 R12, R7, 0x6, RZ ;  /* 0x00000006070c7819 */ /* 0x000fc800000006ff */
[----:B------:R-:W-:-:S04]  /*2ea0*/  LOP3.LUT R12, R12, 0x40, RZ, 0xc0, !PT ;  /* 0x000000400c0c7812 */ /* 0x000fc800078ec0ff */
[----:B------:R-:W-:-:S05]  /*2eb0*/  IADD3 R36, P0, PT, R12, UR14, RZ ;  /* 0x0000000e0c247c10 */ /* 0x000fca000ff1e0ff */
[----:B------:R-:W-:-:S05]  /*2ec0*/  IMAD.X R37, RZ, RZ, UR15, P0 ;  /* 0x0000000fff257e24 */ /* 0x000fca00080e06ff */
[----:B------:R-:W2:Y:S04]  /*2ed0*/  LDG.E.128.CONSTANT R12, desc[UR10][R36.64] ;  /* 0x0000000a240c7981 */ /* 0x000ea8000c1e9d00 */
[----:B------:R-:W3:Y:S04]  /*2ee0*/  LDG.E.128.CONSTANT R16, desc[UR10][R36.64+0x10] ;  /* 0x0000100a24107981 */ /* 0x000ee8000c1e9d00 */
[----:B------:R-:W4:Y:S01]  /*2ef0*/  LDG.E.128.CONSTANT R20, desc[UR10][R36.64+0x20] ;  /* 0x0000200a24147981 */ /* 0x000f22000c1e9d00 */
[----:B------:R-:W-:Y:S01]  /*2f00*/  LOP3.LUT R30, R7, 0x1, RZ, 0xc0, !PT ;  /* 0x00000001071e7812 */ /* 0x000fe200078ec0ff */
[----:B------:R-:W-:Y:S01]  /*2f10*/  IMAD.MOV.U32 R31, RZ, RZ, 0x3da8ff83 ;  /* 0x3da8ff83ff1f7424 */ /* 0x000fe200078e00ff */
[----:B------:R-:W-:Y:S01]  /*2f20*/  DMUL R34, R32, R32 ;  /* 0x0000002020227228 */ /* 0x000fe20000000000 */
[----:B------:R-:W-:Y:S01]  /*2f30*/  BSSY.RECONVERGENT B2, `(.L_x_49) ;  /* 0x000002f000027945 */ /* 0x000fe20003800200 */
[----:B------:R-:W-:Y:S01]  /*2f40*/  ISETP.NE.U32.AND P0, PT, R30, 0x1, PT ;  /* 0x000000011e00780c */ /* 0x000fe20003f05070 */
[----:B------:R-:W-:-:S03]  /*2f50*/  IMAD.MOV.U32 R30, RZ, RZ, 0x20fd8164 ;  /* 0x20fd8164ff1e7424 */ /* 0x000fc600078e00ff */
[----:B------:R-:W-:Y:S02]  /*2f60*/  FSEL R31, -R31, 0.11223486810922622681, !P0 ;  /* 0x3de5db651f1f7808 */ /* 0x000fe40004000100 */
[----:B------:R-:W-:-:S06]  /*2f70*/  FSEL R30, R30, -8.06006814911005101289e+34, !P0 ;  /* 0xf9785eba1e1e7808 */ /* 0x000fcc0004000000 */
[----:B--2---:R-:W-:Y:S01]  /*2f80*/  DFMA R12, R34, R30, R12 ;  /* 0x0000001e220c722b */ /* 0x004fe2000000000c */
[----:B------:R-:W0:Y:S01]  /*2f90*/  MUFU.RSQ64H R31, R29 ;  /* 0x0000001d001f7308 */ /* 0x000e220000001c00 */
[----:B------:R-:W-:-:S06]  /*2fa0*/  VIADD R30, R29, 0xfcb00000 ;  /* 0xfcb000001d1e7836 */ /* 0x000fcc0000000000 */
[----:B------:R-:W-:Y:S01]  /*2fb0*/  DFMA R12, R34, R12, R14 ;  /* 0x0000000c220c722b */ /* 0x000fe2000000000e */
[----:B------:R-:W-:-:S07]  /*2fc0*/  ISETP.GE.U32.AND P1, PT, R30, 0x7ca00000, PT ;  /* 0x7ca000001e00780c */ /* 0x000fce0003f26070 */
[----:B---3--:R-:W-:Y:S01]  /*2fd0*/  DFMA R12, R34, R12, R16 ;  /* 0x0000000c220c722b */ /* 0x008fe20000000010 */
[----:B------:R-:W-:Y:S01]  /*2fe0*/  IMAD.MOV.U32 R16, RZ, RZ, 0x0 ;  /* 0x00000000ff107424 */ /* 0x000fe200078e00ff */
[----:B0-----:R-:W-:Y:S01]  /*2ff0*/  DMUL R14, R30, R30 ;  /* 0x0000001e1e0e7228 */ /* 0x001fe20000000000 */
[----:B------:R-:W-:-:S05]  /*3000*/  IMAD.MOV.U32 R17, RZ, RZ, 0x3fd80000 ;  /* 0x3fd80000ff117424 */ /* 0x000fca00078e00ff */
[----:B------:R-:W-:Y:S02]  /*3010*/  DFMA R12, R34, R12, R18 ;  /* 0x0000000c220c722b */ /* 0x000fe40000000012 */
[----:B------:R-:W-:-:S06]  /*3020*/  DFMA R14, R28, -R14, 1 ;  /* 0x3ff000001c0e742b */ /* 0x000fcc000000080e */
[----:B----4-:R-:W-:Y:S02]  /*3030*/  DFMA R12, R34, R12, R20 ;  /* 0x0000000c220c722b */ /* 0x010fe40000000014 */
[----:B------:R-:W-:Y:S02]  /*3040*/  DFMA R16, R14, R16, 0.5 ;  /* 0x3fe000000e10742b */ /* 0x000fe40000000010 */
[----:B------:R-:W-:-:S04]  /*3050*/  DMUL R14, R30, R14 ;  /* 0x0000000e1e0e7228 */ /* 0x000fc80000000000 */
[----:B------:R-:W-:-:S04]  /*3060*/  DFMA R22, R34, R12, R22 ;  /* 0x0000000c2216722b */ /* 0x000fc80000000016 */
[----:B------:R-:W-:-:S04]  /*3070*/  DFMA R12, R16, R14, R30 ;  /* 0x0000000e100c722b */ /* 0x000fc8000000001e */
[----:B------:R-:W-:Y:S02]  /*3080*/  DFMA R32, R22, R32, R32 ;  /* 0x000000201620722b */ /* 0x000fe40000000020 */
[----:B------:R-:W-:Y:S02]  /*3090*/  DFMA R22, R34, R22, 1 ;  /* 0x3ff000002216742b */ /* 0x000fe40000000016 */
[----:B------:R-:W-:Y:S02]  /*30a0*/  DMUL R18, R28, R12 ;  /* 0x0000000c1c127228 */ /* 0x000fe40000000000 */
[----:B------:R-:W-:Y:S01]  /*30b0*/  VIADD R21, R13, 0xfff00000 ;  /* 0xfff000000d157836 */ /* 0x000fe20000000000 */
[----:B------:R-:W-:-:S05]  /*30c0*/  MOV R20, R12 ;  /* 0x0000000c00147202 */ /* 0x000fca0000000f00 */
[----:B------:R-:W-:Y:S01]  /*30d0*/  FSEL R32, R22, R32, !P0 ;  /* 0x0000002016207208 */ /* 0x000fe20004000000 */
[----:B------:R-:W-:Y:S01]  /*30e0*/  DFMA R16, R18, -R18, R28 ;  /* 0x800000121210722b */ /* 0x000fe2000000001c */
[----:B------:R-:W-:Y:S02]  /*30f0*/  FSEL R33, R23, R33, !P0 ;  /* 0x0000002117217208 */ /* 0x000fe40004000000 */
[----:B------:R-:W-:-:S04]  /*3100*/  LOP3.LUT P0, RZ, R7, 0x2, RZ, 0xc0, !PT ;  /* 0x0000000207ff7812 */ /* 0x000fc8000780c0ff */
[----:B------:R-:W-:Y:S02]  /*3110*/  DADD R22, RZ, -R32 ;  /* 0x00000000ff167229 */ /* 0x000fe40000000820 */
[----:B------:R-:W-:-:S08]  /*3120*/  DFMA R14, R16, R20, R18 ;  /* 0x00000014100e722b */ /* 0x000fd00000000012 */
[----:B------:R-:W-:Y:S02]  /*3130*/  FSEL R22, R32, R22, !P0 ;  /* 0x0000001620167208 */ /* 0x000fe40004000000 */
[----:B------:R-:W-:Y:S01]  /*3140*/  FSEL R23, R33, R23, !P0 ;  /* 0x0000001721177208 */ /* 0x000fe20004000000 */
[----:B------:R-:W-:Y:S06]  /*3150*/  @!P1 BRA `(.L_x_50) ;  /* 0x0000000000309947 */ /* 0x000fec0003800000 */
        /* <DEDUP_REMOVED lines=8> */
[----:B------:R-:W-:-:S07]  /*31e0*/  IMAD.MOV.U32 R13, RZ, RZ, R28 ;  /* 0x000000ffff0d7224 */ /* 0x000fce00078e001c */
[----:B-----5:R-:W-:Y:S05]  /*31f0*/  CALL.REL.NOINC `($__internal_2_$__cuda_sm20_dsqrt_rn_f64_mediumpath_v1) ;  /* 0x0000004000607944 */ /* 0x020fea0003c00000 */
[----:B------:R-:W-:Y:S02]  /*3200*/  IMAD.MOV.U32 R14, RZ, RZ, R13 ;  /* 0x000000ffff0e7224 */ /* 0x000fe400078e000d */
[----:B------:R-:W-:-:S07]  /*3210*/  IMAD.MOV.U32 R15, RZ, RZ, R12 ;  /* 0x000000ffff0f7224 */ /* 0x000fce00078e000c */
.L_x_50:
[----:B------:R-:W-:Y:S05]  /*3220*/  BSYNC.RECONVERGENT B2 ;  /* 0x0000000000027941 */ /* 0x000fea0003800200 */
.L_x_49:
[----:B------:R-:W-:Y:S01]  /*3230*/  DSETP.NEU.AND P0, PT, R28, RZ, PT ;  /* 0x000000ff1c00722a */ /* 0x000fe20003f0d000 */
[----:B------:R-:W-:Y:S01]  /*3240*/  BSSY.RECONVERGENT B2, `(.L_x_51) ;  /* 0x0000012000027945 */ /* 0x000fe20003800200 */
[----:B------:R-:W-:-:S12]  /*3250*/  DADD R28, R24, R26 ;  /* 0x00000000181c7229 */ /* 0x000fd8000000001a */
[----:B------:R-:W-:Y:S05]  /*3260*/  @!P0 BRA `(.L_x_52) ;  /* 0x00000000003c8947 */ /* 0x000fea0003800000 */
[----:B------:R-:W-:Y:S01]  /*3270*/  DADD R24, -R24, R26 ;  /* 0x0000000018187229 */ /* 0x000fe2000000011a */
[----:B------:R-:W-:Y:S01]  /*3280*/  UMOV UR8, 0x54442d18 ;  /* 0x54442d1800087882 */ /* 0x000fe20000000000 */
[----:B------:R-:W-:-:S06]  /*3290*/  UMOV UR9, 0x400921fb ;  /* 0x400921fb00097882 */ /* 0x000fcc0000000000 */
[----:B------:R-:W-:-:S14]  /*32a0*/  DSETP.GTU.AND P0, PT, |R24|, UR8, PT ;  /* 0x0000000818007e2a */ /* 0x000fdc000bf0c200 */
[----:B------:R-:W-:Y:S01]  /*32b0*/  @!P0 DMUL R28, R28, 0.5 ;  /* 0x3fe000001c1c8828 */ /* 0x000fe20000000000 */
[----:B------:R-:W-:Y:S10]  /*32c0*/  @!P0 BRA `(.L_x_52) ;  /* 0x0000000000248947 */ /* 0x000ff40003800000 */
[----:B------:R-:W-:Y:S01]  /*32d0*/  UMOV UR8, 0x54442d18 ;  /* 0x54442d1800087882 */ /* 0x000fe20000000000 */
[----:B------:R-:W-:Y:S02]  /*32e0*/  UMOV UR9, 0x401921fb ;  /* 0x401921fb00097882 */ /* 0x000fe40000000000 */
[----:B------:R-:W-:-:S14]  /*32f0*/  DSETP.GEU.AND P0, PT, R28, UR8, PT ;  /* 0x000000081c007e2a */ /* 0x000fdc000bf0e000 */
[----:B------:R-:W-:-:S08]  /*3300*/  @!P0 DADD R12, R28, UR8 ;  /* 0x000000081c0c8e29 */ /* 0x000fd00008000000 */
[----:B------:R-:W-:Y:S01]  /*3310*/  @!P0 DMUL R28, R12, 0.5 ;  /* 0x3fe000000c1c8828 */ /* 0x000fe20000000000 */
[----:B------:R-:W-:Y:S02]  /*3320*/  @P0 IMAD.MOV.U32 R12, RZ, RZ, 0x54442d18 ;  /* 0x54442d18ff0c0424 */ /* 0x000fe400078e00ff */
[----:B------:R-:W-:-:S06]  /*3330*/  @P0 IMAD.MOV.U32 R13, RZ, RZ, 0x401921fb ;  /* 0x401921fbff0d0424 */ /* 0x000fcc00078e00ff */
[----:B------:R-:W-:-:S08]  /*3340*/  @P0 DADD R12, R28, -R12 ;  /* 0x000000001c0c0229 */ /* 0x000fd0000000080c */
[----:B------:R-:W-:-:S11]  /*3350*/  @P0 DMUL R28, R12, 0.5 ;  /* 0x3fe000000c1c0828 */ /* 0x000fd60000000000 */
.L_x_52:
[----:B------:R-:W-:Y:S05]  /*3360*/  BSYNC.RECONVERGENT B2 ;  /* 0x0000000000027941 */ /* 0x000fea0003800200 */
.L_x_51:
[----:B------:R-:W-:Y:S01]  /*3370*/  UMOV UR8, 0x382d7365 ;  /* 0x382d736500087882 */ /* 0x000fe20000000000 */
[----:B------:R-:W-:Y:S01]  /*3380*/  UMOV UR9, 0x3fe0c152 ;  /* 0x3fe0c15200097882 */ /* 0x000fe20000000000 */
[----:B------:R-:W-:Y:S01]  /*3390*/  DADD R24, R14, R14 ;  /* 0x000000000e187229 */ /* 0x000fe2000000000e */
[----:B------:R-:W-:Y:S01]  /*33a0*/  BSSY.RECONVERGENT B4, `(.L_x_53) ;  /* 0x0000021000047945 */ /* 0x000fe20003800200 */
[----:B------:R-:W-:Y:S02]  /*33b0*/  DADD R12, R28, -UR8 ;  /* 0x800000081c0c7e29 */ /* 0x000fe40008000000 */
[----:B------:R-:W-:-:S04]  /*33c0*/  DADD R26, R8, R10 ;  /* 0x00000000081a7229 */ /* 0x000fc8000000000a */
[----:B------:R-:W-:Y:S02]  /*33d0*/  DMUL R24, R24, R22 ;  /* 0x0000001618187228 */ /* 0x000fe40000000000 */
[----:B------:R-:W-:Y:S02]  /*33e0*/  DSETP.NEU.AND P0, PT, |R12|, +INF , PT ;  /* 0x7ff000000c00742a */ /* 0x000fe40003f0d200 */
[----:B------:R-:W-:-:S12]  /*33f0*/  DMUL R26, R26, 0.5 ;  /* 0x3fe000001a1a7828 */ /* 0x000fd80000000000 */
[----:B------:R-:W-:Y:S01]  /*3400*/  @!P0 DMUL R30, RZ, R12 ;  /* 0x0000000cff1e8228 */ /* 0x000fe20000000000 */
[----:B------:R-:W-:Y:S01]  /*3410*/  @!P0 IMAD.MOV.U32 R7, RZ, RZ, 0x1 ;  /* 0x00000001ff078424 */ /* 0x000fe200078e00ff */
[----:B------:R-:W-:Y:S09]  /*3420*/  @!P0 BRA `(.L_x_54) ;  /* 0x0000000000608947 */ /* 0x000ff20003800000 */
[----:B------:R-:W-:Y:S01]  /*3430*/  UMOV UR8, 0x6dc9c883 ;  /* 0x6dc9c88300087882 */ /* 0x000fe20000000000 */
[----:B------:R-:W-:Y:S01]  /*3440*/  UMOV UR9, 0x3fe45f30 ;  /* 0x3fe45f3000097882 */ /* 0x000fe20000000000 */
[C---:B------:R-:W-:Y:S01]  /*3450*/  DSETP.GE.AND P0, PT, |R12|.reuse, 2.14748364800000000000e+09, PT ;  /* 0x41e000000c00742a */ /* 0x040fe20003f06200 */
[----:B------:R-:W-:Y:S01]  /*3460*/  BSSY.RECONVERGENT B5, `(.L_x_55) ;  /* 0x0000013000057945 */ /* 0x000fe20003800200 */
        /* <DEDUP_REMOVED lines=14> */
[----:B------:R-:W-:-:S07]  /*3550*/  MOV R23, 0x3570 ;  /* 0x0000357000177802 */ /* 0x000fce0000000f00 */
[----:B-----5:R-:W-:Y:S05]  /*3560*/  CALL.REL.NOINC `($_Z25CIEDE2000DifferenceKernelPhS_mS_mmPmPd$__internal_trig_reduction_slowpathd) ;  /* 0x00000050000c7944 */ /* 0x020fea0003c00000 */
[----:B------:R-:W-:Y:S01]  /*3570*/  IMAD.MOV.U32 R30, RZ, RZ, R14 ;  /* 0x000000ffff1e7224 */ /* 0x000fe200078e000e */
[----:B------:R-:W-:-:S07]  /*3580*/  MOV R31, R15 ;  /* 0x0000000f001f7202 */ /* 0x000fce0000000f00 */
.L_x_56:
[----:B------:R-:W-:Y:S05]  /*3590*/  BSYNC.RECONVERGENT B5 ;  /* 0x0000000000057941 */ /* 0x000fea0003800200 */
.L_x_55:
[----:B------:R-:W-:-:S07]  /*35a0*/  VIADD R7, R7, 0x1 ;  /* 0x0000000107077836 */ /* 0x000fce0000000000 */
.L_x_54:
[----:B------:R-:W-:Y:S05]  /*35b0*/  BSYNC.RECONVERGENT B4 ;  /* 0x0000000000047941 */ /* 0x000fea0003800200 */
.L_x_53:
[----:B------:R-:W-:-:S05]  /*35c0*/  IMAD.SHL.U32 R12, R7, 0x40, RZ ;  /* 0x00000040070c7824 */ /* 0x000fca00078e00ff */
        /* <DEDUP_REMOVED lines=8> */
[----:B------:R-:W-:Y:S01]  /*3650*/  BSSY.RECONVERGENT B4, `(.L_x_57) ;  /* 0x0000031000047945 */ /* 0x000fe20003800200 */
[----:B------:R-:W-:Y:S01]  /*3660*/  IMAD.MOV.U32 R37, RZ, RZ, 0x3da8ff83 ;  /* 0x3da8ff83ff257424 */ /* 0x000fe200078e00ff */
[----:B------:R-:W-:Y:S01]  /*3670*/  ISETP.NE.U32.AND P0, PT, R32, 0x1, PT ;  /* 0x000000012000780c */ /* 0x000fe20003f05070 */
[----:B------:R-:W-:-:S03]  /*3680*/  DMUL R32, R30, R30 ;  /* 0x0000001e1e207228 */ /* 0x000fc60000000000 */
[----:B------:R-:W-:Y:S02]  /*3690*/  FSEL R36, R36, -8.06006814911005101289e+34, !P0 ;  /* 0xf9785eba24247808 */ /* 0x000fe40004000000 */
[----:B------:R-:W-:-:S06]  /*36a0*/  FSEL R37, -R37, 0.11223486810922622681, !P0 ;  /* 0x3de5db6525257808 */ /* 0x000fcc0004000100 */
[----:B--2---:R-:W-:-:S08]  /*36b0*/  DFMA R12, R32, R36, R12 ;  /* 0x00000024200c722b */ /* 0x004fd0000000000c */
[----:B------:R-:W-:-:S08]  /*36c0*/  DFMA R12, R32, R12, R14 ;  /* 0x0000000c200c722b */ /* 0x000fd0000000000e */
[----:B---3--:R-:W-:-:S08]  /*36d0*/  DFMA R12, R32, R12, R16 ;  /* 0x0000000c200c722b */ /* 0x008fd00000000010 */
[----:B------:R-:W-:-:S08]  /*36e0*/  DFMA R12, R32, R12, R18 ;  /* 0x0000000c200c722b */ /* 0x000fd00000000012 */
[----:B----4-:R-:W-:-:S08]  /*36f0*/  DFMA R12, R32, R12, R20 ;  /* 0x0000000c200c722b */ /* 0x010fd00000000014 */
[----:B------:R-:W-:-:S08]  /*3700*/  DFMA R12, R32, R12, R22 ;  /* 0x0000000c200c722b */ /* 0x000fd00000000016 */
[----:B------:R-:W-:Y:S02]  /*3710*/  DFMA R30, R12, R30, R30 ;  /* 0x0000001e0c1e722b */ /* 0x000fe4000000001e */
[----:B------:R-:W-:Y:S02]  /*3720*/  DFMA R32, R32, R12, 1 ;  /* 0x3ff000002020742b */ /* 0x000fe4000000000c */
[----:B------:R-:W-:-:S08]  /*3730*/  DADD R12, R28, R28 ;  /* 0x000000001c0c7229 */ /* 0x000fd0000000001c */
[----:B------:R-:W-:Y:S01]  /*3740*/  DSETP.NEU.AND P1, PT, |R12|, +INF , PT ;  /* 0x7ff000000c00742a */ /* 0x000fe20003f2d200 */
[----:B------:R-:W-:Y:S02]  /*3750*/  FSEL R16, R32, R30, !P0 ;  /* 0x0000001e20107208 */ /* 0x000fe40004000000 */
[----:B------:R-:W-:Y:S02]  /*3760*/  FSEL R17, R33, R31, !P0 ;  /* 0x0000001f21117208 */ /* 0x000fe40004000000 */
[----:B------:R-:W-:-:S04]  /*3770*/  LOP3.LUT P0, RZ, R7, 0x2, RZ, 0xc0, !PT ;  /* 0x0000000207ff7812 */ /* 0x000fc8000780c0ff */
[----:B------:R-:W-:-:S05]  /*3780*/  DADD R14, RZ, -R16 ;  /* 0x00000000ff0e7229 */ /* 0x000fca0000000810 */
[----:B------:R-:W-:Y:S01]  /*3790*/  @!P1 DMUL R32, RZ, R12 ;  /* 0x0000000cff209228 */ /* 0x000fe20000000000 */
[----:B------:R-:W-:-:S04]  /*37a0*/  @!P1 IMAD.MOV.U32 R7, RZ, RZ, 0x1 ;  /* 0x00000001ff079424 */ /* 0x000fc800078e00ff */
[----:B------:R-:W-:Y:S02]  /*37b0*/  FSEL R30, R16, R14, !P0 ;  /* 0x0000000e101e7208 */ /* 0x000fe40004000000 */
[----:B------:R-:W-:Y:S01]  /*37c0*/  FSEL R31, R17, R15, !P0 ;  /* 0x0000000f111f7208 */ /* 0x000fe20004000000 */
[----:B------:R-:W-:Y:S06]  /*37d0*/  @!P1 BRA `(.L_x_58) ;  /* 0x0000000000609947 */ /* 0x000fec0003800000 */
        /* <DEDUP_REMOVED lines=20> */
[----:B------:R-:W-:Y:S01]  /*3920*/  MOV R32, R14 ;  /* 0x0000000e00207202 */ /* 0x000fe20000000f00 */
[----:B------:R-:W-:-:S07]  /*3930*/  IMAD.MOV.U32 R33, RZ, RZ, R15 ;  /* 0x000000ffff217224 */ /* 0x000fce00078e000f */
.L_x_60:
[----:B------:R-:W-:Y:S05]  /*3940*/  BSYNC.RECONVERGENT B5 ;  /* 0x0000000000057941 */ /* 0x000fea0003800200 */
.L_x_59:
[----:B------:R-:W-:-:S07]  /*3950*/  VIADD R7, R7, 0x1 ;  /* 0x0000000107077836 */ /* 0x000fce0000000000 */
.L_x_58:
[----:B------:R-:W-:Y:S05]  /*3960*/  BSYNC.RECONVERGENT B4 ;  /* 0x0000000000047941 */ /* 0x000fea0003800200 */
.L_x_57:
        /* <DEDUP_REMOVED lines=9> */
[----:B------:R-:W-:Y:S01]  /*3a00*/  UMOV UR8, 0x0 ;  /* 0x0000000000087882 */ /* 0x000fe20000000000 */
[----:B------:R-:W-:Y:S01]  /*3a10*/  IMAD.MOV.U32 R37, RZ, RZ, 0x3da8ff83 ;  /* 0x3da8ff83ff257424 */ /* 0x000fe200078e00ff */
[----:B------:R-:W-:Y:S01]  /*3a20*/  ISETP.NE.U32.AND P0, PT, R34, 0x1, PT ;  /* 0x000000012200780c */ /* 0x000fe20003f05070 */
[----:B------:R-:W-:Y:S01]  /*3a30*/  DMUL R34, R32, R32 ;  /* 0x0000002020227228 */ /* 0x000fe20000000000 */
[----:B------:R-:W-:Y:S01]  /*3a40*/  UMOV UR9, 0x40080000 ;  /* 0x4008000000097882 */ /* 0x000fe20000000000 */
[----:B------:R-:W-:Y:S01]  /*3a50*/  BSSY.RECONVERGENT B4, `(.L_x_61) ;  /* 0x0000036000047945 */ /* 0x000fe20003800200 */
[----:B------:R-:W-:-:S02]  /*3a60*/  FSEL R36, R36, -8.06006814911005101289e+34, !P0 ;  /* 0xf9785eba24247808 */ /* 0x000fc40004000000 */
[----:B------:R-:W-:-:S06]  /*3a70*/  FSEL R37, -R37, 0.11223486810922622681, !P0 ;  /* 0x3de5db6525257808 */ /* 0x000fcc0004000100 */
[----:B--2---:R-:W-:-:S08]  /*3a80*/  DFMA R12, R34, R36, R12 ;  /* 0x00000024220c722b */ /* 0x004fd0000000000c */
[----:B------:R-:W-:-:S08]  /*3a90*/  DFMA R12, R34, R12, R14 ;  /* 0x0000000c220c722b */ /* 0x000fd0000000000e */
[----:B---3--:R-:W-:-:S08]  /*3aa0*/  DFMA R12, R34, R12, R16 ;  /* 0x0000000c220c722b */ /* 0x008fd00000000010 */
[----:B------:R-:W-:Y:S01]  /*3ab0*/  DFMA R12, R34, R12, R18 ;  /* 0x0000000c220c722b */ /* 0x000fe20000000012 */
[----:B------:R-:W-:Y:S02]  /*3ac0*/  IMAD.MOV.U32 R18, RZ, RZ, 0x5c28f5c3 ;  /* 0x5c28f5c3ff127424 */ /* 0x000fe400078e00ff */
[----:B------:R-:W-:-:S05]  /*3ad0*/  IMAD.MOV.U32 R19, RZ, RZ, 0x3fc5c28f ;  /* 0x3fc5c28fff137424 */ /* 0x000fca00078e00ff */
[----:B----4-:R-:W-:Y:S02]  /*3ae0*/  DFMA R12, R34, R12, R20 ;  /* 0x0000000c220c722b */ /* 0x010fe40000000014 */
[----:B------:R-:W-:-:S06]  /*3af0*/  DFMA R30, R30, -R18, 1 ;  /* 0x3ff000001e1e742b */ /* 0x000fcc0000000812 */
[----:B------:R-:W-:-:S08]  /*3b00*/  DFMA R12, R34, R12, R22 ;  /* 0x0000000c220c722b */ /* 0x000fd00000000016 */
[----:B------:R-:W-:Y:S02]  /*3b10*/  DFMA R32, R12, R32, R32 ;  /* 0x000000200c20722b */ /* 0x000fe40000000020 */
[----:B------:R-:W-:Y:S01]  /*3b20*/  DFMA R34, R34, R12, 1 ;  /* 0x3ff000002222742b */ /* 0x000fe2000000000c */
[----:B------:R-:W-:Y:S01]  /*3b30*/  IMAD.MOV.U32 R12, RZ, RZ, -0xc84142b ;  /* 0xf37bebd5ff0c7424 */ /* 0x000fe200078e00ff */
[----:B------:R-:W-:-:S06]  /*3b40*/  MOV R13, 0x3fbacee9 ;  /* 0x3fbacee9000d7802 */ /* 0x000fcc0000000f00 */
[----:B------:R-:W-:Y:S02]  /*3b50*/  DFMA R12, R28, UR8, R12 ;  /* 0x000000081c0c7c2b */ /* 0x000fe4000800000c */
[----:B------:R-:W-:Y:S01]  /*3b60*/  FSEL R16, R34, R32, !P0 ;  /* 0x0000002022107208 */ /* 0x000fe20004000000 */
[----:B------:R-:W-:Y:S01]  /*3b70*/  UMOV UR8, 0xeb851eb8 ;  /* 0xeb851eb800087882 */ /* 0x000fe20000000000 */
[----:B------:R-:W-:Y:S01]  /*3b80*/  FSEL R17, R35, R33, !P0 ;  /* 0x0000002123117208 */ /* 0x000fe20004000000 */
[----:B------:R-:W-:Y:S01]  /*3b90*/  UMOV UR9, 0x3fceb851 ;  /* 0x3fceb85100097882 */ /* 0x000fe20000000000 */
[----:B------:R-:W-:Y:S02]  /*3ba0*/  LOP3.LUT P0, RZ, R7, 0x2, RZ, 0xc0, !PT ;  /* 0x0000000207ff7812 */ /* 0x000fe4000780c0ff */
[----:B------:R-:W-:Y:S02]  /*3bb0*/  DSETP.NEU.AND P1, PT, |R12|, +INF , PT ;  /* 0x7ff000000c00742a */ /* 0x000fe40003f2d200 */
[----:B------:R-:W-:-:S10]  /*3bc0*/  DADD R14, RZ, -R16 ;  /* 0x00000000ff0e7229 */ /* 0x000fd40000000810 */
[----:B------:R-:W-:Y:S02]  /*3bd0*/  FSEL R14, R16, R14, !P0 ;  /* 0x0000000e100e7208 */ /* 0x000fe40004000000 */
[----:B------:R-:W-:Y:S01]  /*3be0*/  FSEL R15, R17, R15, !P0 ;  /* 0x0000000f110f7208 */ /* 0x000fe20004000000 */
[----:B------:R-:W-:Y:S01]  /*3bf0*/  @!P1 DMUL R32, RZ, R12 ;  /* 0x0000000cff209228 */ /* 0x000fe20000000000 */
[----:B------:R-:W-:-:S04]  /*3c00*/  @!P1 IMAD.MOV.U32 R7, RZ, RZ, 0x1 ;  /* 0x00000001ff079424 */ /* 0x000fc800078e00ff */
[----:B------:R-:W-:Y:S01]  /*3c10*/  DFMA R30, R14, UR8, R30 ;  /* 0x000000080e1e7c2b */ /* 0x000fe2000800001e */
[----:B------:R-:W-:Y:S10]  /*3c20*/  @!P1 BRA `(.L_x_62) ;  /* 0x0000000000609947 */ /* 0x000ff40003800000 */
        /* <DEDUP_REMOVED lines=20> */
[----:B------:R-:W-:Y:S02]  /*3d70*/  IMAD.MOV.U32 R32, RZ, RZ, R14 ;  /* 0x000000ffff207224 */ /* 0x000fe400078e000e */
[----:B------:R-:W-:-:S07]  /*3d80*/  IMAD.MOV.U32 R33, RZ, RZ, R15 ;  /* 0x000000ffff217224 */ /* 0x000fce00078e000f */
.L_x_64:
[----:B------:R-:W-:Y:S05]  /*3d90*/  BSYNC.RECONVERGENT B5 ;  /* 0x0000000000057941 */ /* 0x000fea0003800200 */
.L_x_63:
[----:B------:R-:W-:-:S07]  /*3da0*/  VIADD R7, R7, 0x1 ;  /* 0x0000000107077836 */ /* 0x000fce0000000000 */
.L_x_62:
[----:B------:R-:W-:Y:S05]  /*3db0*/  BSYNC.RECONVERGENT B4 ;  /* 0x0000000000047941 */ /* 0x000fea0003800200 */
.L_x_61:
        /* <DEDUP_REMOVED lines=24> */
[----:B------:R-:W-:Y:S01]  /*3f40*/  DFMA R34, R34, R12, 1 ;  /* 0x3ff000002222742b */ /* 0x000fe2000000000c */
[----:B------:R-:W-:Y:S02]  /*3f50*/  IMAD.MOV.U32 R12, RZ, RZ, -0x7836ad3c ;  /* 0x87c952c4ff0c7424 */ /* 0x000fe400078e00ff */
[----:B------:R-:W-:-:S07]  /*3f60*/  IMAD.MOV.U32 R13, RZ, RZ, 0x3ff197c9 ;  /* 0x3ff197c9ff0d7424 */ /* 0x000fce00078e00ff */
[----:B------:R-:W-:Y:S01]  /*3f70*/  FSEL R16, R34, R32, !P0 ;  /* 0x0000002022107208 */ /* 0x000fe20004000000 */
[----:B------:R-:W-:Y:S01]  /*3f80*/  DFMA R12, R28, UR8, -R12 ;  /* 0x000000081c0c7c2b */ /* 0x000fe2000800080c */
[----:B------:R-:W-:Y:S01]  /*3f90*/  FSEL R17, R35, R33, !P0 ;  /* 0x0000002123117208 */ /* 0x000fe20004000000 */
[----:B------:R-:W-:Y:S01]  /*3fa0*/  UMOV UR8, 0x47ae147b ;  /* 0x47ae147b00087882 */ /* 0x000fe20000000000 */
[----:B------:R-:W-:Y:S01]  /*3fb0*/  LOP3.LUT P0, RZ, R7, 0x2, RZ, 0xc0, !PT ;  /* 0x0000000207ff7812 */ /* 0x000fe2000780c0ff */
[----:B------:R-:W-:-:S03]  /*3fc0*/  UMOV UR9, 0x3fd47ae1 ;  /* 0x3fd47ae100097882 */ /* 0x000fc60000000000 */
[----:B------:R-:W-:Y:S02]  /*3fd0*/  DADD R14, RZ, -R16 ;  /* 0x00000000ff0e7229 */ /* 0x000fe40000000810 */
[----:B------:R-:W-:-:S08]  /*3fe0*/  DSETP.NEU.AND P1, PT, |R12|, +INF , PT ;  /* 0x7ff000000c00742a */ /* 0x000fd00003f2d200 */
[----:B------:R-:W-:Y:S02]  /*3ff0*/  FSEL R14, R16, R14, !P0 ;  /* 0x0000000e100e7208 */ /* 0x000fe40004000000 */
[----:B------:R-:W-:-:S04]  /*4000*/  FSEL R15, R17, R15, !P0 ;  /* 0x0000000f110f7208 */ /* 0x000fc80004000000 */
[----:B------:R-:W-:Y:S01]  /*4010*/  @!P1 DMUL R32, RZ, R12 ;  /* 0x0000000cff209228 */ /* 0x000fe20000000000 */
[----:B------:R-:W-:Y:S01]  /*4020*/  @!P1 IMAD.MOV.U32 R7, RZ, RZ, 0x1 ;  /* 0x00000001ff079424 */ /* 0x000fe200078e00ff */
        /* <DEDUP_REMOVED lines=24> */
.L_x_68:
[----:B------:R-:W-:Y:S05]  /*41b0*/  BSYNC.RECONVERGENT B5 ;  /* 0x0000000000057941 */ /* 0x000fea0003800200 */
.L_x_67:
[----:B------:R-:W-:-:S07]  /*41c0*/  VIADD R7, R7, 0x1 ;  /* 0x0000000107077836 */ /* 0x000fce0000000000 */
.L_x_66:
[----:B------:R-:W-:Y:S05]  /*41d0*/  BSYNC.RECONVERGENT B4 ;  /* 0x0000000000047941 */ /* 0x000fea0003800200 */
.L_x_65:
        /* <DEDUP_REMOVED lines=9> */
[----:B------:R-:W0:Y:S01]  /*4270*/  MUFU.RCP64H R35, 0.43633222579956054688 ;  /* 0x3fdbecde00237908 */ /* 0x000e220000001800 */
[----:B------:R-:W-:Y:S01]  /*4280*/  DMUL R36, R32, R32 ;  /* 0x0000002020247228 */ /* 0x000fe20000000000 */
[----:B------:R-:W-:Y:S01]  /*4290*/  ISETP.NE.U32.AND P0, PT, R34, 0x1, PT ;  /* 0x000000012200780c */ /* 0x000fe20003f05070 */
[----:B------:R-:W-:Y:S01]  /*42a0*/  IMAD.MOV.U32 R34, RZ, RZ, 0x3da8ff83 ;  /* 0x3da8ff83ff227424 */ /* 0x000fe200078e00ff */
[----:B------:R-:W-:Y:S01]  /*42b0*/  UMOV UR8, 0xe05ebee4 ;  /* 0xe05ebee400087882 */ /* 0x000fe20000000000 */
[----:B------:R-:W-:Y:S01]  /*42c0*/  UMOV UR9, 0x401332d8 ;  /* 0x401332d800097882 */ /* 0x000fe20000000000 */
[----:B------:R-:W-:Y:S01]  /*42d0*/  FSEL R38, R38, -8.06006814911005101289e+34, !P0 ;  /* 0xf9785eba26267808 */ /* 0x000fe20004000000 */
[----:B------:R-:W-:Y:S01]  /*42e0*/  DADD R28, R28, -UR8 ;  /* 0x800000081c1c7e29 */ /* 0x000fe20008000000 */
[----:B------:R-:W-:Y:S01]  /*42f0*/  FSEL R39, -R34, 0.11223486810922622681, !P0 ;  /* 0x3de5db6522277808 */ /* 0x000fe20004000100 */
[----:B------:R-:W-:Y:S01]  /*4300*/  IMAD.MOV.U32 R34, RZ, RZ, 0x1 ;  /* 0x00000001ff227424 */ /* 0x000fe200078e00ff */
[----:B------:R-:W-:Y:S01]  /*4310*/  UMOV UR8, 0x9999999a ;  /* 0x9999999a00087882 */ /* 0x000fe20000000000 */
[----:B------:R-:W-:Y:S01]  /*4320*/  UMOV UR9, 0x3fc99999 ;  /* 0x3fc9999900097882 */ /* 0x000fe20000000000 */
[----:B------:R-:W-:Y:S05]  /*4330*/  BSSY.RECONVERGENT B3, `(.L_x_69) ;  /* 0x0000026000037945 */ /* 0x000fea0003800200 */
[----:B------:R-:W-:Y:S01]  /*4340*/  FSETP.GEU.AND P1, PT, |R29|, 6.5827683646048100446e-37, PT ;  /* 0x036000001d00780b */ /* 0x000fe20003f2e200 */
[----:B--2---:R-:W-:Y:S01]  /*4350*/  DFMA R38, R36, R38, R12 ;  /* 0x000000262426722b */ /* 0x004fe2000000000c */
[----:B------:R-:W-:Y:S01]  /*4360*/  IMAD.MOV.U32 R12, RZ, RZ, 0x5da115a9 ;  /* 0x5da115a9ff0c7424 */ /* 0x000fe200078e00ff */
[----:B------:R-:W-:-:S06]  /*4370*/  MOV R13, 0x3fdbecde ;  /* 0x3fdbecde000d7802 */ /* 0x000fcc0000000f00 */
[----:B------:R-:W-:Y:S02]  /*4380*/  DFMA R38, R36, R38, R14 ;  /* 0x000000262426722b */ /* 0x000fe4000000000e */
[----:B0-----:R-:W-:-:S06]  /*4390*/  DFMA R14, R34, -R12, 1 ;  /* 0x3ff00000220e742b */ /* 0x001fcc000000080c */
[----:B---3--:R-:W-:Y:S02]  /*43a0*/  DFMA R16, R36, R38, R16 ;  /* 0x000000262410722b */ /* 0x008fe40000000010 */
[----:B------:R-:W-:-:S06]  /*43b0*/  DFMA R14, R14, R14, R14 ;  /* 0x0000000e0e0e722b */ /* 0x000fcc000000000e */
[----:B------:R-:W-:Y:S02]  /*43c0*/  DFMA R18, R36, R16, R18 ;  /* 0x000000102412722b */ /* 0x000fe40000000012 */
[----:B------:R-:W-:-:S06]  /*43d0*/  DFMA R14, R34, R14, R34 ;  /* 0x0000000e220e722b */ /* 0x000fcc0000000022 */
[----:B----4-:R-:W-:Y:S02]  /*43e0*/  DFMA R18, R36, R18, R20 ;  /* 0x000000122412722b */ /* 0x010fe40000000014 */
[----:B------:R-:W-:-:S06]  /*43f0*/  DFMA R16, R14, -R12, 1 ;  /* 0x3ff000000e10742b */ /* 0x000fcc000000080c */
[----:B------:R-:W-:Y:S02]  /*4400*/  DFMA R18, R36, R18, R22 ;  /* 0x000000122412722b */ /* 0x000fe40000000016 */
[----:B------:R-:W-:-:S06]  /*4410*/  DFMA R16, R14, R16, R14 ;  /* 0x000000100e10722b */ /* 0x000fcc000000000e */
[----:B------:R-:W-:Y:S02]  /*4420*/  DFMA R32, R18, R32, R32 ;  /* 0x000000201220722b */ /* 0x000fe40000000020 */
[----:B------:R-:W-:Y:S02]  /*4430*/  DMUL R20, R28, R16 ;  /* 0x000000101c147228 */ /* 0x000fe40000000000 */
[----:B------:R-:W-:-:S06]  /*4440*/  DFMA R18, R36, R18, 1 ;  /* 0x3ff000002412742b */ /* 0x000fcc0000000012 */
[----:B------:R-:W-:-:S04]  /*4450*/  DFMA R12, R20, -R12, R28 ;  /* 0x8000000c140c722b */ /* 0x000fc8000000001c */
[----:B------:R-:W-:Y:S02]  /*4460*/  FSEL R14, R18, R32, !P0 ;  /* 0x00000020120e7208 */ /* 0x000fe40004000000 */
[----:B------:R-:W-:Y:S02]  /*4470*/  FSEL R15, R19, R33, !P0 ;  /* 0x00000021130f7208 */ /* 0x000fe40004000000 */
[----:B------:R-:W-:Y:S01]  /*4480*/  DFMA R20, R16, R12, R20 ;  /* 0x0000000c1014722b */ /* 0x000fe20000000014 */
[----:B------:R-:W-:-:S03]  /*4490*/  LOP3.LUT P0, RZ, R7, 0x2, RZ, 0xc0, !PT ;  /* 0x0000000207ff7812 */ /* 0x000fc6000780c0ff */
[----:B------:R-:W-:-:S06]  /*44a0*/  DADD R12, RZ, -R14 ;  /* 0x00000000ff0c7229 */ /* 0x000fcc000000080e */
[----:B------:R-:W-:-:S04]  /*44b0*/  FFMA R7, RZ, 1.7181661128997802734, R21 ;  /* 0x3fdbecdeff077823 */ /* 0x000fc80000000015 */
[----:B------:R-:W-:Y:S02]  /*44c0*/  FSEL R32, R14, R12, !P0 ;  /* 0x0000000c0e207208 */ /* 0x000fe40004000000 */
[----:B------:R-:W-:Y:S02]  /*44d0*/  FSEL R33, R15, R13, !P0 ;  /* 0x0000000d0f217208 */ /* 0x000fe40004000000 */
[----:B------:R-:W-:-:S04]  /*44e0*/  FSETP.GT.AND P0, PT, |R7|, 1.469367938527859385e-39, PT ;  /* 0x001000000700780b */ /* 0x000fc80003f04200 */
[----:B------:R-:W-:-:S09]  /*44f0*/  DFMA R32, R32, -UR8, R30 ;  /* 0x8000000820207c2b */ /* 0x000fd2000800001e */
[----:B------:R-:W-:Y:S05]  /*4500*/  @P0 BRA P1, `(.L_x_70) ;  /* 0x0000000000200947 */ /* 0x000fea0000800000 */
[----:B------:R-:W-:Y:S01]  /*4510*/  IMAD.MOV.U32 R17, RZ, RZ, R28 ;  /* 0x000000ffff117224 */ /* 0x000fe200078e001c */
[----:B------:R-:W-:Y:S01]  /*4520*/  MOV R7, 0x4570 ;  /* 0x0000457000077802 */ /* 0x000fe20000000f00 */
[----:B------:R-:W-:Y:S02]  /*4530*/  IMAD.MOV.U32 R16, RZ, RZ, R29 ;  /* 0x000000ffff107224 */ /* 0x000fe400078e001d */
[----:B------:R-:W-:Y:S02]  /*4540*/  IMAD.MOV.U32 R12, RZ, RZ, 0x5da115a9 ;  /* 0x5da115a9ff0c7424 */ /* 0x000fe400078e00ff */
[----:B------:R-:W-:-:S07]  /*4550*/  IMAD.MOV.U32 R13, RZ, RZ, 0x3fdbecde ;  /* 0x3fdbecdeff0d7424 */ /* 0x000fce00078e00ff */
[----:B-----5:R-:W-:Y:S05]  /*4560*/  CALL.REL.NOINC `($__internal_0_$__cuda_sm20_div_rn_f64_full) ;  /* 0x0000002000e07944 */ /* 0x020fea0003c00000 */
[----:B------:R-:W-:Y:S02]  /*4570*/  IMAD.MOV.U32 R20, RZ, RZ, R13 ;  /* 0x000000ffff147224 */ /* 0x000fe400078e000d */
[----:B------:R-:W-:-:S07]  /*4580*/  IMAD.MOV.U32 R21, RZ, RZ, R12 ;  /* 0x000000ffff157224 */ /* 0x000fce00078e000c */
.L_x_70:
[----:B------:R-:W-:Y:S05]  /*4590*/  BSYNC.RECONVERGENT B3 ;  /* 0x0000000000037941 */ /* 0x000fea0003800200 */
.L_x_69:
[----:B------:R-:W-:Y:S01]  /*45a0*/  DADD R12, -RZ, |R20| ;  /* 0x00000000ff0c7229 */ /* 0x000fe20000000514 */
[----:B------:R-:W-:Y:S01]  /*45b0*/  BSSY.RECONVERGENT B2, `(.L_x_71) ;  /* 0x0000005000027945 */ /* 0x000fe20003800200 */
[----:B------:R-:W-:-:S08]  /*45c0*/  MOV R7, 0x40000000 ;  /* 0x4000000000077802 */ /* 0x000fd00000000f00 */
[----:B------:R-:W-:Y:S01]  /*45d0*/  IMAD.MOV.U32 R14, RZ, RZ, R12 ;  /* 0x000000ffff0e7224 */ /* 0x000fe200078e000c */
[----:B------:R-:W-:-:S07]  /*45e0*/  MOV R12, 0x4600 ;  /* 0x00004600000c7802 */ /* 0x000fce0000000f00 */
[----:B-----5:R-:W-:Y:S05]  /*45f0*/  CALL.REL.NOINC `($_Z25CIEDE2000DifferenceKernelPhS_mS_mmPmPd$__internal_accurate_pow) ;  /* 0x0000003400247944 */ /* 0x020fea0003c00000 */
[----:B------:R-:W-:Y:S05]  /*4600*/  BSYNC.RECONVERGENT B2 ;  /* 0x0000000000027941 */ /* 0x000fea0003800200 */
.L_x_71:
[C---:B------:R-:W-:Y:S01]  /*4610*/  DADD R14, R20.reuse, 2 ;  /* 0x40000000140e7429 */ /* 0x040fe20000000000 */
[----:B------:R-:W-:Y:S01]  /*4620*/  BSSY.RECONVERGENT B2, `(.L_x_72) ;  /* 0x000000d000027945 */ /* 0x000fe20003800200 */
[----:B------:R-:W-:-:S06]  /*4630*/  DSETP.NEU.AND P0, PT, R20, RZ, PT ;  /* 0x000000ff1400722a */ /* 0x000fcc0003f0d000 */
[----:B------:R-:W-:Y:S02]  /*4640*/  FSEL R12, R13, RZ, P0 ;  /* 0x000000ff0d0c7208 */ /* 0x000fe40000000000 */
[----:B------:R-:W-:Y:S02]  /*4650*/  LOP3.LUT R14, R15, 0x7ff00000, RZ, 0xc0, !PT ;  /* 0x7ff000000f0e7812 */ /* 0x000fe400078ec0ff */
[----:B------:R-:W-:Y:S02]  /*4660*/  FSEL R13, R7, RZ, P0 ;  /* 0x000000ff070d7208 */ /* 0x000fe40000000000 */
[----:B------:R-:W-:-:S13]  /*4670*/  ISETP.NE.AND P1, PT, R14, 0x7ff00000, PT ;  /* 0x7ff000000e00780c */ /* 0x000fda0003f25270 */
[----:B------:R-:W-:Y:S05]  /*4680*/  @P1 BRA `(.L_x_73) ;  /* 0x0000000000181947 */ /* 0x000fea0003800000 */
[----:B------:R-:W-:-:S14]  /*4690*/  DSETP.NAN.AND P0, PT, R20, R20, PT ;  /* 0x000000141400722a */ /* 0x000fdc0003f08000 */
[----:B------:R-:W-:Y:S01]  /*46a0*/  @P0 DADD R12, R20, 2 ;  /* 0x40000000140c0429 */ /* 0x000fe20000000000 */
[----:B------:R-:W-:Y:S10]  /*46b0*/  @P0 BRA `(.L_x_73) ;  /* 0x00000000000c0947 */ /* 0x000ff40003800000 */
[----:B------:R-:W-:-:S14]  /*46c0*/  DSETP.NEU.AND P0, PT, |R20|, +INF , PT ;  /* 0x7ff000001400742a */ /* 0x000fdc0003f0d200 */
[----:B------:R-:W-:Y:S02]  /*46d0*/  @!P0 IMAD.MOV.U32 R12, RZ, RZ, 0x0 ;  /* 0x00000000ff0c8424 */ /* 0x000fe400078e00ff */
[----:B------:R-:W-:-:S07]  /*46e0*/  @!P0 IMAD.MOV.U32 R13, RZ, RZ, 0x7ff00000 ;  /* 0x7ff00000ff0d8424 */ /* 0x000fce00078e00ff */
.L_x_73:
[----:B------:R-:W-:Y:S05]  /*46f0*/  BSYNC.RECONVERGENT B2 ;  /* 0x0000000000027941 */ /* 0x000fea0003800200 */
.L_x_72:
[----:B------:R-:W-:Y:S01]  /*4700*/  DADD R12, -RZ, -R12 ;  /* 0x00000000ff0c7229 */ /* 0x000fe2000000090c */
[----:B------:R-:W-:Y:S01]  /*4710*/  IMAD.MOV.U32 R14, RZ, RZ, 0x652b82fe ;  /* 0x652b82feff0e7424 */ /* 0x000fe200078e00ff */
[----:B------:R-:W-:Y:S01]  /*4720*/  DSETP.NEU.AND P0, PT, R20, 1, PT ;  /* 0x3ff000001400742a */ /* 0x000fe20003f0d000 */
[----:B------:R-:W-:Y:S01]  /*4730*/  IMAD.MOV.U32 R15, RZ, RZ, 0x3ff71547 ;  /* 0x3ff71547ff0f7424 */ /* 0x000fe200078e00ff */
[----:B------:R-:W-:Y:S01]  /*4740*/  UMOV UR8, 0xfefa39ef ;  /* 0xfefa39ef00087882 */ /* 0x000fe20000000000 */
[----:B------:R-:W-:Y:S01]  /*4750*/  UMOV UR9, 0x3fe62e42 ;  /* 0x3fe62e4200097882 */ /* 0x000fe20000000000 */
[----:B------:R-:W-:Y:S04]  /*4760*/  BSSY.RECONVERGENT B2, `(.L_x_74) ;  /* 0x000003b000027945 */ /* 0x000fe80003800200 */
[----:B------:R-:W-:-:S02]  /*4770*/  FSEL R16, R12, RZ, P0 ;  /* 0x000000ff0c107208 */ /* 0x000fc40000000000 */
[----:B------:R-:W-:-:S04]  /*4780*/  FSEL R17, R13, -1.875, P0 ;  /* 0xbff000000d117808 */ /* 0x000fc80000000000 */
[----:B------:R-:W-:Y:S02]  /*4790*/  FSETP.GEU.AND P0, PT, |R17|, 4.1917929649353027344, PT ;  /* 0x4086232b1100780b */ /* 0x000fe40003f0e200 */
[----:B------:R-:W-:-:S08]  /*47a0*/  DFMA R12, R16, R14, 6.75539944105574400000e+15 ;  /* 0x43380000100c742b */ /* 0x000fd0000000000e */
[----:B------:R-:W-:-:S08]  /*47b0*/  DADD R14, R12, -6.75539944105574400000e+15 ;  /* 0xc33800000c0e7429 */ /* 0x000fd00000000000 */
[----:B------:R-:W-:Y:S01]  /*47c0*/  DFMA R18, R14, -UR8, R16 ;  /* 0x800000080e127c2b */ /* 0x000fe20008000010 */
[----:B------:R-:W-:Y:S01]  /*47d0*/  UMOV UR8, 0x3b39803f ;  /* 0x3b39803f00087882 */ /* 0x000fe20000000000 */
[----:B------:R-:W-:-:S06]  /*47e0*/  UMOV UR9, 0x3c7abc9e ;  /* 0x3c7abc9e00097882 */ /* 0x000fcc0000000000 */
[----:B------:R-:W-:Y:S01]  /*47f0*/  DFMA R14, R14, -UR8, R18 ;  /* 0x800000080e0e7c2b */ /* 0x000fe20008000012 */
[----:B------:R-:W-:Y:S01]  /*4800*/  UMOV UR8, 0x69ce2bdf ;  /* 0x69ce2bdf00087882 */ /* 0x000fe20000000000 */
[----:B------:R-:W-:Y:S01]  /*4810*/  IMAD.MOV.U32 R18, RZ, RZ, -0x35dec16 ;  /* 0xfca213eaff127424 */ /* 0x000fe200078e00ff */
[----:B------:R-:W-:Y:S01]  /*4820*/  UMOV UR9, 0x3e5ade15 ;  /* 0x3e5ade1500097882 */ /* 0x000fe20000000000 */
[----:B------:R-:W-:-:S06]  /*4830*/  IMAD.MOV.U32 R19, RZ, RZ, 0x3e928af3 ;  /* 0x3e928af3ff137424 */ /* 0x000fcc00078e00ff */
[----:B------:R-:W-:Y:S01]  /*4840*/  DFMA R18, R14, UR8, R18 ;  /* 0x000000080e127c2b */ /* 0x000fe20008000012 */
[----:B------:R-:W-:Y:S01]  /*4850*/  UMOV UR8, 0x62401315 ;  /* 0x6240131500087882 */ /* 0x000fe20000000000 */
[----:B------:R-:W-:-:S06]  /*4860*/  UMOV UR9, 0x3ec71dee ;  /* 0x3ec71dee00097882 */ /* 0x000fcc0000000000 */
[----:B------:R-:W-:Y:S01]  /*4870*/  DFMA R18, R14, R18, UR8 ;  /* 0x000000080e127e2b */ /* 0x000fe20008000012 */
        /* <DEDUP_REMOVED lines=20> */
[----:B------:R-:W-:-:S08]  /*49c0*/  DFMA R18, R14, R18, UR8 ;  /* 0x000000080e127e2b */ /* 0x000fd00008000012 */
[----:B------:R-:W-:-:S08]  /*49d0*/  DFMA R18, R14, R18, 1 ;  /* 0x3ff000000e12742b */ /* 0x000fd00000000012 */
[----:B------:R-:W-:Y:S02]  /*49e0*/  DFMA R20, R14, R18, 1 ;  /* 0x3ff000000e14742b */ /* 0x000fe40000000012 */
[----:B------:R-:W-:-:S08]  /*49f0*/  DADD R18, -RZ, |R26| ;  /* 0x00000000ff127229 */ /* 0x000fd0000000051a */
[----:B------:R-:W-:Y:S01]  /*4a00*/  LEA R23, R12, R21, 0x14 ;  /* 0x000000150c177211 */ /* 0x000fe200078ea0ff */
[----:B------:R-:W-:Y:S02]  /*4a10*/  IMAD.MOV.U32 R22, RZ, RZ, R20 ;  /* 0x000000ffff167224 */ /* 0x000fe400078e0014 */
[----:B------:R-:W-:Y:S01]  /*4a20*/  IMAD.MOV.U32 R14, RZ, RZ, R18 ;  /* 0x000000ffff0e7224 */ /* 0x000fe200078e0012 */
[----:B------:R-:W-:Y:S06]  /*4a30*/  @!P0 BRA `(.L_x_75) ;  /* 0x0000000000348947 */ /* 0x000fec0003800000 */
[----:B------:R-:W-:Y:S01]  /*4a40*/  FSETP.GEU.AND P1, PT, |R17|, 4.2275390625, PT ;  /* 0x408748001100780b */ /* 0x000fe20003f2e200 */
[C---:B------:R-:W-:Y:S02]  /*4a50*/  DADD R22, R16.reuse, +INF ;  /* 0x7ff0000010167429 */ /* 0x040fe40000000000 */
[----:B------:R-:W-:-:S08]  /*4a60*/  DSETP.GEU.AND P0, PT, R16, RZ, PT ;  /* 0x000000ff1000722a */ /* 0x000fd00003f0e000 */
[----:B------:R-:W-:Y:S02]  /*4a70*/  FSEL R22, R22, RZ, P0 ;  /* 0x000000ff16167208 */ /* 0x000fe40000000000 */
[----:B------:R-:W-:Y:S01]  /*4a80*/  @!P1 LEA.HI R7, R12, R12, RZ, 0x1 ;  /* 0x0000000c0c079211 */ /* 0x000fe200078f08ff */
[----:B------:R-:W-:Y:S01]  /*4a90*/  @!P1 IMAD.MOV.U32 R16, RZ, RZ, RZ ;  /* 0x000000ffff109224 */ /* 0x000fe200078e00ff */
[----:B------:R-:W-:Y:S02]  /*4aa0*/  FSEL R23, R23, RZ, P0 ;  /* 0x000000ff17177208 */ /* 0x000fe40000000000 */
[----:B------:R-:W-:-:S05]  /*4ab0*/  @!P1 SHF.R.S32.HI R7, RZ, 0x1, R7 ;  /* 0x00000001ff079819 */ /* 0x000fca0000011407 */
[----:B------:R-:W-:Y:S02]  /*4ac0*/  @!P1 IMAD.IADD R12, R12, 0x1, -R7 ;  /* 0x000000010c0c9824 */ /* 0x000fe400078e0a07 */
[----:B------:R-:W-:-:S03]  /*4ad0*/  @!P1 IMAD R13, R7, 0x100000, R21 ;  /* 0x00100000070d9824 */ /* 0x000fc600078e0215 */
[----:B------:R-:W-:Y:S01]  /*4ae0*/  @!P1 LEA R17, R12, 0x3ff00000, 0x14 ;  /* 0x3ff000000c119811 */ /* 0x000fe200078ea0ff */
[----:B------:R-:W-:-:S06]  /*4af0*/  @!P1 IMAD.MOV.U32 R12, RZ, RZ, R20 ;  /* 0x000000ffff0c9224 */ /* 0x000fcc00078e0014 */
[----:B------:R-:W-:-:S11]  /*4b00*/  @!P1 DMUL R22, R12, R16 ;  /* 0x000000100c169228 */ /* 0x000fd60000000000 */
.L_x_75:
[----:B------:R-:W-:Y:S05]  /*4b10*/  BSYNC.RECONVERGENT B2 ;  /* 0x0000000000027941 */ /* 0x000fea0003800200 */
.L_x_74:
[----:B------:R-:W-:Y:S01]  /*4b20*/  BSSY.RECONVERGENT B2, `(.L_x_76) ;  /* 0x0000005000027945 */ /* 0x000fe20003800200 */
[----:B------:R-:W-:Y:S01]  /*4b30*/  IMAD.MOV.U32 R13, RZ, RZ, R19 ;  /* 0x000000ffff0d7224 */ /* 0x000fe200078e0013 */
[----:B------:R-:W-:Y:S02]  /*4b40*/  MOV R7, 0x401c0000 ;  /* 0x401c000000077802 */ /* 0x000fe40000000f00 */
[----:B------:R-:W-:-:S07]  /*4b50*/  MOV R12, 0x4b70 ;  /* 0x00004b70000c7802 */ /* 0x000fce0000000f00 */
[----:B------:R-:W-:Y:S05]  /*4b60*/  CALL.REL.NOINC `($_Z25CIEDE2000DifferenceKernelPhS_mS_mmPmPd$__internal_accurate_pow) ;  /* 0x0000002c00c87944 */ /* 0x000fea0003c00000 */
[----:B------:R-:W-:Y:S05]  /*4b70*/  BSYNC.RECONVERGENT B2 ;  /* 0x0000000000027941 */ /* 0x000fea0003800200 */
.L_x_76:
[C---:B------:R-:W-:Y:S01]  /*4b80*/  DADD R14, R26.reuse, 7 ;  /* 0x401c00001a0e7429 */ /* 0x040fe20000000000 */
[----:B------:R-:W-:Y:S01]  /*4b90*/  IMAD.MOV.U32 R16, RZ, RZ, R13 ;  /* 0x000000ffff107224 */ /* 0x000fe200078e000d */
[----:B------:R-:W-:Y:S01]  /*4ba0*/  ISETP.GE.AND P0, PT, R27, RZ, PT ;  /* 0x000000ff1b00720c */ /* 0x000fe20003f06270 */
[----:B------:R-:W-:Y:S01]  /*4bb0*/  IMAD.MOV.U32 R17, RZ, RZ, R7 ;  /* 0x000000ffff117224 */ /* 0x000fe200078e0007 */
[C---:B------:R-:W-:Y:S01]  /*4bc0*/  DSETP.NEU.AND P1, PT, R26.reuse, RZ, PT ;  /* 0x000000ff1a00722a */ /* 0x040fe20003f2d000 */
[----:B------:R-:W-:Y:S01]  /*4bd0*/  BSSY.RECONVERGENT B2, `(.L_x_77) ;  /* 0x0000011000027945 */ /* 0x000fe20003800200 */
[----:B------:R-:W-:-:S03]  /*4be0*/  DSETP.NEU.AND P3, PT, R26, 1, PT ;  /* 0x3ff000001a00742a */ /* 0x000fc60003f6d000 */
[----:B------:R-:W-:Y:S01]  /*4bf0*/  DADD R16, -RZ, -R16 ;  /* 0x00000000ff107229 */ /* 0x000fe20000000910 */
[----:B------:R-:W-:-:S04]  /*4c00*/  LOP3.LUT R14, R15, 0x7ff00000, RZ, 0xc0, !PT ;  /* 0x7ff000000f0e7812 */ /* 0x000fc800078ec0ff */
[----:B------:R-:W-:-:S05]  /*4c10*/  ISETP.NE.AND P2, PT, R14, 0x7ff00000, PT ;  /* 0x7ff000000e00780c */ /* 0x000fca0003f45270 */
[----:B------:R-:W-:Y:S02]  /*4c20*/  FSEL R13, R16, R13, !P0 ;  /* 0x0000000d100d7208 */ /* 0x000fe40004000000 */
[----:B------:R-:W-:Y:S02]  /*4c30*/  FSEL R7, R17, R7, !P0 ;  /* 0x0000000711077208 */ /* 0x000fe40004000000 */
[----:B------:R-:W-:Y:S02]  /*4c40*/  FSEL R12, R13, RZ, P1 ;  /* 0x000000ff0d0c7208 */ /* 0x000fe40000800000 */
[----:B------:R-:W-:Y:S02]  /*4c50*/  FSEL R13, R27, R7, !P1 ;  /* 0x000000071b0d7208 */ /* 0x000fe40004800000 */
[----:B------:R-:W-:Y:S05]  /*4c60*/  @P2 BRA `(.L_x_78) ;  /* 0x00000000001c2947 */ /* 0x000fea0003800000 */
[----:B------:R-:W-:-:S14]  /*4c70*/  DSETP.NAN.AND P1, PT, R26, R26, PT ;  /* 0x0000001a1a00722a */ /* 0x000fdc0003f28000 */
[----:B------:R-:W-:Y:S01]  /*4c80*/  @P1 DADD R12, R26, 7 ;  /* 0x401c00001a0c1429 */ /* 0x000fe20000000000 */
[----:B------:R-:W-:Y:S10]  /*4c90*/  @P1 BRA `(.L_x_78) ;  /* 0x0000000000101947 */ /* 0x000ff40003800000 */
[----:B------:R-:W-:-:S14]  /*4ca0*/  DSETP.NEU.AND P1, PT, |R26|, +INF , PT ;  /* 0x7ff000001a00742a */ /* 0x000fdc0003f2d200 */
[----:B------:R-:W-:Y:S02]  /*4cb0*/  @!P1 IMAD.MOV.U32 R7, RZ, RZ, -0x100000 ;  /* 0xfff00000ff079424 */ /* 0x000fe400078e00ff */
[----:B------:R-:W-:-:S03]  /*4cc0*/  @!P1 IMAD.MOV.U32 R12, RZ, RZ, RZ ;  /* 0x000000ffff0c9224 */ /* 0x000fc600078e00ff */
[----:B------:R-:W-:-:S07]  /*4cd0*/  @!P1 SEL R13, R7, 0x7ff00000, !P0 ;  /* 0x7ff00000070d9807 */ /* 0x000fce0004000000 */
.L_x_78:
[----:B------:R-:W-:Y:S05]  /*4ce0*/  BSYNC.RECONVERGENT B2 ;  /* 0x0000000000027941 */ /* 0x000fea0003800200 */
.L_x_77:
[----:B------:R-:W-:Y:S01]  /*4cf0*/  FSEL R18, R12, RZ, P3 ;  /* 0x000000ff0c127208 */ /* 0x000fe20001800000 */
[----:B------:R-:W-:Y:S01]  /*4d00*/  UMOV UR8, 0x1e900000 ;  /* 0x1e90000000087882 */ /* 0x000fe20000000000 */
[----:B------:R-:W-:Y:S01]  /*4d10*/  FSEL R19, R13, 1.875, P3 ;  /* 0x3ff000000d137808 */ /* 0x000fe20001800000 */
[----:B------:R-:W-:Y:S01]  /*4d20*/  UMOV UR9, 0x41f6bcc4 ;  /* 0x41f6bcc400097882 */ /* 0x000fe20000000000 */
[----:B------:R-:W-:Y:S01]  /*4d30*/  IMAD.MOV.U32 R14, RZ, RZ, 0x1 ;  /* 0x00000001ff0e7424 */ /* 0x000fe200078e00ff */
[----:B------:R-:W-:Y:S01]  /*4d40*/  BSSY.RECONVERGENT B3, `(.L_x_79) ;  /* 0x0000015000037945 */ /* 0x000fe20003800200 */
        /* <DEDUP_REMOVED lines=18> */
[----:B------:R-:W-:Y:S01]  /*4e70*/  MOV R14, R13 ;  /* 0x0000000d000e7202 */ /* 0x000fe20000000f00 */
[----:B------:R-:W-:-:S07]  /*4e80*/  IMAD.MOV.U32 R15, RZ, RZ, R12 ;  /* 0x000000ffff0f7224 */ /* 0x000fce00078e000c */
.L_x_80:
[----:B------:R-:W-:Y:S05]  /*4e90*/  BSYNC.RECONVERGENT B3 ;  /* 0x0000000000037941 */ /* 0x000fea0003800200 */
.L_x_79:
        /* <DEDUP_REMOVED lines=26> */
[----:B------:R-:W-:Y:S05]  /*5040*/  CALL.REL.NOINC `($__internal_2_$__cuda_sm20_dsqrt_rn_f64_mediumpath_v1) ;  /* 0x0000002000cc7944 */ /* 0x000fea0003c00000 */
[----:B------:R-:W-:Y:S01]  /*5050*/  IMAD.MOV.U32 R30, RZ, RZ, R13 ;  /* 0x000000ffff1e7224 */ /* 0x000fe200078e000d */
[----:B------:R-:W-:-:S07]  /*5060*/  MOV R31, R12 ;  /* 0x0000000c001f7202 */ /* 0x000fce0000000f00 */
.L_x_82:
[----:B------:R-:W-:Y:S05]  /*5070*/  BSYNC.RECONVERGENT B2 ;  /* 0x0000000000027941 */ /* 0x000fea0003800200 */
.L_x_81:
[----:B------:R-:W-:Y:S01]  /*5080*/  IMAD.IADD R15, R5, 0x1, R6 ;  /* 0x00000001050f7824 */ /* 0x000fe200078e0206 */
[----:B------:R-:W-:Y:S01]  /*5090*/  DADD R30, R30, R30 ;  /* 0x000000001e1e7229 */ /* 0x000fe2000000001e */
[----:B------:R-:W-:Y:S01]  /*50a0*/  IMAD.MOV.U32 R12, RZ, RZ, 0x0 ;  /* 0x00000000ff0c7424 */ /* 0x000fe200078e00ff */
[----:B------:R-:W-:Y:S01]  /*50b0*/  BSSY.RECONVERGENT B2, `(.L_x_83) ;  /* 0x0000009000027945 */ /* 0x000fe20003800200 */
[----:B------:R-:W0:Y:S01]  /*50c0*/  I2F.F64.U32 R20, R15 ;  /* 0x0000000f00147312 */ /* 0x000e220000201800 */
[----:B------:R-:W-:Y:S02]  /*50d0*/  IMAD.MOV.U32 R13, RZ, RZ, 0x3fe00000 ;  /* 0x3fe00000ff0d7424 */ /* 0x000fe400078e00ff */
[----:B------:R-:W-:-:S04]  /*50e0*/  IMAD.MOV.U32 R7, RZ, RZ, 0x40000000 ;  /* 0x40000000ff077424 */ /* 0x000fc800078e00ff */
[----:B0-----:R-:W-:-:S08]  /*50f0*/  DFMA R20, R20, R12, -50 ;  /* 0xc04900001414742b */ /* 0x001fd0000000000c */
[----:B------:R-:W-:-:S10]  /*5100*/  DADD R12, -RZ, |R20| ;  /* 0x00000000ff0c7229 */ /* 0x000fd40000000514 */
[----:B------:R-:W-:Y:S01]  /*5110*/  IMAD.MOV.U32 R14, RZ, RZ, R12 ;  /* 0x000000ffff0e7224 */ /* 0x000fe200078e000c */
[----:B------:R-:W-:-:S07]  /*5120*/  MOV R12, 0x5140 ;  /* 0x00005140000c7802 */ /* 0x000fce0000000f00 */
[----:B------:R-:W-:Y:S05]  /*5130*/  CALL.REL.NOINC `($_Z25CIEDE2000DifferenceKernelPhS_mS_mmPmPd$__internal_accurate_pow) ;  /* 0x0000002800547944 */ /* 0x000fea0003c00000 */
[----:B------:R-:W-:Y:S05]  /*5140*/  BSYNC.RECONVERGENT B2 ;  /* 0x0000000000027941 */ /* 0x000fea0003800200 */
.L_x_83:
[C---:B------:R-:W-:Y:S01]  /*5150*/  DADD R14, R20.reuse, 2 ;  /* 0x40000000140e7429 */ /* 0x040fe20000000000 */
[----:B------:R-:W-:Y:S01]  /*5160*/  IMAD.MOV.U32 R16, RZ, RZ, 0x0 ;  /* 0x00000000ff107424 */ /* 0x000fe200078e00ff */
[C---:B------:R-:W-:Y:S01]  /*5170*/  DSETP.NEU.AND P2, PT, |R20|.reuse, +INF , PT ;  /* 0x7ff000001400742a */ /* 0x040fe20003f4d200 */
[----:B------:R-:W-:Y:S01]  /*5180*/  MOV R17, 0x3fd80000 ;  /* 0x3fd8000000117802 */ /* 0x000fe20000000f00 */
[----:B------:R-:W-:Y:S01]  /*5190*/  DSETP.NEU.AND P0, PT, R20, RZ, PT ;  /* 0x000000ff1400722a */ /* 0x000fe20003f0d000 */
[----:B------:R-:W-:Y:S01]  /*51a0*/  UMOV UR8, 0xeb851eb8 ;  /* 0xeb851eb800087882 */ /* 0x000fe20000000000 */
[----:B------:R-:W-:Y:S01]  /*51b0*/  UMOV UR9, 0x3f8eb851 ;  /* 0x3f8eb85100097882 */ /* 0x000fe20000000000 */
[----:B------:R-:W-:Y:S03]  /*51c0*/  BSSY.RECONVERGENT B2, `(.L_x_84) ;  /* 0x0000028000027945 */ /* 0x000fe60003800200 */
[----:B------:R-:W-:-:S02]  /*51d0*/  LOP3.LUT R14, R15, 0x7ff00000, RZ, 0xc0, !PT ;  /* 0x7ff000000f0e7812 */ /* 0x000fc400078ec0ff */
[----:B------:R-:W-:Y:S02]  /*51e0*/  FSEL R13, R13, RZ, P0 ;  /* 0x000000ff0d0d7208 */ /* 0x000fe40000000000 */
[----:B------:R-:W-:Y:S02]  /*51f0*/  ISETP.NE.AND P1, PT, R14, 0x7ff00000, PT ;  /* 0x7ff000000e00780c */ /* 0x000fe40003f25270 */
[----:B------:R-:W-:Y:S01]  /*5200*/  FSEL R7, R7, RZ, P0 ;  /* 0x000000ff07077208 */ /* 0x000fe20000000000 */
[----:B------:R-:W-:Y:S01]  /*5210*/  DSETP.NEU.AND P0, PT, R20, 1, PT ;  /* 0x3ff000001400742a */ /* 0x000fe20003f0d000 */
[----:B------:R-:W-:Y:S02]  /*5220*/  @!P2 FSEL R13, R13, RZ, P1 ;  /* 0x000000ff0d0da208 */ /* 0x000fe40000800000 */
[----:B------:R-:W-:-:S03]  /*5230*/  @!P2 FSEL R7, R7, +QNAN , P1 ;  /* 0x7ff000000707a808 */ /* 0x000fc60000800000 */
[----:B------:R-:W-:Y:S02]  /*5240*/  FSEL R36, R13, RZ, P0 ;  /* 0x000000ff0d247208 */ /* 0x000fe40000000000 */
[----:B------:R-:W-:-:S06]  /*5250*/  FSEL R37, R7, 1.875, P0 ;  /* 0x3ff0000007257808 */ /* 0x000fcc0000000000 */
[C---:B------:R-:W-:Y:S02]  /*5260*/  DADD R14, R36.reuse, 20 ;  /* 0x40340000240e7429 */ /* 0x040fe40000000000 */
[----:B------:R-:W-:-:S04]  /*5270*/  DMUL R36, R36, UR8 ;  /* 0x0000000824247c28 */ /* 0x000fc80008000000 */
        /* <DEDUP_REMOVED lines=18> */
[----:B------:R-:W-:Y:S01]  /*53a0*/  IMAD.MOV.U32 R16, RZ, RZ, R17 ;  /* 0x000000ffff107224 */ /* 0x000fe200078e0011 */
[----:B------:R-:W-:Y:S01]  /*53b0*/  MOV R17, R18 ;  /* 0x0000001200117202 */ /* 0x000fe20000000f00 */
        /* <DEDUP_REMOVED lines=8> */
.L_x_85:
[----:B------:R-:W-:Y:S05]  /*5440*/  BSYNC.RECONVERGENT B2 ;  /* 0x0000000000027941 */ /* 0x000fea0003800200 */
.L_x_84:
[----:B------:R-:W0:Y:S01]  /*5450*/  MUFU.RCP64H R15, R13 ;  /* 0x0000000d000f7308 */ /* 0x000e220000001800 */
[----:B------:R-:W-:Y:S01]  /*5460*/  IMAD.MOV.U32 R14, RZ, RZ, 0x1 ;  /* 0x00000001ff0e7424 */ /* 0x000fe200078e00ff */
[----:B------:R-:W-:Y:S01]  /*5470*/  FSETP.GEU.AND P1, PT, |R37|, 6.5827683646048100446e-37, PT ;  /* 0x036000002500780b */ /* 0x000fe20003f2e200 */
[----:B------:R-:W-:Y:S04]  /*5480*/  BSSY.RECONVERGENT B3, `(.L_x_86) ;  /* 0x0000012000037945 */ /* 0x000fe80003800200 */
[----:B0-----:R-:W-:-:S08]  /*5490*/  DFMA R16, R14, -R12, 1 ;  /* 0x3ff000000e10742b */ /* 0x001fd0000000080c */
[----:B------:R-:W-:-:S08]  /*54a0*/  DFMA R16, R16, R16, R16 ;  /* 0x000000101010722b */ /* 0x000fd00000000010 */
[----:B------:R-:W-:-:S08]  /*54b0*/  DFMA R16, R14, R16, R14 ;  /* 0x000000100e10722b */ /* 0x000fd0000000000e */
[----:B------:R-:W-:-:S08]  /*54c0*/  DFMA R14, R16, -R12, 1 ;  /* 0x3ff00000100e742b */ /* 0x000fd0000000080c */
[----:B------:R-:W-:-:S08]  /*54d0*/  DFMA R14, R16, R14, R16 ;  /* 0x0000000e100e722b */ /* 0x000fd00000000010 */
[----:B------:R-:W-:-:S08]  /*54e0*/  DMUL R28, R36, R14 ;  /* 0x0000000e241c7228 */ /* 0x000fd00000000000 */
[----:B------:R-:W-:-:S08]  /*54f0*/  DFMA R16, R28, -R12, R36 ;  /* 0x8000000c1c10722b */ /* 0x000fd00000000024 */
        /* <DEDUP_REMOVED lines=10> */
.L_x_87:
[----:B------:R-:W-:Y:S05]  /*55a0*/  BSYNC.RECONVERGENT B3 ;  /* 0x0000000000037941 */ /* 0x000fea0003800200 */
.L_x_86:
[----:B------:R-:W-:Y:S01]  /*55b0*/  UMOV UR8, 0x382d7365 ;  /* 0x382d736500087882 */ /* 0x000fe20000000000 */
[----:B------:R-:W-:Y:S01]  /*55c0*/  UMOV UR9, 0x3fe0c152 ;  /* 0x3fe0c15200097882 */ /* 0x000fe20000000000 */
[----:B------:R-:W-:Y:S01]  /*55d0*/  IMAD.MOV.U32 R16, RZ, RZ, 0x70a3d70a ;  /* 0x70a3d70aff107424 */ /* 0x000fe200078e00ff */
[C---:B------:R-:W-:Y:S01]  /*55e0*/  DMUL R12, R22.reuse, UR8 ;  /* 0x00000008160c7c28 */ /* 0x040fe20008000000 */
[----:B------:R-:W-:Y:S01]  /*55f0*/  IMAD.MOV.U32 R17, RZ, RZ, 0x3fa70a3d ;  /* 0x3fa70a3dff117424 */ /* 0x000fe200078e00ff */
[----:B------:R-:W-:Y:S06]  /*5600*/  BSSY.RECONVERGENT B4, `(.L_x_88) ;  /* 0x0000022000047945 */ /* 0x000fec0003800200 */
[----:B------:R-:W-:Y:S01]  /*5610*/  DFMA R12, R22, UR8, R12 ;  /* 0x00000008160c7c2b */ /* 0x000fe2000800000c */
[----:B------:R-:W-:Y:S01]  /*5620*/  UMOV UR8, 0xeb851eb8 ;  /* 0xeb851eb800087882 */ /* 0x000fe20000000000 */
[----:B------:R-:W-:-:S02]  /*5630*/  UMOV UR9, 0x3f8eb851 ;  /* 0x3f8eb85100097882 */ /* 0x000fc40000000000 */
[----:B------:R-:W-:Y:S01]  /*5640*/  DMUL R14, R26, UR8 ;  /* 0x000000081a0e7c28 */ /* 0x000fe20008000000 */
[----:B------:R-:W-:Y:S01]  /*5650*/  UMOV UR8, 0x0 ;  /* 0x0000000000087882 */ /* 0x000fe20000000000 */
[----:B------:R-:W-:Y:S02]  /*5660*/  UMOV UR9, 0x3ff00000 ;  /* 0x3ff0000000097882 */ /* 0x000fe40000000000 */
[----:B------:R-:W-:Y:S02]  /*5670*/  DSETP.NEU.AND P0, PT, |R12|, +INF , PT ;  /* 0x7ff000000c00742a */ /* 0x000fe40003f0d200 */
[----:B------:R-:W-:Y:S02]  /*5680*/  DFMA R26, R26, R16, UR8 ;  /* 0x000000081a1a7e2b */ /* 0x000fe40008000010 */
[----:B------:R-:W-:-:S10]  /*5690*/  DFMA R32, R32, R14, 1 ;  /* 0x3ff000002020742b */ /* 0x000fd4000000000e */
        /* <DEDUP_REMOVED lines=21> */
[----:B------:R-:W-:Y:S05]  /*57f0*/  CALL.REL.NOINC `($_Z25CIEDE2000DifferenceKernelPhS_mS_mmPmPd$__internal_trig_reduction_slowpathd) ;  /* 0x0000002c00687944 */ /* 0x000fea0003c00000 */
[----:B------:R-:W-:Y:S02]  /*5800*/  IMAD.MOV.U32 R34, RZ, RZ, R14 ;  /* 0x000000ffff227224 */ /* 0x000fe400078e000e */
[----:B------:R-:W-:-:S07]  /*5810*/  IMAD.MOV.U32 R35, RZ, RZ, R15 ;  /* 0x000000ffff237224 */ /* 0x000fce00078e000f */
.L_x_89:
[----:B------:R-:W-:Y:S05]  /*5820*/  BSYNC.RECONVERGENT B4 ;  /* 0x0000000000047941 */ /* 0x000fea0003800200 */
.L_x_88:
[----:B------:R-:W-:-:S05]  /*5830*/  IMAD.SHL.U32 R12, R7, 0x40, RZ ;  /* 0x00000040070c7824 */ /* 0x000fca00078e00ff */
[----:B------:R-:W-:-:S04]  /*5840*/  LOP3.LUT R12, R12, 0x40, RZ, 0xc0, !PT ;  /* 0x000000400c0c7812 */ /* 0x000fc800078ec0ff */
[----:B------:R-:W-:-:S04]  /*5850*/  IADD3 R42, P0, PT, R12, UR14, RZ ;  /* 0x0000000e0c2a7c10 */ /* 0x000fc8000ff1e0ff */
[----:B------:R-:W-:-:S05]  /*5860*/  IADD3.X R43, PT, PT, RZ, UR15, RZ, P0, !PT ;  /* 0x0000000fff2b7c10 */ /* 0x000fca00087fe4ff */
[----:B------:R-:W2:Y:S04]  /*5870*/  LDG.E.128.CONSTANT R12, desc[UR10][R42.64] ;  /* 0x0000000a2a0c7981 */ /* 0x000ea8000c1e9d00 */
[----:B------:R-:W3:Y:S04]  /*5880*/  LDG.E.128.CONSTANT R16, desc[UR10][R42.64+0x10] ;  /* 0x0000100a2a107981 */ /* 0x000ee8000c1e9d00 */
[----:B------:R-:W4:Y:S01]  /*5890*/  LDG.E.128.CONSTANT R20, desc[UR10][R42.64+0x20] ;  /* 0x0000200a2a147981 */ /* 0x000f22000c1e9d00 */
[----:B------:R-:W-:Y:S01]  /*58a0*/  LOP3.LUT R36, R7, 0x1, RZ, 0xc0, !PT ;  /* 0x0000000107247812 */ /* 0x000fe200078ec0ff */
[----:B------:R-:W-:Y:S01]  /*58b0*/  DADD R28, R28, 1 ;  /* 0x3ff000001c1c7429 */ /* 0x000fe20000000000 */
[----:B------:R-:W-:Y:S01]  /*58c0*/  IMAD.MOV.U32 R37, RZ, RZ, 0x3da8ff83 ;  /* 0x3da8ff83ff257424 */ /* 0x000fe200078e00ff */
[----:B------:R-:W-:Y:S01]  /*58d0*/  DMUL R40, R34, R34 ;  /* 0x0000002222287228 */ /* 0x000fe20000000000 */
[----:B------:R-:W-:Y:S01]  /*58e0*/  ISETP.NE.U32.AND P0, PT, R36, 0x1, PT ;  /* 0x000000012400780c */ /* 0x000fe20003f05070 */
[----:B------:R-:W-:Y:S01]  /*58f0*/  IMAD.MOV.U32 R36, RZ, RZ, 0x20fd8164 ;  /* 0x20fd8164ff247424 */ /* 0x000fe200078e00ff */
[----:B------:R-:W-:Y:S01]  /*5900*/  BSSY.RECONVERGENT B3, `(.L_x_90) ;  /* 0x000002a000037945 */ /* 0x000fe20003800200 */
[----:B------:R-:W0:Y:S01]  /*5910*/  MUFU.RCP64H R39, R29 ;  /* 0x0000001d00277308 */ /* 0x000e220000001800 */
[----:B------:R-:W-:Y:S01]  /*5920*/  FSEL R37, -R37, 0.11223486810922622681, !P0 ;  /* 0x3de5db6525257808 */ /* 0x000fe20004000100 */
[----:B------:R-:W-:Y:S01]  /*5930*/  IMAD.MOV.U32 R38, RZ, RZ, 0x1 ;  /* 0x00000001ff267424 */ /* 0x000fe200078e00ff */
[----:B------:R-:W-:-:S06]  /*5940*/  FSEL R36, R36, -8.06006814911005101289e+34, !P0 ;  /* 0xf9785eba24247808 */ /* 0x000fcc0004000000 */
[----:B--2---:R-:W-:-:S08]  /*5950*/  DFMA R12, R40, R36, R12 ;  /* 0x00000024280c722b */ /* 0x004fd0000000000c */
[----:B------:R-:W-:Y:S02]  /*5960*/  DFMA R14, R40, R12, R14 ;  /* 0x0000000c280e722b */ /* 0x000fe4000000000e */
[----:B0-----:R-:W-:-:S06]  /*5970*/  DFMA R12, -R28, R38, 1 ;  /* 0x3ff000001c0c742b */ /* 0x001fcc0000000126 */
[----:B---3--:R-:W-:Y:S02]  /*5980*/  DFMA R14, R40, R14, R16 ;  /* 0x0000000e280e722b */ /* 0x008fe40000000010 */
[----:B------:R-:W-:-:S06]  /*5990*/  DFMA R12, R12, R12, R12 ;  /* 0x0000000c0c0c722b */ /* 0x000fcc000000000c */
[----:B------:R-:W-:Y:S02]  /*59a0*/  DFMA R14, R40, R14, R18 ;  /* 0x0000000e280e722b */ /* 0x000fe40000000012 */
[----:B------:R-:W-:Y:S01]  /*59b0*/  DFMA R38, R38, R12, R38 ;  /* 0x0000000c2626722b */ /* 0x000fe20000000026 */
[----:B------:R-:W-:-:S05]  /*59c0*/  IMAD.IADD R12, R5, 0x1, -R6 ;  /* 0x00000001050c7824 */ /* 0x000fca00078e0a06 */
[----:B----4-:R-:W-:Y:S02]  /*59d0*/  DFMA R14, R40, R14, R20 ;  /* 0x0000000e280e722b */ /* 0x010fe40000000014 */
[----:B------:R-:W-:Y:S01]  /*59e0*/  DFMA R16, -R28, R38, 1 ;  /* 0x3ff000001c10742b */ /* 0x000fe20000000126 */
[----:B------:R-:W0:Y:S05]  /*59f0*/  I2F.F64 R12, R12 ;  /* 0x0000000c000c7312 */ /* 0x000e2a0000201c00 */
[----:B------:R-:W-:Y:S02]  /*5a00*/  DFMA R14, R40, R14, R22 ;  /* 0x0000000e280e722b */ /* 0x000fe40000000016 */
[----:B------:R-:W-:-:S06]  /*5a10*/  DFMA R20, R38, R16, R38 ;  /* 0x000000102614722b */ /* 0x000fcc0000000026 */
[----:B------:R-:W-:Y:S02]  /*5a20*/  DFMA R34, R14, R34, R34 ;  /* 0x000000220e22722b */ /* 0x000fe40000000022 */
[----:B0-----:R-:W-:Y:S01]  /*5a30*/  DMUL R16, R12, R20 ;  /* 0x000000140c107228 */ /* 0x001fe20000000000 */
[----:B------:R-:W-:Y:S01]  /*5a40*/  FSETP.GEU.AND P1, PT, |R13|, 6.5827683646048100446e-37, PT ;  /* 0x036000000d00780b */ /* 0x000fe20003f2e200 */
[----:B------:R-:W-:-:S06]  /*5a50*/  DFMA R14, R40, R14, 1 ;  /* 0x3ff00000280e742b */ /* 0x000fcc000000000e */
[----:B------:R-:W-:-:S04]  /*5a60*/  DFMA R18, -R28, R16, R12 ;  /* 0x000000101c12722b */ /* 0x000fc8000000010c */
[----:B------:R-:W-:Y:S02]  /*5a70*/  FSEL R22, R14, R34, !P0 ;  /* 0x000000220e167208 */ /* 0x000fe40004000000 */
[----:B------:R-:W-:Y:S02]  /*5a80*/  FSEL R23, R15, R35, !P0 ;  /* 0x000000230f177208 */ /* 0x000fe40004000000 */
[----:B------:R-:W-:Y:S01]  /*5a90*/  DFMA R20, R20, R18, R16 ;  /* 0x000000121414722b */ /* 0x000fe20000000010 */
[----:B------:R-:W-:-:S03]  /*5aa0*/  LOP3.LUT P0, RZ, R7, 0x2, RZ, 0xc0, !PT ;  /* 0x0000000207ff7812 */ /* 0x000fc6000780c0ff */
[----:B------:R-:W-:-:S06]  /*5ab0*/  DADD R14, RZ, -R22 ;  /* 0x00000000ff0e7229 */ /* 0x000fcc0000000816 */
[----:B------:R-:W-:-:S04]  /*5ac0*/  FFMA R5, RZ, R29, R21 ;  /* 0x0000001dff057223 */ /* 0x000fc80000000015 */
[----:B------:R-:W-:Y:S02]  /*5ad0*/  FSEL R6, R22, R14, !P0 ;  /* 0x0000000e16067208 */ /* 0x000fe40004000000 */
[----:B------:R-:W-:Y:S02]  /*5ae0*/  FSEL R7, R23, R15, !P0 ;  /* 0x0000000f17077208 */ /* 0x000fe40004000000 */
[----:B------:R-:W-:-:S04]  /*5af0*/  FSETP.GT.AND P0, PT, |R5|, 1.469367938527859385e-39, PT ;  /* 0x001000000500780b */ /* 0x000fc80003f04200 */
[----:B------:R-:W-:-:S09]  /*5b00*/  DMUL R30, R30, -R6 ;  /* 0x800000061e1e7228 */ /* 0x000fd20000000000 */
[----:B------:R-:W-:Y:S05]  /*5b10*/  @P0 BRA P1, `(.L_x_91) ;  /* 0x0000000000200947 */ /* 0x000fea0000800000 */
[----:B------:R-:W-:Y:S01]  /*5b20*/  IMAD.MOV.U32 R17, RZ, RZ, R12 ;  /* 0x000000ffff117224 */ /* 0x000fe200078e000c */
[----:B------:R-:W-:Y:S01]  /*5b30*/  MOV R7, 0x5b80 ;  /* 0x00005b8000077802 */ /* 0x000fe20000000f00 */
[----:B------:R-:W-:Y:S01]  /*5b40*/  IMAD.MOV.U32 R16, RZ, RZ, R13 ;  /* 0x000000ffff107224 */ /* 0x000fe200078e000d */
[----:B------:R-:W-:Y:S01]  /*5b50*/  MOV R13, R29 ;  /* 0x0000001d000d7202 */ /* 0x000fe20000000f00 */
[----:B------:R-:W-:-:S07]  /*5b60*/  IMAD.MOV.U32 R12, RZ, RZ, R28 ;  /* 0x000000ffff0c7224 */ /* 0x000fce00078e001c */
[----:B------:R-:W-:Y:S05]  /*5b70*/  CALL.REL.NOINC `($__internal_0_$__cuda_sm20_div_rn_f64_full) ;  /* 0x0000000c005c7944 */ /* 0x000fea0003c00000 */
[----:B------:R-:W-:Y:S02]  /*5b80*/  IMAD.MOV.U32 R20, RZ, RZ, R13 ;  /* 0x000000ffff147224 */ /* 0x000fe400078e000d */
[----:B------:R-:W-:-:S07]  /*5b90*/  IMAD.MOV.U32 R21, RZ, RZ, R12 ;  /* 0x000000ffff157224 */ /* 0x000fce00078e000c */
.L_x_91:
[----:B------:R-:W-:Y:S05]  /*5ba0*/  BSYNC.RECONVERGENT B3 ;  /* 0x0000000000037941 */ /* 0x000fea0003800200 */
.L_x_90:
[----:B------:R-:W-:Y:S01]  /*5bb0*/  DADD R12, -RZ, |R20| ;  /* 0x00000000ff0c7229 */ /* 0x000fe20000000514 */
[----:B------:R-:W-:Y:S01]  /*5bc0*/  BSSY.RECONVERGENT B2, `(.L_x_92) ;  /* 0x0000005000027945 */ /* 0x000fe20003800200 */
[----:B------:R-:W-:-:S08]  /*5bd0*/  IMAD.MOV.U32 R7, RZ, RZ, 0x40000000 ;  /* 0x40000000ff077424 */ /* 0x000fd000078e00ff */
[----:B------:R-:W-:Y:S01]  /*5be0*/  IMAD.MOV.U32 R14, RZ, RZ, R12 ;  /* 0x000000ffff0e7224 */ /* 0x000fe200078e000c */
[----:B------:R-:W-:-:S07]  /*5bf0*/  MOV R12, 0x5c10 ;  /* 0x00005c10000c7802 */ /* 0x000fce0000000f00 */
[----:B------:R-:W-:Y:S05]  /*5c00*/  CALL.REL.NOINC `($_Z25CIEDE2000DifferenceKernelPhS_mS_mmPmPd$__internal_accurate_pow) ;  /* 0x0000001c00a07944 */ /* 0x000fea0003c00000 */
[----:B------:R-:W-:Y:S05]  /*5c10*/  BSYNC.RECONVERGENT B2 ;  /* 0x0000000000027941 */ /* 0x000fea0003800200 */
.L_x_92:
[----:B------:R-:W0:Y:S01]  /*5c20*/  MUFU.RCP64H R15, R27 ;  /* 0x0000001b000f7308 */ /* 0x000e220000001800 */
[----:B------:R-:W-:Y:S01]  /*5c30*/  IMAD.MOV.U32 R14, RZ, RZ, 0x1 ;  /* 0x00000001ff0e7424 */ /* 0x000fe200078e00ff */
[C---:B------:R-:W-:Y:S01]  /*5c40*/  DSETP.NEU.AND P3, PT, R20.reuse, RZ, PT ;  /* 0x000000ff1400722a */ /* 0x040fe20003f6d000 */
[----:B------:R-:W-:Y:S01]  /*5c50*/  BSSY.RECONVERGENT B2, `(.L_x_93) ;  /* 0x000001a000027945 */ /* 0x000fe20003800200 */
[----:B------:R-:W-:-:S04]  /*5c60*/  DSETP.NEU.AND P1, PT, R20, 1, PT ;  /* 0x3ff000001400742a */ /* 0x000fc80003f2d000 */
[----:B------:R-:W-:Y:S02]  /*5c70*/  FSEL R6, R13, RZ, P3 ;  /* 0x000000ff0d067208 */ /* 0x000fe40001800000 */
[----:B------:R-:W-:Y:S01]  /*5c80*/  FSEL R7, R7, RZ, P3 ;  /* 0x000000ff07077208 */ /* 0x000fe20001800000 */
[----:B0-----:R-:W-:-:S08]  /*5c90*/  DFMA R16, -R26, R14, 1 ;  /* 0x3ff000001a10742b */ /* 0x001fd0000000010e */
[----:B------:R-:W-:-:S08]  /*5ca0*/  DFMA R16, R16, R16, R16 ;  /* 0x000000101010722b */ /* 0x000fd00000000010 */
[----:B------:R-:W-:Y:S02]  /*5cb0*/  DFMA R16, R14, R16, R14 ;  /* 0x000000100e10722b */ /* 0x000fe4000000000e */
[----:B------:R-:W-:Y:S02]  /*5cc0*/  DADD R14, R8, -R10 ;  /* 0x00000000080e7229 */ /* 0x000fe4000000080a */
[----:B------:R-:W-:-:S04]  /*5cd0*/  DADD R8, R20, 2 ;  /* 0x4000000014087429 */ /* 0x000fc80000000000 */
[----:B------:R-:W-:-:S04]  /*5ce0*/  DFMA R18, -R26, R16, 1 ;  /* 0x3ff000001a12742b */ /* 0x000fc80000000110 */
[----:B------:R-:W-:Y:S02]  /*5cf0*/  FSETP.GEU.AND P2, PT, |R15|, 6.5827683646048100446e-37, PT ;  /* 0x036000000f00780b */ /* 0x000fe40003f4e200 */
[----:B------:R-:W-:Y:S02]  /*5d00*/  LOP3.LUT R8, R9, 0x7ff00000, RZ, 0xc0, !PT ;  /* 0x7ff0000009087812 */ /* 0x000fe400078ec0ff */
[----:B------:R-:W-:Y:S02]  /*5d10*/  DFMA R18, R16, R18, R16 ;  /* 0x000000121012722b */ /* 0x000fe40000000010 */
[----:B------:R-:W-:-:S06]  /*5d20*/  ISETP.NE.AND P4, PT, R8, 0x7ff00000, PT ;  /* 0x7ff000000800780c */ /* 0x000fcc0003f85270 */
[----:B------:R-:W-:-:S08]  /*5d30*/  DMUL R10, R14, R18 ;  /* 0x000000120e0a7228 */ /* 0x000fd00000000000 */
[----:B------:R-:W-:-:S08]  /*5d40*/  DFMA R16, -R26, R10, R14 ;  /* 0x0000000a1a10722b */ /* 0x000fd0000000010e */
[----:B------:R-:W-:-:S10]  /*5d50*/  DFMA R10, R18, R16, R10 ;  /* 0x00000010120a722b */ /* 0x000fd4000000000a */
[----:B------:R-:W-:-:S05]  /*5d60*/  FFMA R5, RZ, R27, R11 ;  /* 0x0000001bff057223 */ /* 0x000fca000000000b */
[----:B------:R-:W-:Y:S01]  /*5d70*/  FSETP.GT.AND P0, PT, |R5|, 1.469367938527859385e-39, PT ;  /* 0x001000000500780b */ /* 0x000fe20003f04200 */
[----:B------:R-:W-:-:S12]  /*5d80*/  @P4 BRA `(.L_x_94) ;  /* 0x0000000000184947 */ /* 0x000fd80003800000 */
[----:B------:R-:W-:-:S14]  /*5d90*/  DSETP.NAN.AND P3, PT, R20, R20, PT ;  /* 0x000000141400722a */ /* 0x000fdc0003f68000 */
[----:B------:R-:W-:Y:S01]  /*5da0*/  @P3 DADD R6, R20, 2 ;  /* 0x4000000014063429 */ /* 0x000fe20000000000 */
[----:B------:R-:W-:Y:S10]  /*5db0*/  @P3 BRA `(.L_x_94) ;  /* 0x00000000000c3947 */ /* 0x000ff40003800000 */
[----:B------:R-:W-:-:S14]  /*5dc0*/  DSETP.NEU.AND P3, PT, |R20|, +INF , PT ;  /* 0x7ff000001400742a */ /* 0x000fdc0003f6d200 */
[----:B------:R-:W-:Y:S02]  /*5dd0*/  @!P3 IMAD.MOV.U32 R6, RZ, RZ, 0x0 ;  /* 0x00000000ff06b424 */ /* 0x000fe400078e00ff */
[----:B------:R-:W-:-:S07]  /*5de0*/  @!P3 IMAD.MOV.U32 R7, RZ, RZ, 0x7ff00000 ;  /* 0x7ff00000ff07b424 */ /* 0x000fce00078e00ff */
.L_x_94:
[----:B------:R-:W-:Y:S05]  /*5df0*/  BSYNC.RECONVERGENT B2 ;  /* 0x0000000000027941 */ /* 0x000fea0003800200 */
.L_x_93:
[----:B------:R-:W-:Y:S01]  /*5e00*/  BSSY.RECONVERGENT B3, `(.L_x_95) ;  /* 0x000000c000037945 */ /* 0x000fe20003800200 */
[----:B------:R-:W-:Y:S02]  /*5e10*/  FSEL R8, R6, RZ, P1 ;  /* 0x000000ff06087208 */ /* 0x000fe40000800000 */
[----:B------:R-:W-:Y:S01]  /*5e20*/  FSEL R9, R7, 1.875, P1 ;  /* 0x3ff0000007097808 */ /* 0x000fe20000800000 */
[----:B------:R-:W-:Y:S06]  /*5e30*/  @P0 BRA P2, `(.L_x_96) ;  /* 0x0000000000200947 */ /* 0x000fec0001000000 */
[----:B------:R-:W-:Y:S01]  /*5e40*/  MOV R17, R14 ;  /* 0x0000000e00117202 */ /* 0x000fe20000000f00 */
[----:B------:R-:W-:Y:S01]  /*5e50*/  IMAD.MOV.U32 R16, RZ, RZ, R15 ;  /* 0x000000ffff107224 */ /* 0x000fe200078e000f */
[----:B------:R-:W-:Y:S01]  /*5e60*/  MOV R7, 0x5ea0 ;  /* 0x00005ea000077802 */ /* 0x000fe20000000f00 */
[----:B------:R-:W-:Y:S02]  /*5e70*/  IMAD.MOV.U32 R12, RZ, RZ, R26 ;  /* 0x000000ffff0c7224 */ /* 0x000fe400078e001a */
[----:B------:R-:W-:-:S07]  /*5e80*/  IMAD.MOV.U32 R13, RZ, RZ, R27 ;  /* 0x000000ffff0d7224 */ /* 0x000fce00078e001b */
[----:B------:R-:W-:Y:S05]  /*5e90*/  CALL.REL.NOINC `($__internal_0_$__cuda_sm20_div_rn_f64_full) ;  /* 0x0000000800947944 */ /* 0x000fea0003c00000 */
[----:B------:R-:W-:Y:S02]  /*5ea0*/  IMAD.MOV.U32 R10, RZ, RZ, R13 ;  /* 0x000000ffff0a7224 */ /* 0x000fe400078e000d */
[----:B------:R-:W-:-:S07]  /*5eb0*/  IMAD.MOV.U32 R11, RZ, RZ, R12 ;  /* 0x000000ffff0b7224 */ /* 0x000fce00078e000c */
.L_x_96:
[----:B------:R-:W-:Y:S05]  /*5ec0*/  BSYNC.RECONVERGENT B3 ;  /* 0x0000000000037941 */ /* 0x000fea0003800200 */
.L_x_95:
[----:B------:R-:W-:Y:S01]  /*5ed0*/  DADD R12, -RZ, |R10| ;  /* 0x00000000ff0c7229 */ /* 0x000fe2000000050a */
[----:B------:R-:W-:Y:S01]  /*5ee0*/  BSSY.RECONVERGENT B2, `(.L_x_97) ;  /* 0x0000005000027945 */ /* 0x000fe20003800200 */
[----:B------:R-:W-:-:S08]  /*5ef0*/  IMAD.MOV.U32 R7, RZ, RZ, 0x40000000 ;  /* 0x40000000ff077424 */ /* 0x000fd000078e00ff */
[----:B------:R-:W-:Y:S01]  /*5f00*/  IMAD.MOV.U32 R14, RZ, RZ, R12 ;  /* 0x000000ffff0e7224 */ /* 0x000fe200078e000c */
[----:B------:R-:W-:-:S07]  /*5f10*/  MOV R12, 0x5f30 ;  /* 0x00005f30000c7802 */ /* 0x000fce0000000f00 */
[----:B------:R-:W-:Y:S05]  /*5f20*/  CALL.REL.NOINC `($_Z25CIEDE2000DifferenceKernelPhS_mS_mmPmPd$__internal_accurate_pow) ;  /* 0x0000001800d87944 */ /* 0x000fea0003c00000 */
[----:B------:R-:W-:Y:S05]  /*5f30*/  BSYNC.RECONVERGENT B2 ;  /* 0x0000000000027941 */ /* 0x000fea0003800200 */
.L_x_97:
[----:B------:R-:W0:Y:S01]  /*5f40*/  MUFU.RCP64H R15, R33 ;  /* 0x00000021000f7308 */ /* 0x000e220000001800 */
[----:B------:R-:W-:Y:S01]  /*5f50*/  MOV R14, 0x1 ;  /* 0x00000001000e7802 */ /* 0x000fe20000000f00 */
[C---:B------:R-:W-:Y:S01]  /*5f60*/  DSETP.NEU.AND P0, PT, R10.reuse, RZ, PT ;  /* 0x000000ff0a00722a */ /* 0x040fe20003f0d000 */
[----:B------:R-:W-:Y:S01]  /*5f70*/  BSSY.RECONVERGENT B2, `(.L_x_98) ;  /* 0x0000017000027945 */ /* 0x000fe20003800200 */
[----:B------:R-:W-:-:S04]  /*5f80*/  DSETP.NEU.AND P2, PT, R10, 1, PT ;  /* 0x3ff000000a00742a */ /* 0x000fc80003f4d000 */
[----:B------:R-:W-:Y:S02]  /*5f90*/  FSEL R6, R13, RZ, P0 ;  /* 0x000000ff0d067208 */ /* 0x000fe40000000000 */
[----:B------:R-:W-:Y:S01]  /*5fa0*/  FSEL R7, R7, RZ, P0 ;  /* 0x000000ff07077208 */ /* 0x000fe20000000000 */
[----:B0-----:R-:W-:-:S08]  /*5fb0*/  DFMA R16, -R32, R14, 1 ;  /* 0x3ff000002010742b */ /* 0x001fd0000000010e */
[----:B------:R-:W-:-:S08]  /*5fc0*/  DFMA R16, R16, R16, R16 ;  /* 0x000000101010722b */ /* 0x000fd00000000010 */
[----:B------:R-:W-:-:S08]  /*5fd0*/  DFMA R16, R14, R16, R14 ;  /* 0x000000100e10722b */ /* 0x000fd0000000000e */
[----:B------:R-:W-:-:S08]  /*5fe0*/  DFMA R14, -R32, R16, 1 ;  /* 0x3ff00000200e742b */ /* 0x000fd00000000110 */
[----:B------:R-:W-:Y:S02]  /*5ff0*/  DFMA R16, R16, R14, R16 ;  /* 0x0000000e1010722b */ /* 0x000fe40000000010 */
[----:B------:R-:W-:-:S06]  /*6000*/  DADD R14, R10, 2 ;  /* 0x400000000a0e7429 */ /* 0x000fcc0000000000 */
[----:B------:R-:W-:-:S04]  /*6010*/  DMUL R20, R24, R16 ;  /* 0x0000001018147228 */ /* 0x000fc80000000000 */
[----:B------:R-:W-:-:S04]  /*6020*/  LOP3.LUT R14, R15, 0x7ff00000, RZ, 0xc0, !PT ;  /* 0x7ff000000f0e7812 */ /* 0x000fc800078ec0ff */
[----:B------:R-:W-:Y:S01]  /*6030*/  DFMA R18, -R32, R20, R24 ;  /* 0x000000142012722b */ /* 0x000fe20000000118 */
[----:B------:R-:W-:-:S07]  /*6040*/  ISETP.NE.AND P1, PT, R14, 0x7ff00000, PT ;  /* 0x7ff000000e00780c */ /* 0x000fce0003f25270 */
[----:B------:R-:W-:-:S10]  /*6050*/  DFMA R20, R16, R18, R20 ;  /* 0x000000121014722b */ /* 0x000fd40000000014 */
[----:B------:R-:W-:Y:S01]  /*6060*/  FFMA R5, RZ, R33, R21 ;  /* 0x00000021ff057223 */ /* 0x000fe20000000015 */
[----:B------:R-:W-:Y:S06]  /*6070*/  @P1 BRA `(.L_x_99) ;  /* 0x0000000000181947 */ /* 0x000fec0003800000 */
[----:B------:R-:W-:-:S14]  /*6080*/  DSETP.NAN.AND P0, PT, R10, R10, PT ;  /* 0x0000000a0a00722a */ /* 0x000fdc0003f08000 */
[----:B------:R-:W-:Y:S01]  /*6090*/  @P0 DADD R6, R10, 2 ;  /* 0x400000000a060429 */ /* 0x000fe20000000000 */
[----:B------:R-:W-:Y:S10]  /*60a0*/  @P0 BRA `(.L_x_99) ;  /* 0x00000000000c0947 */ /* 0x000ff40003800000 */
[----:B------:R-:W-:-:S14]  /*60b0*/  DSETP.NEU.AND P0, PT, |R10|, +INF , PT ;  /* 0x7ff000000a00742a */ /* 0x000fdc0003f0d200 */
[----:B------:R-:W-:Y:S02]  /*60c0*/  @!P0 IMAD.MOV.U32 R6, RZ, RZ, 0x0 ;  /* 0x00000000ff068424 */ /* 0x000fe400078e00ff */
[----:B------:R-:W-:-:S07]  /*60d0*/  @!P0 IMAD.MOV.U32 R7, RZ, RZ, 0x7ff00000 ;  /* 0x7ff00000ff078424 */ /* 0x000fce00078e00ff */
.L_x_99:
[----:B------:R-:W-:Y:S05]  /*60e0*/  BSYNC.RECONVERGENT B2 ;  /* 0x0000000000027941 */ /* 0x000fea0003800200 */
.L_x_98:
[----:B------:R-:W-:Y:S01]  /*60f0*/  FSETP.GT.AND P0, PT, |R5|, 1.469367938527859385e-39, PT ;  /* 0x001000000500780b */ /* 0x000fe20003f04200 */
[----:B------:R-:W-:Y:S01]  /*6100*/  BSSY.RECONVERGENT B3, `(.L_x_100) ;  /* 0x000000e000037945 */ /* 0x000fe20003800200 */
[----:B------:R-:W-:Y:S02]  /*6110*/  FSETP.GEU.AND P1, PT, |R25|, 6.5827683646048100446e-37, PT ;  /* 0x036000001900780b */ /* 0x000fe40003f2e200 */
[----:B------:R-:W-:Y:S02]  /*6120*/  FSEL R6, R6, RZ, P2 ;  /* 0x000000ff06067208 */ /* 0x000fe40001000000 */
[----:B------:R-:W-:-:S06]  /*6130*/  FSEL R7, R7, 1.875, P2 ;  /* 0x3ff0000007077808 */ /* 0x000fcc0001000000 */
[----:B------:R-:W-:-:S03]  /*6140*/  DADD R8, R8, R6 ;  /* 0x0000000008087229 */ /* 0x000fc60000000006 */
[----:B------:R-:W-:Y:S08]  /*6150*/  @P0 BRA P1, `(.L_x_101) ;  /* 0x0000000000200947 */ /* 0x000ff00000800000 */
[----:B------:R-:W-:Y:S01]  /*6160*/  IMAD.MOV.U32 R17, RZ, RZ, R24 ;  /* 0x000000ffff117224 */ /* 0x000fe200078e0018 */
[----:B------:R-:W-:Y:S01]  /*6170*/  MOV R7, 0x61c0 ;  /* 0x000061c000077802 */ /* 0x000fe20000000f00 */
[----:B------:R-:W-:Y:S02]  /*6180*/  IMAD.MOV.U32 R16, RZ, RZ, R25 ;  /* 0x000000ffff107224 */ /* 0x000fe400078e0019 */
[----:B------:R-:W-:Y:S02]  /*6190*/  IMAD.MOV.U32 R12, RZ, RZ, R32 ;  /* 0x000000ffff0c7224 */ /* 0x000fe400078e0020 */
[----:B------:R-:W-:-:S07]  /*61a0*/  IMAD.MOV.U32 R13, RZ, RZ, R33 ;  /* 0x000000ffff0d7224 */ /* 0x000fce00078e0021 */
[----:B------:R-:W-:Y:S05]  /*61b0*/  CALL.REL.NOINC `($__internal_0_$__cuda_sm20_div_rn_f64_full) ;  /* 0x0000000400cc7944 */ /* 0x000fea0003c00000 */
[----:B------:R-:W-:Y:S01]  /*61c0*/  IMAD.MOV.U32 R20, RZ, RZ, R13 ;  /* 0x000000ffff147224 */ /* 0x000fe200078e000d */
[----:B------:R-:W-:-:S07]  /*61d0*/  MOV R21, R12 ;  /* 0x0000000c00157202 */ /* 0x000fce0000000f00 */
.L_x_101:
[----:B------:R-:W-:Y:S05]  /*61e0*/  BSYNC.RECONVERGENT B3 ;  /* 0x0000000000037941 */ /* 0x000fea0003800200 */
.L_x_100:
[----:B------:R-:W-:Y:S01]  /*61f0*/  DADD R12, -RZ, |R20| ;  /* 0x00000000ff0c7229 */ /* 0x000fe20000000514 */
[----:B------:R-:W-:Y:S01]  /*6200*/  BSSY.RECONVERGENT B2, `(.L_x_102) ;  /* 0x0000005000027945 */ /* 0x000fe20003800200 */
[----:B------:R-:W-:-:S08]  /*6210*/  IMAD.MOV.U32 R7, RZ, RZ, 0x40000000 ;  /* 0x40000000ff077424 */ /* 0x000fd000078e00ff */
[----:B------:R-:W-:Y:S01]  /*6220*/  IMAD.MOV.U32 R14, RZ, RZ, R12 ;  /* 0x000000ffff0e7224 */ /* 0x000fe200078e000c */
[----:B------:R-:W-:-:S07]  /*6230*/  MOV R12, 0x6250 ;  /* 0x00006250000c7802 */ /* 0x000fce0000000f00 */
[----:B------:R-:W-:Y:S05]  /*6240*/  CALL.REL.NOINC `($_Z25CIEDE2000DifferenceKernelPhS_mS_mmPmPd$__internal_accurate_pow) ;  /* 0x0000001800107944 */ /* 0x000fea0003c00000 */
[----:B------:R-:W-:Y:S05]  /*6250*/  BSYNC.RECONVERGENT B2 ;  /* 0x0000000000027941 */ /* 0x000fea0003800200 */
.L_x_102:
[C---:B------:R-:W-:Y:S01]  /*6260*/  DADD R4, R20.reuse, 2 ;  /* 0x4000000014047429 */ /* 0x040fe20000000000 */
[----:B------:R-:W-:Y:S01]  /*6270*/  BSSY.RECONVERGENT B2, `(.L_x_103) ;  /* 0x000000e000027945 */ /* 0x000fe20003800200 */
[C---:B------:R-:W-:Y:S02]  /*6280*/  DSETP.NEU.AND P0, PT, R20.reuse, RZ, PT ;  /* 0x000000ff1400722a */ /* 0x040fe40003f0d000 */
[----:B------:R-:W-:-:S06]  /*6290*/  DSETP.NEU.AND P2, PT, R20, 1, PT ;  /* 0x3ff000001400742a */ /* 0x000fcc0003f4d000 */
[----:B------:R-:W-:Y:S02]  /*62a0*/  LOP3.LUT R4, R5, 0x7ff00000, RZ, 0xc0, !PT ;  /* 0x7ff0000005047812 */ /* 0x000fe400078ec0ff */
[----:B------:R-:W-:Y:S02]  /*62b0*/  FSEL R5, R7, RZ, P0 ;  /* 0x000000ff07057208 */ /* 0x000fe40000000000 */
[----:B------:R-:W-:Y:S02]  /*62c0*/  ISETP.NE.AND P1, PT, R4, 0x7ff00000, PT ;  /* 0x7ff000000400780c */ /* 0x000fe40003f25270 */
[----:B------:R-:W-:-:S11]  /*62d0*/  FSEL R4, R13, RZ, P0 ;  /* 0x000000ff0d047208 */ /* 0x000fd60000000000 */
[----:B------:R-:W-:Y:S05]  /*62e0*/  @P1 BRA `(.L_x_104) ;  /* 0x0000000000181947 */ /* 0x000fea0003800000 */
[----:B------:R-:W-:-:S14]  /*62f0*/  DSETP.NAN.AND P0, PT, R20, R20, PT ;  /* 0x000000141400722a */ /* 0x000fdc0003f08000 */
[----:B------:R-:W-:Y:S01]  /*6300*/  @P0 DADD R4, R20, 2 ;  /* 0x4000000014040429 */ /* 0x000fe20000000000 */
[----:B------:R-:W-:Y:S10]  /*6310*/  @P0 BRA `(.L_x_104) ;  /* 0x00000000000c0947 */ /* 0x000ff40003800000 */
[----:B------:R-:W-:-:S14]  /*6320*/  DSETP.NEU.AND P0, PT, |R20|, +INF , PT ;  /* 0x7ff000001400742a */ /* 0x000fdc0003f0d200 */
[----:B------:R-:W-:Y:S02]  /*6330*/  @!P0 IMAD.MOV.U32 R4, RZ, RZ, 0x0 ;  /* 0x00000000ff048424 */ /* 0x000fe400078e00ff */
[----:B------:R-:W-:-:S07]  /*6340*/  @!P0 IMAD.MOV.U32 R5, RZ, RZ, 0x7ff00000 ;  /* 0x7ff00000ff058424 */ /* 0x000fce00078e00ff */
.L_x_104:
[----:B------:R-:W-:Y:S05]  /*6350*/  BSYNC.RECONVERGENT B2 ;  /* 0x0000000000027941 */ /* 0x000fea0003800200 */
.L_x_103:
[----:B------:R-:W-:Y:S01]  /*6360*/  FSEL R4, R4, RZ, P2 ;  /* 0x000000ff04047208 */ /* 0x000fe20001000000 */
[----:B------:R-:W-:Y:S01]  /*6370*/  DMUL R30, R30, R10 ;  /* 0x0000000a1e1e7228 */ /* 0x000fe20000000000 */
[----:B------:R-:W-:Y:S01]  /*6380*/  FSEL R5, R5, 1.875, P2 ;  /* 0x3ff0000005057808 */ /* 0x000fe20001000000 */
[----:B------:R-:W-:Y:S05]  /*6390*/  BSSY.RECONVERGENT B2, `(.L_x_105) ;  /* 0x0000023000027945 */ /* 0x000fea0003800200 */
[----:B------:R-:W-:Y:S01]  /*63a0*/  DADD R8, R8, R4 ;  /* 0x0000000008087229 */ /* 0x000fe20000000004 */
[----:B------:R-:W-:-:S04]  /*63b0*/  LOP3.LUT R4, R3, UR24, RZ, 0xfc, !PT ;  /* 0x0000001803047c12 */ /* 0x000fc8000f8efcff */
[----:B------:R-:W-:-:S03]  /*63c0*/  ISETP.NE.U32.AND P0, PT, R4, RZ, PT ;  /* 0x000000ff0400720c */ /* 0x000fc60003f05070 */
[----:B------:R-:W-:-:S10]  /*63d0*/  DFMA R20, R30, R20, R8 ;  /* 0x000000141e14722b */ /* 0x000fd40000000008 */
[----:B------:R-:W-:Y:S05]  /*63e0*/  @P0 BRA `(.L_x_106) ;  /* 0x0000000000500947 */ /* 0x000fea0003800000 */
[----:B------:R-:W0:Y:S01]  /*63f0*/  I2F.U32.RP R6, UR25 ;  /* 0x0000001900067d06 */ /* 0x000e220008209000 */
[----:B------:R-:W-:Y:S01]  /*6400*/  IMAD.MOV.U32 R4, RZ, RZ, RZ ;  /* 0x000000ffff047224 */ /* 0x000fe200078e00ff */
[----:B------:R-:W-:-:S06]  /*6410*/  ISETP.NE.U32.AND P2, PT, RZ, UR25, PT ;  /* 0x00000019ff007c0c */ /* 0x000fcc000bf45070 */
[----:B0-----:R-:W0:Y:S02]  /*6420*/  MUFU.RCP R6, R6 ;  /* 0x0000000600067308 */ /* 0x001e240000001000 */
[----:B0-----:R-:W-:-:S06]  /*6430*/  VIADD R7, R6, 0xffffffe ;  /* 0x0ffffffe06077836 */ /* 0x001fcc0000000000 */
[----:B------:R-:W0:Y:S02]  /*6440*/  F2I.FTZ.U32.TRUNC.NTZ R5, R7 ;  /* 0x0000000700057305 */ /* 0x000e24000021f000 */
[----:B0-----:R-:W-:-:S04]  /*6450*/  IMAD.MOV R9, RZ, RZ, -R5 ;  /* 0x000000ffff097224 */ /* 0x001fc800078e0a05 */
[----:B------:R-:W-:-:S04]  /*6460*/  IMAD R9, R9, UR25, RZ ;  /* 0x0000001909097c24 */ /* 0x000fc8000f8e02ff */
[----:B------:R-:W-:-:S06]  /*6470*/  IMAD.HI.U32 R9, R5, R9, R4 ;  /* 0x0000000905097227 */ /* 0x000fcc00078e0004 */
[----:B------:R-:W-:-:S04]  /*6480*/  IMAD.HI.U32 R8, R9, R0, RZ ;  /* 0x0000000009087227 */ /* 0x000fc800078e00ff */
[----:B------:R-:W-:Y:S01]  /*6490*/  IMAD.MOV.U32 R9, RZ, RZ, RZ ;  /* 0x000000ffff097224 */ /* 0x000fe200078e00ff */
[----:B------:R-:W-:-:S05]  /*64a0*/  IADD3 R5, PT, PT, -R8, RZ, RZ ;  /* 0x000000ff08057210 */ /* 0x000fca0007ffe1ff */
[----:B------:R-:W-:-:S05]  /*64b0*/  IMAD R4, R5, UR25, R0 ;  /* 0x0000001905047c24 */ /* 0x000fca000f8e0200 */
[----:B------:R-:W-:-:S13]  /*64c0*/  ISETP.GE.U32.AND P0, PT, R4, UR25, PT ;  /* 0x0000001904007c0c */ /* 0x000fda000bf06070 */
[----:B------:R-:W-:Y:S02]  /*64d0*/  @P0 VIADD R4, R4, -UR25 ;  /* 0x8000001904040c36 */ /* 0x000fe40008000000 */
[----:B------:R-:W-:-:S03]  /*64e0*/  @P0 VIADD R8, R8, 0x1 ;  /* 0x0000000108080836 */ /* 0x000fc60000000000 */
[----:B------:R-:W-:-:S13]  /*64f0*/  ISETP.GE.U32.AND P1, PT, R4, UR25, PT ;  /* 0x0000001904007c0c */ /* 0x000fda000bf26070 */
[----:B------:R-:W-:Y:S01]  /*6500*/  @P1 VIADD R8, R8, 0x1 ;  /* 0x0000000108081836 */ /* 0x000fe20000000000 */
[----:B------:R-:W-:Y:S01]  /*6510*/  @!P2 LOP3.LUT R8, RZ, UR25, RZ, 0x33, !PT ;  /* 0x00000019ff08ac12 */ /* 0x000fe2000f8e33ff */
[----:B------:R-:W-:Y:S06]  /*6520*/  BRA `(.L_x_107) ;  /* 0x0000000000247947 */ /* 0x000fec0003800000 */
.L_x_106:
[----:B------:R-:W0:Y:S01]  /*6530*/  LDCU.64 UR8, c[0x0][0x3a8] ;  /* 0x00007500ff0877ac */ /* 0x000e220008000a00 */
[----:B------:R-:W-:Y:S01]  /*6540*/  IMAD.MOV.U32 R11, RZ, RZ, R0 ;  /* 0x000000ffff0b7224 */ /* 0x000fe200078e0000 */
[----:B------:R-:W-:Y:S02]  /*6550*/  MOV R12, R3 ;  /* 0x00000003000c7202 */ /* 0x000fe40000000f00 */
[----:B------:R-:W-:Y:S01]  /*6560*/  MOV R8, 0x65a0 ;  /* 0x000065a000087802 */ /* 0x000fe20000000f00 */
[----:B0-----:R-:W-:Y:S02]  /*6570*/  IMAD.U32 R10, RZ, RZ, UR8 ;  /* 0x00000008ff0a7e24 */ /* 0x001fe4000f8e00ff */
[----:B------:R-:W-:-:S07]  /*6580*/  IMAD.U32 R9, RZ, RZ, UR9 ;  /* 0x00000009ff097e24 */ /* 0x000fce000f8e00ff */
[----:B------:R-:W-:Y:S05]  /*6590*/  CALL.REL.NOINC `($__internal_1_$__cuda_sm20_div_u64) ;  /* 0x0000000800647944 */ /* 0x000fea0003c00000 */
[----:B------:R-:W-:Y:S02]  /*65a0*/  IMAD.MOV.U32 R8, RZ, RZ, R10 ;  /* 0x000000ffff087224 */ /* 0x000fe400078e000a */
[----:B------:R-:W-:-:S07]  /*65b0*/  IMAD.MOV.U32 R9, RZ, RZ, R11 ;  /* 0x000000ffff097224 */ /* 0x000fce00078e000b */
.L_x_107:
[----:B------:R-:W-:Y:S05]  /*65c0*/  BSYNC.RECONVERGENT B2 ;  /* 0x0000000000027941 */ /* 0x000fea0003800200 */
.L_x_105:
[----:B------:R-:W0:Y:S01]  /*65d0*/  MUFU.RSQ64H R7, R21 ;  /* 0x0000001500077308 */ /* 0x000e220000001c00 */
[----:B------:R-:W-:Y:S01]  /*65e0*/  VIADD R6, R21, 0xfcb00000 ;  /* 0xfcb0000015067836 */ /* 0x000fe20000000000 */
[----:B------:R-:W-:Y:S01]  /*65f0*/  BSSY.RECONVERGENT B2, `(.L_x_108) ;  /* 0x000001f000027945 */ /* 0x000fe20003800200 */
[----:B------:R-:W-:Y:S02]  /*6600*/  IMAD.MOV.U32 R10, RZ, RZ, 0x0 ;  /* 0x00000000ff0a7424 */ /* 0x000fe400078e00ff */
[----:B------:R-:W-:Y:S01]  /*6610*/  IMAD.MOV.U32 R11, RZ, RZ, 0x3fd80000 ;  /* 0x3fd80000ff0b7424 */ /* 0x000fe200078e00ff */
[----:B------:R-:W-:Y:S01]  /*6620*/  ISETP.GE.U32.AND P0, PT, R6, 0x7ca00000, PT ;  /* 0x7ca000000600780c */ /* 0x000fe20003f06070 */
[----:B0-----:R-:W-:-:S08]  /*6630*/  DMUL R4, R6, R6 ;  /* 0x0000000606047228 */ /* 0x001fd00000000000 */
[----:B------:R-:W-:-:S08]  /*6640*/  DFMA R4, R20, -R4, 1 ;  /* 0x3ff000001404742b */ /* 0x000fd00000000804 */
[----:B------:R-:W-:Y:S02]  /*6650*/  DFMA R10, R4, R10, 0.5 ;  /* 0x3fe00000040a742b */ /* 0x000fe4000000000a */
[----:B------:R-:W-:-:S08]  /*6660*/  DMUL R4, R6, R4 ;  /* 0x0000000406047228 */ /* 0x000fd00000000000 */
[----:B------:R-:W-:Y:S01]  /*6670*/  DFMA R14, R10, R4, R6 ;  /* 0x000000040a0e722b */ /* 0x000fe20000000006 */
[----:B------:R-:W-:-:S04]  /*6680*/  LEA R4, P1, R8, UR22, 0x3 ;  /* 0x0000001608047c11 */ /* 0x000fc8000f8218ff */
[----:B------:R-:W-:-:S03]  /*6690*/  LEA.HI.X R5, R8, UR23, R9, 0x3, P1 ;  /* 0x0000001708057c11 */ /* 0x000fc600088f1c09 */
        /* <DEDUP_REMOVED lines=11> */
[----:B------:R-:W-:Y:S01]  /*6750*/  IMAD.MOV.U32 R13, RZ, RZ, R20 ;  /* 0x000000ffff0d7224 */ /* 0x000fe200078e0014 */
[----:B------:R-:W-:Y:S01]  /*6760*/  MOV R20, R11 ;  /* 0x0000000b00147202 */ /* 0x000fe20000000f00 */
[----:B------:R-:W-:Y:S02]  /*6770*/  IMAD.MOV.U32 R18, RZ, RZ, R19 ;  /* 0x000000ffff127224 */ /* 0x000fe400078e0013 */
[----:B------:R-:W-:-:S02]  /*6780*/  IMAD.MOV.U32 R14, RZ, RZ, R21 ;  /* 0x000000ffff0e7224 */ /* 0x000fc400078e0015 */
[----:B------:R-:W-:-:S07]  /*6790*/  IMAD.MOV.U32 R19, RZ, RZ, R6 ;  /* 0x000000ffff137224 */ /* 0x000fce00078e0006 */
[----:B------:R-:W-:Y:S05]  /*67a0*/  CALL.REL.NOINC `($__internal_2_$__cuda_sm20_dsqrt_rn_f64_mediumpath_v1) ;  /* 0x0000000800f47944 */ /* 0x000fea0003c00000 */
[----:B------:R-:W-:-:S04]  /*67b0*/  LOP3.LUT R13, R13, R12, RZ, 0x3c, !PT ;  /* 0x0000000c0d0d7212 */ /* 0x000fc800078e3cff */
[----:B------:R-:W-:-:S04]  /*67c0*/  LOP3.LUT R12, R13, R12, RZ, 0x3c, !PT ;  /* 0x0000000c0d0c7212 */ /* 0x000fc800078e3cff */
[----:B------:R-:W-:-:S07]  /*67d0*/  LOP3.LUT R13, R13, R12, RZ, 0x3c, !PT ;  /* 0x0000000c0d0d7212 */ /* 0x000fce00078e3cff */
.L_x_109:
[----:B------:R-:W-:Y:S05]  /*67e0*/  BSYNC.RECONVERGENT B2 ;  /* 0x0000000000027941 */ /* 0x000fea0003800200 */
.L_x_108:
[----:B------:R0:W-:Y:S02]  /*67f0*/  STG.E.64 desc[UR10][R4.64], R12 ;  /* 0x0000000c04007986 */ /* 0x0001e4000c101b0a */
.L_x_20:
[----:B------:R-:W-:Y:S05]  /*6800*/  BSYNC.RECONVERGENT B1 ;  /* 0x0000000000017941 */ /* 0x000fea0003800200 */
.L_x_19:
[----:B------:R-:W1:Y:S01]  /*6810*/  LDCU UR8, c[0x0][0x360] ;  /* 0x00006c00ff0877ac */ /* 0x000e620008000800 */
[----:B------:R-:W2:Y:S01]  /*6820*/  LDC.64 R6, c[0x0][0x3a8] ;  /* 0x0000ea00ff067b82 */ /* 0x000ea20000000a00 */
[----:B0-----:R-:W-:Y:S01]  /*6830*/  IMAD.MOV.U32 R4, RZ, RZ, R0 ;  /* 0x000000ffff047224 */ /* 0x001fe200078e0000 */
[----:B------:R-:W1:Y:S01]  /*6840*/  LDCU UR9, c[0x0][0x370] ;  /* 0x00006e00ff0977ac */ /* 0x000e620008000800 */
[----:B------:R-:W-:Y:S01]  /*6850*/  IMAD.MOV.U32 R5, RZ, RZ, R3 ;  /* 0x000000ffff057224 */ /* 0x000fe200078e0003 */
[----:B-1----:R-:W-:-:S06]  /*6860*/  UIMAD UR8, UR8, UR9, URZ ;  /* 0x00000009080872a4 */ /* 0x002fcc000f8e02ff */
[----:B--2---:R-:W-:-:S04]  /*6870*/  IMAD.WIDE.U32 R4, R6, UR8, R4 ;  /* 0x0000000806047c25 */ /* 0x004fc8000f8e0004 */
[----:B------:R-:W-:Y:S01]  /*6880*/  IMAD R3, R7, UR8, R5 ;  /* 0x0000000807037c24 */ /* 0x000fe2000f8e0205 */
[----:B------:R-:W-:Y:S01]  /*6890*/  ISETP.GE.U32.AND P0, PT, R4, UR4, PT ;  /* 0x0000000404007c0c */ /* 0x000fe2000bf06070 */
[----:B------:R-:W-:-:S03]  /*68a0*/  IMAD.MOV.U32 R0, RZ, RZ, R4 ;  /* 0x000000ffff007224 */ /* 0x000fc600078e0004 */
[----:B------:R-:W-:-:S13]  /*68b0*/  ISETP.GE.U32.AND.EX P0, PT, R3, UR7, PT, P0 ;  /* 0x0000000703007c0c */ /* 0x000fda000bf06100 */
[----:B------:R-:W-:Y:S05]  /*68c0*/  @!P0 BRA `(.L_x_110) ;  /* 0xffffff9800688947 */ /* 0x000fea000383ffff */
[----:B------:R-:W-:Y:S05]  /*68d0*/  BSYNC.RECONVERGENT B0 ;  /* 0x0000000000007941 */ /* 0x000fea0003800200 */
.L_x_9:
[----:B------:R-:W-:Y:S05]  /*68e0*/  EXIT ;  /* 0x000000000000794d */ /* 0x000fea0003800000 */
        .weak           $__internal_0_$__cuda_sm20_div_rn_f64_full
        .type           $__internal_0_$__cuda_sm20_div_rn_f64_full,@function
        .size           $__internal_0_$__cuda_sm20_div_rn_f64_full,($__internal_1_$__cuda_sm20_div_u64 - $__internal_0_$__cuda_sm20_div_rn_f64_full)
$__internal_0_$__cuda_sm20_div_rn_f64_full:
[C---:B------:R-:W-:Y:S01]  /*68f0*/  FSETP.GEU.AND P0, PT, |R13|.reuse, 1.469367938527859385e-39, PT ;  /* 0x001000000d00780b */ /* 0x040fe20003f0e200 */
[----:B------:R-:W-:Y:S01]  /*6900*/  IMAD.MOV.U32 R35, RZ, RZ, R16 ;  /* 0x000000ffff237224 */ /* 0x000fe200078e0010 */
[C---:B------:R-:W-:Y:S01]  /*6910*/  LOP3.LUT R14, R13.reuse, 0x800fffff, RZ, 0xc0, !PT ;  /* 0x800fffff0d0e7812 */ /* 0x040fe200078ec0ff */
[----:B------:R-:W-:Y:S01]  /*6920*/  IMAD.MOV.U32 R40, RZ, RZ, 0x1 ;  /* 0x00000001ff287424 */ /* 0x000fe200078e00ff */
[----:B------:R-:W-:Y:S01]  /*6930*/  LOP3.LUT R18, R13, 0x7ff00000, RZ, 0xc0, !PT ;  /* 0x7ff000000d127812 */ /* 0x000fe200078ec0ff */
[----:B------:R-:W-:Y:S01]  /*6940*/  IMAD.MOV.U32 R34, RZ, RZ, R17 ;  /* 0x000000ffff227224 */ /* 0x000fe200078e0011 */
[----:B------:R-:W-:Y:S01]  /*6950*/  LOP3.LUT R15, R14, 0x3ff00000, RZ, 0xfc, !PT ;  /* 0x3ff000000e0f7812 */ /* 0x000fe200078efcff */
[----:B------:R-:W-:Y:S01]  /*6960*/  IMAD.MOV.U32 R14, RZ, RZ, R12 ;  /* 0x000000ffff0e7224 */ /* 0x000fe200078e000c */
[C---:B------:R-:W-:Y:S01]  /*6970*/  FSETP.GEU.AND P3, PT, |R35|.reuse, 1.469367938527859385e-39, PT ;  /* 0x001000002300780b */ /* 0x040fe20003f6e200 */
[----:B------:R-:W-:Y:S01]  /*6980*/  IMAD.MOV.U32 R36, RZ, RZ, R34 ;  /* 0x000000ffff247224 */ /* 0x000fe200078e0022 */
[----:B------:R-:W-:Y:S01]  /*6990*/  LOP3.LUT R16, R35, 0x7ff00000, RZ, 0xc0, !PT ;  /* 0x7ff0000023107812 */ /* 0x000fe200078ec0ff */
[----:B------:R-:W-:Y:S02]  /*69a0*/  BSSY.RECONVERGENT B2, `(.L_x_111) ;  /* 0x0000053000027945 */ /* 0x000fe40003800200 */
[----:B------:R-:W-:Y:S01]  /*69b0*/  @!P0 DMUL R14, R12, 8.98846567431157953865e+307 ;  /* 0x7fe000000c0e8828 */ /* 0x000fe20000000000 */
[----:B------:R-:W-:-:S05]  /*69c0*/  ISETP.GE.U32.AND P2, PT, R16, R18, PT ;  /* 0x000000121000720c */ /* 0x000fca0003f46070 */
[----:B------:R-:W0:Y:S02]  /*69d0*/  MUFU.RCP64H R41, R15 ;  /* 0x0000000f00297308 */ /* 0x000e240000001800 */
[----:B------:R-:W-:Y:S02]  /*69e0*/  @!P3 LOP3.LUT R17, R13, 0x7ff00000, RZ, 0xc0, !PT ;  /* 0x7ff000000d11b812 */ /* 0x000fe400078ec0ff */
[----:B------:R-:W-:Y:S02]  /*69f0*/  @!P0 LOP3.LUT R18, R15, 0x7ff00000, RZ, 0xc0, !PT ;  /* 0x7ff000000f128812 */ /* 0x000fe400078ec0ff */
[----:B------:R-:W-:Y:S02]  /*6a00*/  @!P3 ISETP.GE.U32.AND P4, PT, R16, R17, PT ;  /* 0x000000111000b20c */ /* 0x000fe40003f86070 */
[----:B------:R-:W-:-:S04]  /*6a10*/  MOV R17, 0x1ca00000 ;  /* 0x1ca0000000117802 */ /* 0x000fc80000000f00 */
[----:B------:R-:W-:-:S04]  /*6a20*/  SEL R19, R17, 0x63400000, !P2 ;  /* 0x6340000011137807 */ /* 0x000fc80005000000 */
[----:B------:R-:W-:Y:S01]  /*6a30*/  LOP3.LUT R37, R19, 0x800fffff, R35, 0xf8, !PT ;  /* 0x800fffff13257812 */ /* 0x000fe200078ef823 */
[----:B0-----:R-:W-:Y:S01]  /*6a40*/  DFMA R20, R40, -R14, 1 ;  /* 0x3ff000002814742b */ /* 0x001fe2000000080e */
[----:B------:R-:W-:-:S07]  /*6a50*/  IMAD.MOV.U32 R19, RZ, RZ, R16 ;  /* 0x000000ffff137224 */ /* 0x000fce00078e0010 */
[----:B------:R-:W-:-:S08]  /*6a60*/  DFMA R20, R20, R20, R20 ;  /* 0x000000141414722b */ /* 0x000fd00000000014 */
[----:B------:R-:W-:Y:S01]  /*6a70*/  DFMA R40, R40, R20, R40 ;  /* 0x000000142828722b */ /* 0x000fe20000000028 */
[----:B------:R-:W-:-:S04]  /*6a80*/  @!P3 SEL R20, R17, 0x63400000, !P4 ;  /* 0x634000001114b807 */ /* 0x000fc80006000000 */
[----:B------:R-:W-:-:S03]  /*6a90*/  @!P3 LOP3.LUT R20, R20, 0x80000000, R35, 0xf8, !PT ;  /* 0x800000001414b812 */ /* 0x000fc600078ef823 */
[----:B------:R-:W-:Y:S01]  /*6aa0*/  DFMA R38, R40, -R14, 1 ;  /* 0x3ff000002826742b */ /* 0x000fe2000000080e */
[----:B------:R-:W-:Y:S01]  /*6ab0*/  @!P3 LOP3.LUT R21, R20, 0x100000, RZ, 0xfc, !PT ;  /* 0x001000001415b812 */ /* 0x000fe200078efcff */
[----:B------:R-:W-:-:S06]  /*6ac0*/  @!P3 IMAD.MOV.U32 R20, RZ, RZ, RZ ;  /* 0x000000ffff14b224 */ /* 0x000fcc00078e00ff */
[----:B------:R-:W-:Y:S02]  /*6ad0*/  DFMA R40, R40, R38, R40 ;  /* 0x000000262828722b */ /* 0x000fe40000000028 */
[----:B------:R-:W-:-:S08]  /*6ae0*/  @!P3 DFMA R36, R36, 2, -R20 ;  /* 0x400000002424b82b */ /* 0x000fd00000000814 */
[----:B------:R-:W-:Y:S02]  /*6af0*/  DMUL R38, R40, R36 ;  /* 0x0000002428267228 */ /* 0x000fe40000000000 */
[----:B------:R-:W-:-:S05]  /*6b00*/  @!P3 LOP3.LUT R19, R37, 0x7ff00000, RZ, 0xc0, !PT ;  /* 0x7ff000002513b812 */ /* 0x000fca00078ec0ff */
[----:B------:R-:W-:Y:S01]  /*6b10*/  VIADD R20, R19, 0xffffffff ;  /* 0xffffffff13147836 */ /* 0x000fe20000000000 */
[----:B------:R-:W-:-:S04]  /*6b20*/  DFMA R42, R38, -R14, R36 ;  /* 0x8000000e262a722b */ /* 0x000fc80000000024 */
[----:B------:R-:W-:Y:S01]  /*6b30*/  ISETP.GT.U32.AND P0, PT, R20, 0x7feffffe, PT ;  /* 0x7feffffe1400780c */ /* 0x000fe20003f04070 */
[----:B------:R-:W-:-:S05]  /*6b40*/  VIADD R20, R18, 0xffffffff ;  /* 0xffffffff12147836 */ /* 0x000fca0000000000 */
[----:B------:R-:W-:Y:S01]  /*6b50*/  ISETP.GT.U32.OR P0, PT, R20, 0x7feffffe, P0 ;  /* 0x7feffffe1400780c */ /* 0x000fe20000704470 */
[----:B------:R-:W-:-:S12]  /*6b60*/  DFMA R20, R40, R42, R38 ;  /* 0x0000002a2814722b */ /* 0x000fd80000000026 */
[----:B------:R-:W-:Y:S05]  /*6b70*/  @P0 BRA `(.L_x_112) ;  /* 0x0000000000740947 */ /* 0x000fea0003800000 */
[----:B------:R-:W-:-:S04]  /*6b80*/  LOP3.LUT R18, R13, 0x7ff00000, RZ, 0xc0, !PT ;  /* 0x7ff000000d127812 */ /* 0x000fc800078ec0ff */
[CC--:B------:R-:W-:Y:S02]  /*6b90*/  VIADDMNMX R19, R16.reuse, -R18.reuse, 0xb9600000, !PT ;  /* 0xb960000010137446 */ /* 0x0c0fe40007800912 */
[----:B------:R-:W-:Y:S02]  /*6ba0*/  ISETP.GE.U32.AND P0, PT, R16, R18, PT ;  /* 0x000000121000720c */ /* 0x000fe40003f06070 */
[----:B------:R-:W-:Y:S02]  /*6bb0*/  VIMNMX R19, PT, PT, R19, 0x46a00000, PT ;  /* 0x46a0000013137848 */ /* 0x000fe40003fe0100 */
[----:B------:R-:W-:Y:S02]  /*6bc0*/  SEL R17, R17, 0x63400000, !P0 ;  /* 0x6340000011117807 */ /* 0x000fe40004000000 */
[----:B------:R-:W-:-:S03]  /*6bd0*/  MOV R18, RZ ;  /* 0x000000ff00127202 */ /* 0x000fc60000000f00 */
[----:B------:R-:W-:-:S04]  /*6be0*/  IMAD.IADD R17, R19, 0x1, -R17 ;  /* 0x0000000113117824 */ /* 0x000fc800078e0a11 */
[----:B------:R-:W-:-:S06]  /*6bf0*/  VIADD R19, R17, 0x7fe00000 ;  /* 0x7fe0000011137836 */ /* 0x000fcc0000000000 */
[----:B------:R-:W-:-:S10]  /*6c00*/  DMUL R38, R20, R18 ;  /* 0x0000001214267228 */ /* 0x000fd40000000000 */
[----:B------:R-:W-:-:S13]  /*6c10*/  FSETP.GTU.AND P0, PT, |R39|, 1.469367938527859385e-39, PT ;  /* 0x001000002700780b */ /* 0x000fda0003f0c200 */
[----:B------:R-:W-:Y:S05]  /*6c20*/  @P0 BRA `(.L_x_113) ;  /* 0x0000000000a80947 */ /* 0x000fea0003800000 */
[----:B------:R-:W-:Y:S01]  /*6c30*/  DFMA R14, R20, -R14, R36 ;  /* 0x8000000e140e722b */ /* 0x000fe20000000024 */
[----:B------:R-:W-:-:S09]  /*6c40*/  IMAD.MOV.U32 R18, RZ, RZ, RZ ;  /* 0x000000ffff127224 */ /* 0x000fd200078e00ff */
[C---:B------:R-:W-:Y:S02]  /*6c50*/  FSETP.NEU.AND P0, PT, R15.reuse, RZ, PT ;  /* 0x000000ff0f00720b */ /* 0x040fe40003f0d000 */
[----:B------:R-:W-:-:S04]  /*6c60*/  LOP3.LUT R12, R15, 0x80000000, R13, 0x48, !PT ;  /* 0x800000000f0c7812 */ /* 0x000fc800078e480d */
[----:B------:R-:W-:-:S07]  /*6c70*/  LOP3.LUT R19, R12, R19, RZ, 0xfc, !PT ;  /* 0x000000130c137212 */ /* 0x000fce00078efcff */
[----:B------:R-:W-:Y:S05]  /*6c80*/  @!P0 BRA `(.L_x_113) ;  /* 0x0000000000908947 */ /* 0x000fea0003800000 */
[----:B------:R-:W-:Y:S01]  /*6c90*/  IMAD.MOV R15, RZ, RZ, -R17 ;  /* 0x000000ffff0f7224 */ /* 0x000fe200078e0a11 */
[----:B------:R-:W-:Y:S01]  /*6ca0*/  IADD3 R17, PT, PT, -R17, -0x43300000, RZ ;  /* 0xbcd0000011117810 */ /* 0x000fe20007ffe1ff */
[----:B------:R-:W-:-:S06]  /*6cb0*/  IMAD.MOV.U32 R14, RZ, RZ, RZ ;  /* 0x000000ffff0e7224 */ /* 0x000fcc00078e00ff */
[----:B------:R-:W-:Y:S02]  /*6cc0*/  DFMA R14, R38, -R14, R20 ;  /* 0x8000000e260e722b */ /* 0x000fe40000000014 */
[----:B------:R-:W-:-:S08]  /*6cd0*/  DMUL.RP R20, R20, R18 ;  /* 0x0000001214147228 */ /* 0x000fd00000008000 */
[----:B------:R-:W-:Y:S02]  /*6ce0*/  FSETP.NEU.AND P0, PT, |R15|, R17, PT ;  /* 0x000000110f00720b */ /* 0x000fe40003f0d200 */
[----:B------:R-:W-:Y:S02]  /*6cf0*/  LOP3.LUT R13, R21, R12, RZ, 0x3c, !PT ;  /* 0x0000000c150d7212 */ /* 0x000fe400078e3cff */
[----:B------:R-:W-:Y:S02]  /*6d00*/  FSEL R12, R20, R38, !P0 ;  /* 0x00000026140c7208 */ /* 0x000fe40004000000 */
[----:B------:R-:W-:-:S03]  /*6d10*/  FSEL R13, R13, R39, !P0 ;  /* 0x000000270d0d7208 */ /* 0x000fc60004000000 */
[----:B------:R-:W-:Y:S02]  /*6d20*/  IMAD.MOV.U32 R38, RZ, RZ, R12 ;  /* 0x000000ffff267224 */ /* 0x000fe400078e000c */
[----:B------:R-:W-:Y:S01]  /*6d30*/  IMAD.MOV.U32 R39, RZ, RZ, R13 ;  /* 0x000000ffff277224 */ /* 0x000fe200078e000d */
[----:B------:R-:W-:Y:S06]  /*6d40*/  BRA `(.L_x_113) ;  /* 0x0000000000607947 */ /* 0x000fec0003800000 */
.L_x_112:
[----:B------:R-:W-:-:S14]  /*6d50*/  DSETP.NAN.AND P0, PT, R34, R34, PT ;  /* 0x000000222200722a */ /* 0x000fdc0003f08000 */
[----:B------:R-:W-:Y:S05]  /*6d60*/  @P0 BRA `(.L_x_114) ;  /* 0x00000000004c0947 */ /* 0x000fea0003800000 */
[----:B------:R-:W-:-:S14]  /*6d70*/  DSETP.NAN.AND P0, PT, R12, R12, PT ;  /* 0x0000000c0c00722a */ /* 0x000fdc0003f08000 */
[----:B------:R-:W-:Y:S05]  /*6d80*/  @P0 BRA `(.L_x_115) ;  /* 0x0000000000340947 */ /* 0x000fea0003800000 */
[----:B------:R-:W-:Y:S01]  /*6d90*/  ISETP.NE.AND P0, PT, R19, R18, PT ;  /* 0x000000121300720c */ /* 0x000fe20003f05270 */
[----:B------:R-:W-:Y:S02]  /*6da0*/  IMAD.MOV.U32 R38, RZ, RZ, 0x0 ;  /* 0x00000000ff267424 */ /* 0x000fe400078e00ff */
[----:B------:R-:W-:-:S10]  /*6db0*/  IMAD.MOV.U32 R39, RZ, RZ, -0x80000 ;  /* 0xfff80000ff277424 */ /* 0x000fd400078e00ff */
[----:B------:R-:W-:Y:S05]  /*6dc0*/  @!P0 BRA `(.L_x_113) ;  /* 0x0000000000408947 */ /* 0x000fea0003800000 */
[----:B------:R-:W-:Y:S02]  /*6dd0*/  ISETP.NE.AND P0, PT, R19, 0x7ff00000, PT ;  /* 0x7ff000001300780c */ /* 0x000fe40003f05270 */
[----:B------:R-:W-:Y:S02]  /*6de0*/  LOP3.LUT R12, R35, 0x80000000, R13, 0x48, !PT ;  /* 0x80000000230c7812 */ /* 0x000fe400078e480d */
[----:B------:R-:W-:-:S13]  /*6df0*/  ISETP.EQ.OR P0, PT, R18, RZ, !P0 ;  /* 0x000000ff1200720c */ /* 0x000fda0004702670 */
[----:B------:R-:W-:Y:S01]  /*6e00*/  @P0 LOP3.LUT R13, R12, 0x7ff00000, RZ, 0xfc, !PT ;  /* 0x7ff000000c0d0812 */ /* 0x000fe200078efcff */
[----:B------:R-:W-:Y:S01]  /*6e10*/  @!P0 IMAD.MOV.U32 R39, RZ, RZ, R12 ;  /* 0x000000ffff278224 */ /* 0x000fe200078e000c */
[----:B------:R-:W-:Y:S01]  /*6e20*/  @!P0 MOV R38, RZ ;  /* 0x000000ff00268202 */ /* 0x000fe20000000f00 */
[----:B------:R-:W-:Y:S02]  /*6e30*/  @P0 IMAD.MOV.U32 R38, RZ, RZ, RZ ;  /* 0x000000ffff260224 */ /* 0x000fe400078e00ff */
[----:B------:R-:W-:Y:S01]  /*6e40*/  @P0 IMAD.MOV.U32 R39, RZ, RZ, R13 ;  /* 0x000000ffff270224 */ /* 0x000fe200078e000d */
[----:B------:R-:W-:Y:S06]  /*6e50*/  BRA `(.L_x_113) ;  /* 0x00000000001c7947 */ /* 0x000fec0003800000 */
.L_x_115:
[----:B------:R-:W-:Y:S01]  /*6e60*/  LOP3.LUT R13, R13, 0x80000, RZ, 0xfc, !PT ;  /* 0x000800000d0d7812 */ /* 0x000fe200078efcff */
[----:B------:R-:W-:-:S04]  /*6e70*/  IMAD.MOV.U32 R38, RZ, RZ, R12 ;  /* 0x000000ffff267224 */ /* 0x000fc800078e000c */
[----:B------:R-:W-:Y:S01]  /*6e80*/  IMAD.MOV.U32 R39, RZ, RZ, R13 ;  /* 0x000000ffff277224 */ /* 0x000fe200078e000d */
[----:B------:R-:W-:Y:S06]  /*6e90*/  BRA `(.L_x_113) ;  /* 0x00000000000c7947 */ /* 0x000fec0003800000 */
.L_x_114:
[----:B------:R-:W-:Y:S01]  /*6ea0*/  LOP3.LUT R12, R35, 0x80000, RZ, 0xfc, !PT ;  /* 0x00080000230c7812 */ /* 0x000fe200078efcff */
[----:B------:R-:W-:-:S04]  /*6eb0*/  IMAD.MOV.U32 R38, RZ, RZ, R34 ;  /* 0x000000ffff267224 */ /* 0x000fc800078e0022 */
[----:B------:R-:W-:-:S07]  /*6ec0*/  IMAD.MOV.U32 R39, RZ, RZ, R12 ;  /* 0x000000ffff277224 */ /* 0x000fce00078e000c */
.L_x_113:
[----:B------:R-:W-:Y:S05]  /*6ed0*/  BSYNC.RECONVERGENT B2 ;  /* 0x0000000000027941 */ /* 0x000fea0003800200 */
.L_x_111:
[----:B------:R-:W-:Y:S01]  /*6ee0*/  IMAD.MOV.U32 R14, RZ, RZ, R7 ;  /* 0x000000ffff0e7224 */ /* 0x000fe200078e0007 */
[----:B------:R-:W-:Y:S01]  /*6ef0*/  MOV R13, R38 ;  /* 0x00000026000d7202 */ /* 0x000fe20000000f00 */
[----:B------:R-:W-:Y:S02]  /*6f00*/  IMAD.MOV.U32 R15, RZ, RZ, 0x0 ;  /* 0x00000000ff0f7424 */ /* 0x000fe400078e00ff */
[----:B------:R-:W-:Y:S02]  /*6f10*/  IMAD.MOV.U32 R12, RZ, RZ, R39 ;  /* 0x000000ffff0c7224 */ /* 0x000fe400078e0027 */
[----:B------:R-:W-:Y:S05]  /*6f20*/  RET.REL.NODEC R14 `(_Z25CIEDE2000DifferenceKernelPhS_mS_mmPmPd) ;  /* 0xffffff900e347950 */ /* 0x000fea0003c3ffff */
        .weak           $__internal_1_$__cuda_sm20_div_u64
        .type           $__internal_1_$__cuda_sm20_div_u64,@function
        .size           $__internal_1_$__cuda_sm20_div_u64,($__internal_2_$__cuda_sm20_dsqrt_rn_f64_mediumpath_v1 - $__internal_1_$__cuda_sm20_div_u64)
$__internal_1_$__cuda_sm20_div_u64:
[----:B------:R-:W-:Y:S02]  /*6f30*/  IMAD.MOV.U32 R18, RZ, RZ, R10 ;  /* 0x000000ffff127224 */ /* 0x000fe400078e000a */
[----:B------:R-:W-:-:S04]  /*6f40*/  IMAD.MOV.U32 R19, RZ, RZ, R9 ;  /* 0x000000ffff137224 */ /* 0x000fc800078e0009 */
[----:B------:R-:W0:Y:S08]  /*6f50*/  I2F.U64.RP R13, R18 ;  /* 0x00000012000d7312 */ /* 0x000e300000309000 */
[----:B0-----:R-:W0:Y:S02]  /*6f60*/  MUFU.RCP R13, R13 ;  /* 0x0000000d000d7308 */ /* 0x001e240000001000 */
[----:B0-----:R-:W-:-:S06]  /*6f70*/  VIADD R14, R13, 0x1ffffffe ;  /* 0x1ffffffe0d0e7836 */ /* 0x001fcc0000000000 */
[----:B------:R-:W0:Y:S02]  /*6f80*/  F2I.U64.TRUNC R14, R14 ;  /* 0x0000000e000e7311 */ /* 0x000e24000020d800 */
[----:B0-----:R-:W-:-:S04]  /*6f90*/  IMAD.WIDE.U32 R16, R14, R10, RZ ;  /* 0x0000000a0e107225 */ /* 0x001fc800078e00ff */
[----:B------:R-:W-:Y:S01]  /*6fa0*/  IMAD R17, R14, R9, R17 ;  /* 0x000000090e117224 */ /* 0x000fe200078e0211 */
[----:B------:R-:W-:-:S03]  /*6fb0*/  IADD3 R23, P0, PT, RZ, -R16, RZ ;  /* 0x80000010ff177210 */ /* 0x000fc60007f1e0ff */
[----:B------:R-:W-:Y:S02]  /*6fc0*/  IMAD R17, R15, R10, R17 ;  /* 0x0000000a0f117224 */ /* 0x000fe400078e0211 */
[----:B------:R-:W-:-:S04]  /*6fd0*/  IMAD.HI.U32 R16, R14, R23, RZ ;  /* 0x000000170e107227 */ /* 0x000fc800078e00ff */
[----:B------:R-:W-:Y:S01]  /*6fe0*/  IMAD.X R25, RZ, RZ, ~R17, P0 ;  /* 0x000000ffff197224 */ /* 0x000fe200000e0e11 */
[----:B------:R-:W-:-:S03]  /*6ff0*/  MOV R17, R14 ;  /* 0x0000000e00117202 */ /* 0x000fc60000000f00 */
[-C--:B------:R-:W-:Y:S02]  /*7000*/  IMAD R19, R15, R25.reuse, RZ ;  /* 0x000000190f137224 */ /* 0x080fe400078e02ff */
[----:B------:R-:W-:-:S04]  /*7010*/  IMAD.WIDE.U32 R16, P0, R14, R25, R16 ;  /* 0x000000190e107225 */ /* 0x000fc80007800010 */
[----:B------:R-:W-:-:S04]  /*7020*/  IMAD.HI.U32 R13, R15, R25, RZ ;  /* 0x000000190f0d7227 */ /* 0x000fc800078e00ff */
[----:B------:R-:W-:-:S04]  /*7030*/  IMAD.HI.U32 R16, P1, R15, R23, R16 ;  /* 0x000000170f107227 */ /* 0x000fc80007820010 */
[----:B------:R-:W-:Y:S01]  /*7040*/  IMAD.X R13, R13, 0x1, R15, P0 ;  /* 0x000000010d0d7824 */ /* 0x000fe200000e060f */
[----:B------:R-:W-:-:S04]  /*7050*/  IADD3 R17, P2, PT, R19, R16, RZ ;  /* 0x0000001013117210 */ /* 0x000fc80007f5e0ff */
[----:B------:R-:W-:Y:S01]  /*7060*/  IADD3.X R13, PT, PT, RZ, RZ, R13, P2, P1 ;  /* 0x000000ffff0d7210 */ /* 0x000fe200017e240d */
[----:B------:R-:W-:-:S04]  /*7070*/  IMAD.WIDE.U32 R14, R17, R10, RZ ;  /* 0x0000000a110e7225 */ /* 0x000fc800078e00ff */
[----:B------:R-:W-:Y:S01]  /*7080*/  IMAD R15, R17, R9, R15 ;  /* 0x00000009110f7224 */ /* 0x000fe200078e020f */
[----:B------:R-:W-:-:S03]  /*7090*/  IADD3 R19, P0, PT, RZ, -R14, RZ ;  /* 0x8000000eff137210 */ /* 0x000fc60007f1e0ff */
[----:B------:R-:W-:Y:S02]  /*70a0*/  IMAD R15, R13, R10, R15 ;  /* 0x0000000a0d0f7224 */ /* 0x000fe400078e020f */
[----:B------:R-:W-:-:S04]  /*70b0*/  IMAD.HI.U32 R16, R17, R19, RZ ;  /* 0x0000001311107227 */ /* 0x000fc800078e00ff */
[----:B------:R-:W-:Y:S02]  /*70c0*/  IMAD.X R14, RZ, RZ, ~R15, P0 ;  /* 0x000000ffff0e7224 */ /* 0x000fe400000e0e0f */
[----:B------:R-:W-:Y:S02]  /*70d0*/  IMAD.MOV.U32 R15, RZ, RZ, RZ ;  /* 0x000000ffff0f7224 */ /* 0x000fe400078e00ff */
[----:B------:R-:W-:-:S04]  /*70e0*/  IMAD.WIDE.U32 R16, P0, R17, R14, R16 ;  /* 0x0000000e11107225 */ /* 0x000fc80007800010 */
[C---:B------:R-:W-:Y:S02]  /*70f0*/  IMAD R18, R13.reuse, R14, RZ ;  /* 0x0000000e0d127224 */ /* 0x040fe400078e02ff */
[----:B------:R-:W-:-:S04]  /*7100*/  IMAD.HI.U32 R17, P1, R13, R19, R16 ;  /* 0x000000130d117227 */ /* 0x000fc80007820010 */
[----:B------:R-:W-:Y:S01]  /*7110*/  IMAD.HI.U32 R14, R13, R14, RZ ;  /* 0x0000000e0d0e7227 */ /* 0x000fe200078e00ff */
[----:B------:R-:W-:-:S03]  /*7120*/  IADD3 R17, P2, PT, R18, R17, RZ ;  /* 0x0000001112117210 */ /* 0x000fc60007f5e0ff */
[----:B------:R-:W-:Y:S02]  /*7130*/  IMAD.X R13, R14, 0x1, R13, P0 ;  /* 0x000000010e0d7824 */ /* 0x000fe400000e060d */
[----:B------:R-:W-:-:S03]  /*7140*/  IMAD.HI.U32 R14, R17, R11, RZ ;  /* 0x0000000b110e7227 */ /* 0x000fc600078e00ff */
[----:B------:R-:W-:Y:S01]  /*7150*/  IADD3.X R13, PT, PT, RZ, RZ, R13, P2, P1 ;  /* 0x000000ffff0d7210 */ /* 0x000fe200017e240d */
[----:B------:R-:W-:-:S04]  /*7160*/  IMAD.WIDE.U32 R14, R17, R12, R14 ;  /* 0x0000000c110e7225 */ /* 0x000fc800078e000e */
[C---:B------:R-:W-:Y:S02]  /*7170*/  IMAD R17, R13.reuse, R12, RZ ;  /* 0x0000000c0d117224 */ /* 0x040fe400078e02ff */
[----:B------:R-:W-:-:S04]  /*7180*/  IMAD.HI.U32 R14, P0, R13, R11, R14 ;  /* 0x0000000b0d0e7227 */ /* 0x000fc8000780000e */
[----:B------:R-:W-:Y:S01]  /*7190*/  IMAD.HI.U32 R13, R13, R12, RZ ;  /* 0x0000000c0d0d7227 */ /* 0x000fe200078e00ff */
[----:B------:R-:W-:-:S03]  /*71a0*/  IADD3 R17, P1, PT, R17, R14, RZ ;  /* 0x0000000e11117210 */ /* 0x000fc60007f3e0ff */
[----:B------:R-:W-:Y:S02]  /*71b0*/  IMAD.X R13, RZ, RZ, R13, P0 ;  /* 0x000000ffff0d7224 */ /* 0x000fe400000e060d */
[----:B------:R-:W-:-:S04]  /*71c0*/  IMAD.WIDE.U32 R14, R17, R10, RZ ;  /* 0x0000000a110e7225 */ /* 0x000fc800078e00ff */
[----:B------:R-:W-:Y:S01]  /*71d0*/  IMAD.X R13, RZ, RZ, R13, P1 ;  /* 0x000000ffff0d7224 */ /* 0x000fe200008e060d */
[----:B------:R-:W-:Y:S01]  /*71e0*/  IADD3 R19, P1, PT, -R14, R11, RZ ;  /* 0x0000000b0e137210 */ /* 0x000fe20007f3e1ff */
[C---:B------:R-:W-:Y:S01]  /*71f0*/  IMAD R15, R17.reuse, R9, R15 ;  /* 0x00000009110f7224 */ /* 0x040fe200078e020f */
[----:B------:R-:W-:Y:S02]  /*7200*/  IADD3 R14, P2, PT, R17, 0x1, RZ ;  /* 0x00000001110e7810 */ /* 0x000fe40007f5e0ff */
[-C--:B------:R-:W-:Y:S01]  /*7210*/  ISETP.GE.U32.AND P0, PT, R19, R10.reuse, PT ;  /* 0x0000000a1300720c */ /* 0x080fe20003f06070 */
[----:B------:R-:W-:-:S04]  /*7220*/  IMAD R15, R13, R10, R15 ;  /* 0x0000000a0d0f7224 */ /* 0x000fc800078e020f */
[----:B------:R-:W-:Y:S01]  /*7230*/  IMAD.X R18, R12, 0x1, ~R15, P1 ;  /* 0x000000010c127824 */ /* 0x000fe200008e0e0f */
[----:B------:R-:W-:Y:S01]  /*7240*/  IADD3 R11, P1, PT, -R10, R19, RZ ;  /* 0x000000130a0b7210 */ /* 0x000fe20007f3e1ff */
[----:B------:R-:W-:-:S03]  /*7250*/  IMAD.X R12, RZ, RZ, R13, P2 ;  /* 0x000000ffff0c7224 */ /* 0x000fc600010e060d */
[----:B------:R-:W-:Y:S02]  /*7260*/  ISETP.GE.U32.AND.EX P0, PT, R18, R9, PT, P0 ;  /* 0x000000091200720c */ /* 0x000fe40003f06100 */
[-C--:B------:R-:W-:Y:S02]  /*7270*/  IADD3.X R16, PT, PT, ~R9, R18.reuse, RZ, P1, !PT ;  /* 0x0000001209107210 */ /* 0x080fe40000ffe5ff */
[----:B------:R-:W-:Y:S02]  /*7280*/  SEL R11, R11, R19, P0 ;  /* 0x000000130b0b7207 */ /* 0x000fe40000000000 */
[----:B------:R-:W-:Y:S02]  /*7290*/  SEL R14, R14, R17, P0 ;  /* 0x000000110e0e7207 */ /* 0x000fe40000000000 */
[----:B------:R-:W-:Y:S02]  /*72a0*/  SEL R16, R16, R18, P0 ;  /* 0x0000001210107207 */ /* 0x000fe40000000000 */
[----:B------:R-:W-:-:S02]  /*72b0*/  SEL R13, R12, R13, P0 ;  /* 0x0000000d0c0d7207 */ /* 0x000fc40000000000 */
[----:B------:R-:W-:Y:S02]  /*72c0*/  ISETP.GE.U32.AND P0, PT, R11, R10, PT ;  /* 0x0000000a0b00720c */ /* 0x000fe40003f06070 */
[----:B------:R-:W-:Y:S02]  /*72d0*/  IADD3 R11, P2, PT, R14, 0x1, RZ ;  /* 0x000000010e0b7810 */ /* 0x000fe40007f5e0ff */
[----:B------:R-:W-:Y:S02]  /*72e0*/  ISETP.NE.U32.AND P1, PT, R10, RZ, PT ;  /* 0x000000ff0a00720c */ /* 0x000fe40003f25070 */
[----:B------:R-:W-:Y:S01]  /*72f0*/  ISETP.GE.U32.AND.EX P0, PT, R16, R9, PT, P0 ;  /* 0x000000091000720c */ /* 0x000fe20003f06100 */
[----:B------:R-:W-:Y:S01]  /*7300*/  IMAD.X R12, RZ, RZ, R13, P2 ;  /* 0x000000ffff0c7224 */ /* 0x000fe200010e060d */
[----:B------:R-:W-:Y:S01]  /*7310*/  ISETP.NE.AND.EX P1, PT, R9, RZ, PT, P1 ;  /* 0x000000ff0900720c */ /* 0x000fe20003f25310 */
[----:B------:R-:W-:Y:S01]  /*7320*/  IMAD.MOV.U32 R9, RZ, RZ, 0x0 ;  /* 0x00000000ff097424 */ /* 0x000fe200078e00ff */
[----:B------:R-:W-:-:S02]  /*7330*/  SEL R10, R11, R14, P0 ;  /* 0x0000000e0b0a7207 */ /* 0x000fc40000000000 */
[----:B------:R-:W-:Y:S02]  /*7340*/  SEL R11, R12, R13, P0 ;  /* 0x0000000d0c0b7207 */ /* 0x000fe40000000000 */
[----:B------:R-:W-:Y:S02]  /*7350*/  SEL R10, R10, 0xffffffff, P1 ;  /* 0xffffffff0a0a7807 */ /* 0x000fe40000800000 */
[----:B------:R-:W-:Y:S01]  /*7360*/  SEL R11, R11, 0xffffffff, P1 ;  /* 0xffffffff0b0b7807 */ /* 0x000fe20000800000 */
[----:B------:R-:W-:Y:S06]  /*7370*/  RET.REL.NODEC R8 `(_Z25CIEDE2000DifferenceKernelPhS_mS_mmPmPd) ;  /* 0xffffff8c08207950 */ /* 0x000fec0003c3ffff */
        .weak           $__internal_2_$__cuda_sm20_dsqrt_rn_f64_mediumpath_v1
        .type           $__internal_2_$__cuda_sm20_dsqrt_rn_f64_mediumpath_v1,@function
        .size           $__internal_2_$__cuda_sm20_dsqrt_rn_f64_mediumpath_v1,($__internal_3_$__cuda_sm20_rem_u64 - $__internal_2_$__cuda_sm20_dsqrt_rn_f64_mediumpath_v1)
$__internal_2_$__cuda_sm20_dsqrt_rn_f64_mediumpath_v1:
[----:B------:R-:W-:Y:S01]  /*7380*/  ISETP.GE.U32.AND P0, PT, R19, -0x3400000, PT ;  /* 0xfcc000001300780c */ /* 0x000fe20003f06070 */
[----:B------:R-:W-:Y:S01]  /*7390*/  BSSY.RECONVERGENT B3, `(.L_x_116) ;  /* 0x000002a000037945 */ /* 0x000fe20003800200 */
[----:B------:R-:W-:Y:S02]  /*73a0*/  IMAD.MOV.U32 R35, RZ, RZ, R14 ;  /* 0x000000ffff237224 */ /* 0x000fe400078e000e */
[----:B------:R-:W-:Y:S01]  /*73b0*/  IMAD.MOV.U32 R34, RZ, RZ, R13 ;  /* 0x000000ffff227224 */ /* 0x000fe200078e000d */
[----:B------:R-:W-:Y:S01]  /*73c0*/  MOV R13, R20 ;  /* 0x00000014000d7202 */ /* 0x000fe20000000f00 */
[----:B------:R-:W-:Y:S02]  /*73d0*/  IMAD.MOV.U32 R14, RZ, RZ, R15 ;  /* 0x000000ffff0e7224 */ /* 0x000fe400078e000f */
[----:B------:R-:W-:Y:S02]  /*73e0*/  IMAD.MOV.U32 R19, RZ, RZ, R18 ;  /* 0x000000ffff137224 */ /* 0x000fe400078e0012 */
[----:B------:R-:W-:-:S02]  /*73f0*/  IMAD.MOV.U32 R15, RZ, RZ, R16 ;  /* 0x000000ffff0f7224 */ /* 0x000fc400078e0010 */
[----:B------:R-:W-:Y:S01]  /*7400*/  IMAD.MOV.U32 R18, RZ, RZ, R17 ;  /* 0x000000ffff127224 */ /* 0x000fe200078e0011 */
[----:B------:R-:W-:Y:S06]  /*7410*/  @!P0 BRA `(.L_x_117) ;  /* 0x0000000000208947 */ /* 0x000fec0003800000 */
[----:B------:R-:W-:-:S10]  /*7420*/  DFMA.RM R14, R14, R12, R18 ;  /* 0x0000000c0e0e722b */ /* 0x000fd40000004012 */
[----:B------:R-:W-:-:S05]  /*7430*/  IADD3 R12, P0, PT, R14, 0x1, RZ ;  /* 0x000000010e0c7810 */ /* 0x000fca0007f1e0ff */
[----:B------:R-:W-:-:S06]  /*7440*/  IMAD.X R13, RZ, RZ, R15, P0 ;  /* 0x000000ffff0d7224 */ /* 0x000fcc00000e060f */
[----:B------:R-:W-:-:S08]  /*7450*/  DFMA.RP R34, -R14, R12, R34 ;  /* 0x0000000c0e22722b */ /* 0x000fd00000008122 */
[----:B------:R-:W-:-:S06]  /*7460*/  DSETP.GT.AND P0, PT, R34, RZ, PT ;  /* 0x000000ff2200722a */ /* 0x000fcc0003f04000 */
[----:B------:R-:W-:Y:S02]  /*7470*/  FSEL R14, R12, R14, P0 ;  /* 0x0000000e0c0e7208 */ /* 0x000fe40000000000 */
[----:B------:R-:W-:Y:S01]  /*7480*/  FSEL R15, R13, R15, P0 ;  /* 0x0000000f0d0f7208 */ /* 0x000fe20000000000 */
[----:B------:R-:W-:Y:S06]  /*7490*/  BRA `(.L_x_118) ;  /* 0x0000000000647947 */ /* 0x000fec0003800000 */
.L_x_117:
[----:B------:R-:W-:-:S14]  /*74a0*/  DSETP.NE.AND P0, PT, R34, RZ, PT ;  /* 0x000000ff2200722a */ /* 0x000fdc0003f05000 */
[----:B------:R-:W-:Y:S05]  /*74b0*/  @!P0 BRA `(.L_x_119) ;  /* 0x0000000000588947 */ /* 0x000fea0003800000 */
[----:B------:R-:W-:-:S13]  /*74c0*/  ISETP.GE.AND P0, PT, R35, RZ, PT ;  /* 0x000000ff2300720c */ /* 0x000fda0003f06270 */
[----:B------:R-:W-:Y:S02]  /*74d0*/  @!P0 IMAD.MOV.U32 R14, RZ, RZ, 0x0 ;  /* 0x00000000ff0e8424 */ /* 0x000fe400078e00ff */
[----:B------:R-:W-:Y:S01]  /*74e0*/  @!P0 IMAD.MOV.U32 R15, RZ, RZ, -0x80000 ;  /* 0xfff80000ff0f8424 */ /* 0x000fe200078e00ff */
[----:B------:R-:W-:Y:S06]  /*74f0*/  @!P0 BRA `(.L_x_118) ;  /* 0x00000000004c8947 */ /* 0x000fec0003800000 */
[----:B------:R-:W-:-:S13]  /*7500*/  ISETP.GT.AND P0, PT, R35, 0x7fefffff, PT ;  /* 0x7fefffff2300780c */ /* 0x000fda0003f04270 */
[----:B------:R-:W-:Y:S05]  /*7510*/  @P0 BRA `(.L_x_119) ;  /* 0x0000000000400947 */ /* 0x000fea0003800000 */
[----:B------:R-:W-:Y:S01]  /*7520*/  DMUL R34, R34, 8.11296384146066816958e+31 ;  /* 0x4690000022227828 */ /* 0x000fe20000000000 */
[----:B------:R-:W-:Y:S01]  /*7530*/  IMAD.MOV.U32 R16, RZ, RZ, RZ ;  /* 0x000000ffff107224 */ /* 0x000fe200078e00ff */
[----:B------:R-:W-:Y:S01]  /*7540*/  MOV R13, 0x3fd80000 ;  /* 0x3fd80000000d7802 */ /* 0x000fe20000000f00 */
[----:B------:R-:W-:-:S03]  /*7550*/  IMAD.MOV.U32 R12, RZ, RZ, 0x0 ;  /* 0x00000000ff0c7424 */ /* 0x000fc600078e00ff */
[----:B------:R-:W0:Y:S02]  /*7560*/  MUFU.RSQ64H R17, R35 ;  /* 0x0000002300117308 */ /* 0x000e240000001c00 */
[----:B0-----:R-:W-:-:S08]  /*7570*/  DMUL R14, R16, R16 ;  /* 0x00000010100e7228 */ /* 0x001fd00000000000 */
[----:B------:R-:W-:-:S08]  /*7580*/  DFMA R14, R34, -R14, 1 ;  /* 0x3ff00000220e742b */ /* 0x000fd0000000080e */
[----:B------:R-:W-:Y:S02]  /*7590*/  DFMA R12, R14, R12, 0.5 ;  /* 0x3fe000000e0c742b */ /* 0x000fe4000000000c */
[----:B------:R-:W-:-:S08]  /*75a0*/  DMUL R14, R16, R14 ;  /* 0x0000000e100e7228 */ /* 0x000fd00000000000 */
[----:B------:R-:W-:-:S08]  /*75b0*/  DFMA R14, R12, R14, R16 ;  /* 0x0000000e0c0e722b */ /* 0x000fd00000000010 */
[----:B------:R-:W-:Y:S02]  /*75c0*/  DMUL R12, R34, R14 ;  /* 0x0000000e220c7228 */ /* 0x000fe40000000000 */
[----:B------:R-:W-:-:S06]  /*75d0*/  VIADD R15, R15, 0xfff00000 ;  /* 0xfff000000f0f7836 */ /* 0x000fcc0000000000 */
[----:B------:R-:W-:-:S08]  /*75e0*/  DFMA R34, R12, -R12, R34 ;  /* 0x8000000c0c22722b */ /* 0x000fd00000000022 */
[----:B------:R-:W-:-:S10]  /*75f0*/  DFMA R14, R14, R34, R12 ;  /* 0x000000220e0e722b */ /* 0x000fd4000000000c */
[----:B------:R-:W-:Y:S01]  /*7600*/  VIADD R15, R15, 0xfcb00000 ;  /* 0xfcb000000f0f7836 */ /* 0x000fe20000000000 */
[----:B------:R-:W-:Y:S06]  /*7610*/  BRA `(.L_x_118) ;  /* 0x0000000000047947 */ /* 0x000fec0003800000 */
.L_x_119:
[----:B------:R-:W-:-:S11]  /*7620*/  DADD R14, R34, R34 ;  /* 0x00000000220e7229 */ /* 0x000fd60000000022 */
.L_x_118:
[----:B------:R-:W-:Y:S05]  /*7630*/  BSYNC.RECONVERGENT B3 ;  /* 0x0000000000037941 */ /* 0x000fea0003800200 */
.L_x_116:
[----:B------:R-:W-:Y:S02]  /*7640*/  IMAD.MOV.U32 R13, RZ, RZ, R14 ;  /* 0x000000ffff0d7224 */ /* 0x000fe400078e000e */
[----:B------:R-:W-:Y:S02]  /*7650*/  IMAD.MOV.U32 R12, RZ, RZ, R15 ;  /* 0x000000ffff0c7224 */ /* 0x000fe400078e000f */
[----:B------:R-:W-:Y:S02]  /*7660*/  IMAD.MOV.U32 R14, RZ, RZ, R7 ;  /* 0x000000ffff0e7224 */ /* 0x000fe400078e0007 */
[----:B------:R-:W-:-:S04]  /*7670*/  IMAD.MOV.U32 R15, RZ, RZ, 0x0 ;  /* 0x00000000ff0f7424 */ /* 0x000fc800078e00ff */
[----:B------:R-:W-:Y:S05]  /*7680*/  RET.REL.NODEC R14 `(_Z25CIEDE2000DifferenceKernelPhS_mS_mmPmPd) ;  /* 0xffffff880e5c7950 */ /* 0x000fea0003c3ffff */
        .weak           $__internal_3_$__cuda_sm20_rem_u64
        .type           $__internal_3_$__cuda_sm20_rem_u64,@function
        .size           $__internal_3_$__cuda_sm20_rem_u64,($_Z25CIEDE2000DifferenceKernelPhS_mS_mmPmPd$__internal_accurate_pow - $__internal_3_$__cuda_sm20_rem_u64)
$__internal_3_$__cuda_sm20_rem_u64:
[----:B------:R-:W-:-:S06]  /*7690*/  IMAD.MOV.U32 R13, RZ, RZ, R11 ;  /* 0x000000ffff0d7224 */ /* 0x000fcc00078e000b */
[----:B------:R-:W0:Y:S08]  /*76a0*/  I2F.U64.RP R13, R12 ;  /* 0x0000000c000d7312 */ /* 0x000e300000309000 */
[----:B0-----:R-:W0:Y:S02]  /*76b0*/  MUFU.RCP R14, R13 ;  /* 0x0000000d000e7308 */ /* 0x001e240000001000 */
[----:B0-----:R-:W-:-:S06]  /*76c0*/  IADD3 R14, PT, PT, R14, 0x1ffffffe, RZ ;  /* 0x1ffffffe0e0e7810 */ /* 0x001fcc0007ffe0ff */
[----:B------:R-:W0:Y:S02]  /*76d0*/  F2I.U64.TRUNC R14, R14 ;  /* 0x0000000e000e7311 */ /* 0x000e24000020d800 */
[----:B0-----:R-:W-:-:S04]  /*76e0*/  IMAD.WIDE.U32 R16, R14, R12, RZ ;  /* 0x0000000c0e107225 */ /* 0x001fc800078e00ff */
[----:B------:R-:W-:Y:S01]  /*76f0*/  IMAD R17, R14, R11, R17 ;  /* 0x0000000b0e117224 */ /* 0x000fe200078e0211 */
[----:B------:R-:W-:-:S03]  /*7700*/  IADD3 R19, P0, PT, RZ, -R16, RZ ;  /* 0x80000010ff137210 */ /* 0x000fc60007f1e0ff */
[----:B------:R-:W-:Y:S02]  /*7710*/  IMAD R17, R15, R12, R17 ;  /* 0x0000000c0f117224 */ /* 0x000fe400078e0211 */
[----:B------:R-:W-:-:S04]  /*7720*/  IMAD.HI.U32 R16, R14, R19, RZ ;  /* 0x000000130e107227 */ /* 0x000fc800078e00ff */
[----:B------:R-:W-:Y:S02]  /*7730*/  IMAD.X R21, RZ, RZ, ~R17, P0 ;  /* 0x000000ffff157224 */ /* 0x000fe400000e0e11 */
[----:B------:R-:W-:Y:S02]  /*7740*/  IMAD.MOV.U32 R17, RZ, RZ, R14 ;  /* 0x000000ffff117224 */ /* 0x000fe400078e000e */
        /* <DEDUP_REMOVED lines=28> */
[----:B------:R-:W-:-:S03]  /*7910*/  IMAD.WIDE.U32 R14, R17, R12, RZ ;  /* 0x0000000c110e7225 */ /* 0x000fc600078e00ff */
[----:B------:R-:W-:Y:S01]  /*7920*/  IADD3.X R13, PT, PT, RZ, R13, RZ, P1, !PT ;  /* 0x0000000dff0d7210 */ /* 0x000fe20000ffe4ff */
[----:B------:R-:W-:Y:S01]  /*7930*/  IMAD R17, R17, R11, R15 ;  /* 0x0000000b11117224 */ /* 0x000fe200078e020f */
[----:B------:R-:W-:-:S03]  /*7940*/  IADD3 R15, P1, PT, -R14, R8, RZ ;  /* 0x000000080e0f7210 */ /* 0x000fc60007f3e1ff */
[-C--:B------:R-:W-:Y:S01]  /*7950*/  IMAD R8, R13, R12.reuse, R17 ;  /* 0x0000000c0d087224 */ /* 0x080fe200078e0211 */
[----:B------:R-:W-:-:S03]  /*7960*/  ISETP.GE.U32.AND P0, PT, R15, R12, PT ;  /* 0x0000000c0f00720c */ /* 0x000fc60003f06070 */
[----:B------:R-:W-:Y:S01]  /*7970*/  IMAD.X R8, R9, 0x1, ~R8, P1 ;  /* 0x0000000109087824 */ /* 0x000fe200008e0e08 */
[----:B------:R-:W-:-:S04]  /*7980*/  IADD3 R13, P1, PT, -R12, R15, RZ ;  /* 0x0000000f0c0d7210 */ /* 0x000fc80007f3e1ff */
[C---:B------:R-:W-:Y:S01]  /*7990*/  ISETP.GE.U32.AND.EX P0, PT, R8.reuse, R11, PT, P0 ;  /* 0x0000000b0800720c */ /* 0x040fe20003f06100 */
[----:B------:R-:W-:Y:S01]  /*79a0*/  IMAD.X R14, R8, 0x1, ~R11, P1 ;  /* 0x00000001080e7824 */ /* 0x000fe200008e0e0b */
[----:B------:R-:W-:Y:S02]  /*79b0*/  ISETP.NE.U32.AND P1, PT, R12, RZ, PT ;  /* 0x000000ff0c00720c */ /* 0x000fe40003f25070 */
[----:B------:R-:W-:Y:S02]  /*79c0*/  SEL R13, R13, R15, P0 ;  /* 0x0000000f0d0d7207 */ /* 0x000fe40000000000 */
[----:B------:R-:W-:Y:S02]  /*79d0*/  SEL R14, R14, R8, P0 ;  /* 0x000000080e0e7207 */ /* 0x000fe40000000000 */
[----:B------:R-:W-:Y:S02]  /*79e0*/  IADD3 R8, P2, PT, -R12, R13, RZ ;  /* 0x0000000d0c087210 */ /* 0x000fe40007f5e1ff */
[----:B------:R-:W-:-:S02]  /*79f0*/  ISETP.GE.U32.AND P0, PT, R13, R12, PT ;  /* 0x0000000c0d00720c */ /* 0x000fc40003f06070 */
[----:B------:R-:W-:Y:S01]  /*7a00*/  ISETP.NE.AND.EX P1, PT, R11, RZ, PT, P1 ;  /* 0x000000ff0b00720c */ /* 0x000fe20003f25310 */
[C---:B------:R-:W-:Y:S01]  /*7a10*/  IMAD.X R9, R14.reuse, 0x1, ~R11, P2 ;  /* 0x000000010e097824 */ /* 0x040fe200010e0e0b */
[----:B------:R-:W-:Y:S01]  /*7a20*/  ISETP.GE.U32.AND.EX P0, PT, R14, R11, PT, P0 ;  /* 0x0000000b0e00720c */ /* 0x000fe20003f06100 */
[----:B------:R-:W-:-:S03]  /*7a30*/  IMAD.MOV.U32 R11, RZ, RZ, 0x0 ;  /* 0x00000000ff0b7424 */ /* 0x000fc600078e00ff */
[----:B------:R-:W-:Y:S02]  /*7a40*/  SEL R8, R8, R13, P0 ;  /* 0x0000000d08087207 */ /* 0x000fe40000000000 */
[----:B------:R-:W-:Y:S02]  /*7a50*/  SEL R9, R9, R14, P0 ;  /* 0x0000000e09097207 */ /* 0x000fe40000000000 */
[----:B------:R-:W-:Y:S02]  /*7a60*/  SEL R8, R8, 0xffffffff, P1 ;  /* 0xffffffff08087807 */ /* 0x000fe40000800000 */
[----:B------:R-:W-:Y:S01]  /*7a70*/  SEL R9, R9, 0xffffffff, P1 ;  /* 0xffffffff09097807 */ /* 0x000fe20000800000 */
[----:B------:R-:W-:Y:S06]  /*7a80*/  RET.REL.NODEC R10 `(_Z25CIEDE2000DifferenceKernelPhS_mS_mmPmPd) ;  /* 0xffffff840a5c7950 */ /* 0x000fec0003c3ffff */
        .type           $_Z25CIEDE2000DifferenceKernelPhS_mS_mmPmPd$__internal_accurate_pow,@function
        .size           $_Z25CIEDE2000DifferenceKernelPhS_mS_mmPmPd$__internal_accurate_pow,($_Z25CIEDE2000DifferenceKernelPhS_mS_mmPmPd$__internal_trig_reduction_slowpathd - $_Z25CIEDE2000DifferenceKernelPhS_mS_mmPmPd$__internal_accurate_pow)
$_Z25CIEDE2000DifferenceKernelPhS_mS_mmPmPd$__internal_accurate_pow:
[----:B------:R-:W-:Y:S01]  /*7a90*/  ISETP.GT.U32.AND P0, PT, R13, 0xfffff, PT ;  /* 0x000fffff0d00780c */ /* 0x000fe20003f04070 */
[----:B------:R-:W-:Y:S01]  /*7aa0*/  IMAD.MOV.U32 R15, RZ, RZ, R13 ;  /* 0x000000ffff0f7224 */ /* 0x000fe200078e000d */
[----:B------:R-:W-:Y:S01]  /*7ab0*/  UMOV UR8, 0x7d2cafe2 ;  /* 0x7d2cafe200087882 */ /* 0x000fe20000000000 */
[----:B------:R-:W-:Y:S01]  /*7ac0*/  UMOV UR9, 0x3eb0f5ff ;  /* 0x3eb0f5ff00097882 */ /* 0x000fe20000000000 */
[----:B------:R-:W-:Y:S01]  /*7ad0*/  UMOV UR28, 0x3b39803f ;  /* 0x3b39803f001c7882 */ /* 0x000fe20000000000 */
[----:B------:R-:W-:-:S08]  /*7ae0*/  UMOV UR29, 0x3c7abc9e ;  /* 0x3c7abc9e001d7882 */ /* 0x000fd00000000000 */
[----:B------:R-:W-:-:S10]  /*7af0*/  @!P0 DMUL R16, R14, 1.80143985094819840000e+16 ;  /* 0x435000000e108828 */ /* 0x000fd40000000000 */
[----:B------:R-:W-:Y:S02]  /*7b00*/  @!P0 IMAD.MOV.U32 R15, RZ, RZ, R17 ;  /* 0x000000ffff0f8224 */ /* 0x000fe400078e0011 */
[----:B------:R-:W-:-:S03]  /*7b10*/  @!P0 IMAD.MOV.U32 R14, RZ, RZ, R16 ;  /* 0x000000ffff0e8224 */ /* 0x000fc600078e0010 */
[----:B------:R-:W-:Y:S02]  /*7b20*/  LOP3.LUT R15, R15, 0x800fffff, RZ, 0xc0, !PT ;  /* 0x800fffff0f0f7812 */ /* 0x000fe400078ec0ff */
[----:B------:R-:W-:Y:S02]  /*7b30*/  MOV R38, R14 ;  /* 0x0000000e00267202 */ /* 0x000fe40000000f00 */
[----:B------:R-:W-:-:S04]  /*7b40*/  LOP3.LUT R15, R15, 0x3ff00000, RZ, 0xfc, !PT ;  /* 0x3ff000000f0f7812 */ /* 0x000fc800078efcff */
[----:B------:R-:W-:Y:S01]  /*7b50*/  ISETP.GE.U32.AND P1, PT, R15, 0x3ff6a09f, PT ;  /* 0x3ff6a09f0f00780c */ /* 0x000fe20003f26070 */
[----:B------:R-:W-:-:S12]  /*7b60*/  IMAD.MOV.U32 R39, RZ, RZ, R15 ;  /* 0x000000ffff277224 */ /* 0x000fd800078e000f */
[----:B------:R-:W-:-:S04]  /*7b70*/  @P1 VIADD R14, R39, 0xfff00000 ;  /* 0xfff00000270e1836 */ /* 0x000fc80000000000 */
[----:B------:R-:W-:Y:S02]  /*7b80*/  @P1 IMAD.MOV.U32 R39, RZ, RZ, R14 ;  /* 0x000000ffff271224 */ /* 0x000fe400078e000e */
[----:B------:R-:W-:-:S04]  /*7b90*/  IMAD.MOV.U32 R14, RZ, RZ, RZ ;  /* 0x000000ffff0e7224 */ /* 0x000fc800078e00ff */
[C---:B------:R-:W-:Y:S02]  /*7ba0*/  DADD R36, R38.reuse, 1 ;  /* 0x3ff0000026247429 */ /* 0x040fe40000000000 */
[----:B------:R-:W-:-:S04]  /*7bb0*/  DADD R38, R38, -1 ;  /* 0xbff0000026267429 */ /* 0x000fc80000000000 */
[----:B------:R-:W0:Y:S02]  /*7bc0*/  MUFU.RCP64H R15, R37 ;  /* 0x00000025000f7308 */ /* 0x000e240000001800 */
[----:B0-----:R-:W-:-:S08]  /*7bd0*/  DFMA R36, -R36, R14, 1 ;  /* 0x3ff000002424742b */ /* 0x001fd0000000010e */
[----:B------:R-:W-:-:S08]  /*7be0*/  DFMA R36, R36, R36, R36 ;  /* 0x000000242424722b */ /* 0x000fd00000000024 */
[----:B------:R-:W-:Y:S01]  /*7bf0*/  DFMA R36, R14, R36, R14 ;  /* 0x000000240e24722b */ /* 0x000fe2000000000e */
[----:B------:R-:W-:Y:S02]  /*7c00*/  IMAD.MOV.U32 R14, RZ, RZ, 0x41ad3b5a ;  /* 0x41ad3b5aff0e7424 */ /* 0x000fe400078e00ff */
[----:B------:R-:W-:-:S05]  /*7c10*/  IMAD.MOV.U32 R15, RZ, RZ, 0x3ed0f5d2 ;  /* 0x3ed0f5d2ff0f7424 */ /* 0x000fca00078e00ff */
[----:B------:R-:W-:-:S08]  /*7c20*/  DMUL R44, R38, R36 ;  /* 0x00000024262c7228 */ /* 0x000fd00000000000 */
[----:B------:R-:W-:-:S08]  /*7c30*/  DFMA R44, R38, R36, R44 ;  /* 0x00000024262c722b */ /* 0x000fd0000000002c */
[----:B------:R-:W-:Y:S02]  /*7c40*/  DMUL R34, R44, R44 ;  /* 0x0000002c2c227228 */ /* 0x000fe40000000000 */
[----:B------:R-:W-:-:S06]  /*7c50*/  DADD R18, R38, -R44 ;  /* 0x0000000026127229 */ /* 0x000fcc000000082c */
[----:B------:R-:W-:Y:S01]  /*7c60*/  DFMA R14, R34, UR8, R14 ;  /* 0x00000008220e7c2b */ /* 0x000fe2000800000e */
[----:B------:R-:W-:Y:S01]  /*7c70*/  UMOV UR8, 0x75488a3f ;  /* 0x75488a3f00087882 */ /* 0x000fe20000000000 */
[----:B------:R-:W-:Y:S01]  /*7c80*/  UMOV UR9, 0x3ef3b20a ;  /* 0x3ef3b20a00097882 */ /* 0x000fe20000000000 */
[----:B------:R-:W-:-:S05]  /*7c90*/  DADD R18, R18, R18 ;  /* 0x0000000012127229 */ /* 0x000fca0000000012 */
[----:B------:R-:W-:Y:S01]  /*7ca0*/  DFMA R14, R34, R14, UR8 ;  /* 0x00000008220e7e2b */ /* 0x000fe2000800000e */
[----:B------:R-:W-:Y:S01]  /*7cb0*/  UMOV UR8, 0xe4faecd5 ;  /* 0xe4faecd500087882 */ /* 0x000fe20000000000 */
[----:B------:R-:W-:Y:S01]  /*7cc0*/  UMOV UR9, 0x3f1745cd ;  /* 0x3f1745cd00097882 */ /* 0x000fe20000000000 */
[-C--:B------:R-:W-:Y:S02]  /*7cd0*/  DFMA R18, R38, -R44.reuse, R18 ;  /* 0x8000002c2612722b */ /* 0x080fe40000000012 */
[----:B------:R-:W-:-:S03]  /*7ce0*/  DMUL R38, R44, R44 ;  /* 0x0000002c2c267228 */ /* 0x000fc60000000000 */
[----:B------:R-:W-:Y:S01]  /*7cf0*/  DFMA R14, R34, R14, UR8 ;  /* 0x00000008220e7e2b */ /* 0x000fe2000800000e */
[----:B------:R-:W-:Y:S01]  /*7d00*/  UMOV UR8, 0x258a578b ;  /* 0x258a578b00087882 */ /* 0x000fe20000000000 */
[----:B------:R-:W-:Y:S01]  /*7d10*/  UMOV UR9, 0x3f3c71c7 ;  /* 0x3f3c71c700097882 */ /* 0x000fe20000000000 */
[----:B------:R-:W-:-:S05]  /*7d20*/  DMUL R18, R36, R18 ;  /* 0x0000001224127228 */ /* 0x000fca0000000000 */
[----:B------:R-:W-:Y:S01]  /*7d30*/  DFMA R14, R34, R14, UR8 ;  /* 0x00000008220e7e2b */ /* 0x000fe2000800000e */
[----:B------:R-:W-:Y:S01]  /*7d40*/  UMOV UR8, 0x9242b910 ;  /* 0x9242b91000087882 */ /* 0x000fe20000000000 */
[----:B------:R-:W-:-:S03]  /*7d50*/  UMOV UR9, 0x3f624924 ;  /* 0x3f62492400097882 */ /* 0x000fc60000000000 */
[----:B------:R-:W-:Y:S01]  /*7d60*/  VIADD R37, R19, 0x100000 ;  /* 0x0010000013257836 */ /* 0x000fe20000000000 */
[----:B------:R-:W-:Y:S02]  /*7d70*/  MOV R36, R18 ;  /* 0x0000001200247202 */ /* 0x000fe40000000f00 */
[----:B------:R-:W-:Y:S01]  /*7d80*/  DFMA R14, R34, R14, UR8 ;  /* 0x00000008220e7e2b */ /* 0x000fe2000800000e */
[----:B------:R-:W-:Y:S01]  /*7d90*/  UMOV UR8, 0x99999dfb ;  /* 0x99999dfb00087882 */ /* 0x000fe20000000000 */
[----:B------:R-:W-:-:S06]  /*7da0*/  UMOV UR9, 0x3f899999 ;  /* 0x3f89999900097882 */ /* 0x000fcc0000000000 */
[----:B------:R-:W-:Y:S01]  /*7db0*/  DFMA R14, R34, R14, UR8 ;  /* 0x00000008220e7e2b */ /* 0x000fe2000800000e */
[----:B------:R-:W-:Y:S01]  /*7dc0*/  UMOV UR8, 0x55555555 ;  /* 0x5555555500087882 */ /* 0x000fe20000000000 */
[----:B------:R-:W-:-:S06]  /*7dd0*/  UMOV UR9, 0x3fb55555 ;  /* 0x3fb5555500097882 */ /* 0x000fcc0000000000 */
[----:B------:R-:W-:-:S08]  /*7de0*/  DFMA R42, R34, R14, UR8 ;  /* 0x00000008222a7e2b */ /* 0x000fd0000800000e */
[----:B------:R-:W-:Y:S01]  /*7df0*/  DADD R40, -R42, UR8 ;  /* 0x000000082a287e29 */ /* 0x000fe20008000100 */
[----:B------:R-:W-:Y:S01]  /*7e00*/  UMOV UR8, 0xb9e7b0 ;  /* 0x00b9e7b000087882 */ /* 0x000fe20000000000 */
[----:B------:R-:W-:-:S06]  /*7e10*/  UMOV UR9, 0x3c46a4cb ;  /* 0x3c46a4cb00097882 */ /* 0x000fcc0000000000 */
[----:B------:R-:W-:Y:S02]  /*7e20*/  DFMA R40, R34, R14, R40 ;  /* 0x0000000e2228722b */ /* 0x000fe40000000028 */
[C---:B------:R-:W-:Y:S02]  /*7e30*/  DFMA R14, R44.reuse, R44, -R38 ;  /* 0x0000002c2c0e722b */ /* 0x040fe40000000826 */
[----:B------:R-:W-:-:S04]  /*7e40*/  DMUL R34, R44, R38 ;  /* 0x000000262c227228 */ /* 0x000fc80000000000 */
[----:B------:R-:W-:Y:S01]  /*7e50*/  DADD R40, R40, -UR8 ;  /* 0x8000000828287e29 */ /* 0x000fe20008000000 */
[----:B------:R-:W-:Y:S01]  /*7e60*/  UMOV UR8, 0x80000000 ;  /* 0x8000000000087882 */ /* 0x000fe20000000000 */
[C---:B------:R-:W-:Y:S01]  /*7e70*/  DFMA R36, R44.reuse, R36, R14 ;  /* 0x000000242c24722b */ /* 0x040fe2000000000e */
[----:B------:R-:W-:Y:S01]  /*7e80*/  UMOV UR9, 0x43300000 ;  /* 0x4330000000097882 */ /* 0x000fe20000000000 */
[----:B------:R-:W-:-:S08]  /*7e90*/  DFMA R14, R44, R38, -R34 ;  /* 0x000000262c0e722b */ /* 0x000fd00000000822 */
[----:B------:R-:W-:Y:S02]  /*7ea0*/  DFMA R14, R18, R38, R14 ;  /* 0x00000026120e722b */ /* 0x000fe4000000000e */
[----:B------:R-:W-:-:S06]  /*7eb0*/  DADD R38, R42, R40 ;  /* 0x000000002a267229 */ /* 0x000fcc0000000028 */
[----:B------:R-:W-:Y:S02]  /*7ec0*/  DFMA R14, R44, R36, R14 ;  /* 0x000000242c0e722b */ /* 0x000fe4000000000e */
[----:B------:R-:W-:Y:S02]  /*7ed0*/  DADD R42, R42, -R38 ;  /* 0x000000002a2a7229 */ /* 0x000fe40000000826 */
[----:B------:R-:W-:-:S06]  /*7ee0*/  DMUL R36, R38, R34 ;  /* 0x0000002226247228 */ /* 0x000fcc0000000000 */
[----:B------:R-:W-:Y:S02]  /*7ef0*/  DADD R42, R40, R42 ;  /* 0x00000000282a7229 */ /* 0x000fe4000000002a */
[----:B------:R-:W-:-:S08]  /*7f00*/  DFMA R40, R38, R34, -R36 ;  /* 0x000000222628722b */ /* 0x000fd00000000824 */
[----:B------:R-:W-:-:S08]  /*7f10*/  DFMA R14, R38, R14, R40 ;  /* 0x0000000e260e722b */ /* 0x000fd00000000028 */
[----:B------:R-:W-:-:S08]  /*7f20*/  DFMA R42, R42, R34, R14 ;  /* 0x000000222a2a722b */ /* 0x000fd0000000000e */
[----:B------:R-:W-:-:S08]  /*7f30*/  DADD R14, R36, R42 ;  /* 0x00000000240e7229 */ /* 0x000fd0000000002a */
[--C-:B------:R-:W-:Y:S02]  /*7f40*/  DADD R34, R44, R14.reuse ;  /* 0x000000002c227229 */ /* 0x100fe4000000000e */
[----:B------:R-:W-:-:S06]  /*7f50*/  DADD R36, R36, -R14 ;  /* 0x0000000024247229 */ /* 0x000fcc000000080e */
[----:B------:R-:W-:Y:S02]  /*7f60*/  DADD R44, R44, -R34 ;  /* 0x000000002c2c7229 */ /* 0x000fe40000000822 */
[----:B------:R-:W-:-:S06]  /*7f70*/  DADD R36, R42, R36 ;  /* 0x000000002a247229 */ /* 0x000fcc0000000024 */
[----:B------:R-:W-:Y:S01]  /*7f80*/  DADD R44, R14, R44 ;  /* 0x000000000e2c7229 */ /* 0x000fe2000000002c */
[----:B------:R-:W-:Y:S02]  /*7f90*/  SHF.R.U32.HI R14, RZ, 0x14, R13 ;  /* 0x00000014ff0e7819 */ /* 0x000fe4000001160d */
[----:B------:R-:W-:Y:S01]  /*7fa0*/  @!P0 LEA.HI R14, R17, 0xffffffca, RZ, 0xc ;  /* 0xffffffca110e8811 */ /* 0x000fe200078f60ff */
[----:B------:R-:W-:-:S04]  /*7fb0*/  IMAD.MOV.U32 R17, RZ, RZ, 0x43300000 ;  /* 0x43300000ff117424 */ /* 0x000fc800078e00ff */
[----:B------:R-:W-:Y:S01]  /*7fc0*/  DADD R36, R36, R44 ;  /* 0x0000000024247229 */ /* 0x000fe2000000002c */
[C---:B------:R-:W-:Y:S02]  /*7fd0*/  VIADD R13, R14.reuse, 0xfffffc01 ;  /* 0xfffffc010e0d7836 */ /* 0x040fe40000000000 */
[----:B------:R-:W-:-:S05]  /*7fe0*/  @P1 VIADD R13, R14, 0xfffffc02 ;  /* 0xfffffc020e0d1836 */ /* 0x000fca0000000000 */
[----:B------:R-:W-:Y:S01]  /*7ff0*/  DADD R18, R18, R36 ;  /* 0x0000000012127229 */ /* 0x000fe20000000024 */
[----:B------:R-:W-:-:S06]  /*8000*/  LOP3.LUT R16, R13, 0x80000000, RZ, 0x3c, !PT ;  /* 0x800000000d107812 */ /* 0x000fcc00078e3cff */
[----:B------:R-:W-:Y:S01]  /*8010*/  DADD R16, R16, -UR8 ;  /* 0x8000000810107e29 */ /* 0x000fe20008000000 */
[----:B------:R-:W-:Y:S01]  /*8020*/  UMOV UR8, 0xfefa39ef ;  /* 0xfefa39ef00087882 */ /* 0x000fe20000000000 */
[----:B------:R-:W-:Y:S01]  /*8030*/  DADD R36, R34, R18 ;  /* 0x0000000022247229 */ /* 0x000fe20000000012 */
[----:B------:R-:W-:-:S07]  /*8040*/  UMOV UR9, 0x3fe62e42 ;  /* 0x3fe62e4200097882 */ /* 0x000fce0000000000 */
[--C-:B------:R-:W-:Y:S02]  /*8050*/  DFMA R14, R16, UR8, R36.reuse ;  /* 0x00000008100e7c2b */ /* 0x100fe40008000024 */
[----:B------:R-:W-:-:S06]  /*8060*/  DADD R38, R34, -R36 ;  /* 0x0000000022267229 */ /* 0x000fcc0000000824 */
[----:B------:R-:W-:Y:S02]  /*8070*/  DFMA R34, R16, -UR8, R14 ;  /* 0x8000000810227c2b */ /* 0x000fe4000800000e */
[----:B------:R-:W-:Y:S01]  /*8080*/  DADD R38, R18, R38 ;  /* 0x0000000012267229 */ /* 0x000fe20000000026 */
[----:B------:R-:W-:Y:S02]  /*8090*/  IMAD.MOV.U32 R19, RZ, RZ, R7 ;  /* 0x000000ffff137224 */ /* 0x000fe400078e0007 */
[----:B------:R-:W-:-:S03]  /*80a0*/  IMAD.MOV.U32 R18, RZ, RZ, R4 ;  /* 0x000000ffff127224 */ /* 0x000fc600078e0004 */
[----:B------:R-:W-:Y:S01]  /*80b0*/  DADD R34, -R36, R34 ;  /* 0x0000000024227229 */ /* 0x000fe20000000122 */
[C---:B------:R-:W-:Y:S01]  /*80c0*/  IMAD.SHL.U32 R7, R19.reuse, 0x2, RZ ;  /* 0x0000000213077824 */ /* 0x040fe200078e00ff */
[----:B------:R-:W-:Y:S01]  /*80d0*/  LOP3.LUT R13, R19, 0xff0fffff, RZ, 0xc0, !PT ;  /* 0xff0fffff130d7812 */ /* 0x000fe200078ec0ff */
[----:B------:R-:W-:-:S03]  /*80e0*/  IMAD.MOV.U32 R36, RZ, RZ, R18 ;  /* 0x000000ffff247224 */ /* 0x000fc600078e0012 */
[----:B------:R-:W-:Y:S02]  /*80f0*/  ISETP.GT.U32.AND P0, PT, R7, -0x2000001, PT ;  /* 0xfdffffff0700780c */ /* 0x000fe40003f04070 */
[----:B------:R-:W-:Y:S02]  /*8100*/  DADD R34, R38, -R34 ;  /* 0x0000000026227229 */ /* 0x000fe40000000822 */
[----:B------:R-:W-:-:S06]  /*8110*/  SEL R37, R13, R19, P0 ;  /* 0x000000130d257207 */ /* 0x000fcc0000000000 */
[----:B------:R-:W-:-:S08]  /*8120*/  DFMA R16, R16, UR28, R34 ;  /* 0x0000001c10107c2b */ /* 0x000fd00008000022 */
[----:B------:R-:W-:-:S08]  /*8130*/  DADD R34, R14, R16 ;  /* 0x000000000e227229 */ /* 0x000fd00000000010 */
[----:B------:R-:W-:Y:S02]  /*8140*/  DADD R14, R14, -R34 ;  /* 0x000000000e0e7229 */ /* 0x000fe40000000822 */
[----:B------:R-:W-:-:S06]  /*8150*/  DMUL R18, R34, R36 ;  /* 0x0000002422127228 */ /* 0x000fcc0000000000 */
[----:B------:R-:W-:Y:S02]  /*8160*/  DADD R16, R16, R14 ;  /* 0x0000000010107229 */ /* 0x000fe4000000000e */
[----:B------:R-:W-:-:S08]  /*8170*/  DFMA R34, R34, R36, -R18 ;  /* 0x000000242222722b */ /* 0x000fd00000000812 */
[----:B------:R-:W-:Y:S01]  /*8180*/  DFMA R16, R16, R36, R34 ;  /* 0x000000241010722b */ /* 0x000fe20000000022 */
[----:B------:R-:W-:Y:S01]  /*8190*/  MOV R34, 0x652b82fe ;  /* 0x652b82fe00227802 */ /* 0x000fe20000000f00 */
[----:B------:R-:W-:-:S06]  /*81a0*/  IMAD.MOV.U32 R35, RZ, RZ, 0x3ff71547 ;  /* 0x3ff71547ff237424 */ /* 0x000fcc00078e00ff */
[----:B------:R-:W-:-:S08]  /*81b0*/  DADD R36, R18, R16 ;  /* 0x0000000012247229 */ /* 0x000fd00000000010 */
[----:B------:R-:W-:Y:S02]  /*81c0*/  DFMA R34, R36, R34, 6.75539944105574400000e+15 ;  /* 0x433800002422742b */ /* 0x000fe40000000022 */
[----:B------:R-:W-:Y:S01]  /*81d0*/  FSETP.GEU.AND P0, PT, |R37|, 4.1917929649353027344, PT ;  /* 0x4086232b2500780b */ /* 0x000fe20003f0e200 */
[----:B------:R-:W-:-:S05]  /*81e0*/  DADD R18, R18, -R36 ;  /* 0x0000000012127229 */ /* 0x000fca0000000824 */
[----:B------:R-:W-:-:S03]  /*81f0*/  DADD R14, R34, -6.75539944105574400000e+15 ;  /* 0xc3380000220e7429 */ /* 0x000fc60000000000 */
[----:B------:R-:W-:-:S05]  /*8200*/  DADD R16, R16, R18 ;  /* 0x0000000010107229 */ /* 0x000fca0000000012 */
        /* <DEDUP_REMOVED lines=34> */
[----:B------:R-:W-:-:S10]  /*8430*/  DFMA R14, R38, R14, 1 ;  /* 0x3ff00000260e742b */ /* 0x000fd4000000000e */
[----:B------:R-:W-:Y:S02]  /*8440*/  IMAD R19, R34, 0x100000, R15 ;  /* 0x0010000022137824 */ /* 0x000fe400078e020f */
[----:B------:R-:W-:Y:S01]  /*8450*/  IMAD.MOV.U32 R18, RZ, RZ, R14 ;  /* 0x000000ffff127224 */ /* 0x000fe200078e000e */
[----:B------:R-:W-:Y:S06]  /*8460*/  @!P0 BRA `(.L_x_120) ;  /* 0x0000000000308947 */ /* 0x000fec0003800000 */
[----:B------:R-:W-:Y:S01]  /*8470*/  FSETP.GEU.AND P1, PT, |R37|, 4.2275390625, PT ;  /* 0x408748002500780b */ /* 0x000fe20003f2e200 */
[C---:B------:R-:W-:Y:S02]  /*8480*/  DADD R18, R36.reuse, +INF ;  /* 0x7ff0000024127429 */ /* 0x040fe40000000000 */
[----:B------:R-:W-:-:S08]  /*8490*/  DSETP.GEU.AND P0, PT, R36, RZ, PT ;  /* 0x000000ff2400722a */ /* 0x000fd00003f0e000 */
[----:B------:R-:W-:Y:S02]  /*84a0*/  FSEL R18, R18, RZ, P0 ;  /* 0x000000ff12127208 */ /* 0x000fe40000000000 */
[----:B------:R-:W-:Y:S02]  /*84b0*/  @!P1 LEA.HI R7, R34, R34, RZ, 0x1 ;  /* 0x0000002222079211 */ /* 0x000fe400078f08ff */
[----:B------:R-:W-:Y:S02]  /*84c0*/  FSEL R19, R19, RZ, P0 ;  /* 0x000000ff13137208 */ /* 0x000fe40000000000 */
[----:B------:R-:W-:-:S05]  /*84d0*/  @!P1 SHF.R.S32.HI R7, RZ, 0x1, R7 ;  /* 0x00000001ff079819 */ /* 0x000fca0000011407 */
[----:B------:R-:W-:Y:S01]  /*84e0*/  @!P1 IMAD.IADD R13, R34, 0x1, -R7 ;  /* 0x00000001220d9824 */ /* 0x000fe200078e0a07 */
[----:B------:R-:W-:Y:S01]  /*84f0*/  @!P1 MOV R34, RZ ;  /* 0x000000ff00229202 */ /* 0x000fe20000000f00 */
[----:B------:R-:W-:-:S03]  /*8500*/  @!P1 IMAD R15, R7, 0x100000, R15 ;  /* 0x00100000070f9824 */ /* 0x000fc600078e020f */
[----:B------:R-:W-:-:S06]  /*8510*/  @!P1 LEA R35, R13, 0x3ff00000, 0x14 ;  /* 0x3ff000000d239811 */ /* 0x000fcc00078ea0ff */
[----:B------:R-:W-:-:S11]  /*8520*/  @!P1 DMUL R18, R14, R34 ;  /* 0x000000220e129228 */ /* 0x000fd60000000000 */
.L_x_120:
[----:B------:R-:W-:Y:S01]  /*8530*/  DFMA R16, R16, R18, R18 ;  /* 0x000000121010722b */ /* 0x000fe20000000012 */
[----:B------:R-:W-:Y:S01]  /*8540*/  IMAD.MOV.U32 R14, RZ, RZ, R12 ;  /* 0x000000ffff0e7224 */ /* 0x000fe200078e000c */
[----:B------:R-:W-:Y:S01]  /*8550*/  DSETP.NEU.AND P0, PT, |R18|, +INF , PT ;  /* 0x7ff000001200742a */ /* 0x000fe20003f0d200 */
[----:B------:R-:W-:-:S07]  /*8560*/  IMAD.MOV.U32 R15, RZ, RZ, 0x0 ;  /* 0x00000000ff0f7424 */ /* 0x000fce00078e00ff */
[----:B------:R-:W-:Y:S02]  /*8570*/  FSEL R13, R18, R16, !P0 ;  /* 0x00000010120d7208 */ /* 0x000fe40004000000 */
[----:B------:R-:W-:Y:S01]  /*8580*/  FSEL R7, R19, R17, !P0 ;  /* 0x0000001113077208 */ /* 0x000fe20004000000 */
[----:B------:R-:W-:Y:S06]  /*8590*/  RET.REL.NODEC R14 `(_Z25CIEDE2000DifferenceKernelPhS_mS_mmPmPd) ;  /* 0xffffff780e987950 */ /* 0x000fec0003c3ffff */
        .type           $_Z25CIEDE2000DifferenceKernelPhS_mS_mmPmPd$__internal_trig_reduction_slowpathd,@function
        .size           $_Z25CIEDE2000DifferenceKernelPhS_mS_mmPmPd$__internal_trig_reduction_slowpathd,(.L_x_164 - $_Z25CIEDE2000DifferenceKernelPhS_mS_mmPmPd$__internal_trig_reduction_slowpathd)
$_Z25CIEDE2000DifferenceKernelPhS_mS_mmPmPd$__internal_trig_reduction_slowpathd:
[----:B------:R-:W-:Y:S01]  /*85a0*/  SHF.R.U32.HI R35, RZ, 0x14, R34 ;  /* 0x00000014ff237819 */ /* 0x000fe20000011622 */
[----:B------:R-:W-:Y:S02]  /*85b0*/  IMAD.MOV.U32 R15, RZ, RZ, R12 ;  /* 0x000000ffff0f7224 */ /* 0x000fe400078e000c */
[----:B------:R-:W-:Y:S01]  /*85c0*/  IMAD.MOV.U32 R14, RZ, RZ, R34 ;  /* 0x000000ffff0e7224 */ /* 0x000fe200078e0022 */
[----:B------:R-:W-:Y:S01]  /*85d0*/  LOP3.LUT R7, R35, 0x7ff, RZ, 0xc0, !PT ;  /* 0x000007ff23077812 */ /* 0x000fe200078ec0ff */
[----:B------:R-:W-:-:S03]  /*85e0*/  IMAD.MOV.U32 R12, RZ, RZ, RZ ;  /* 0x000000ffff0c7224 */ /* 0x000fc600078e00ff */
[----:B------:R-:W-:-:S13]  /*85f0*/  ISETP.NE.AND P0, PT, R7, 0x7ff, PT ;  /* 0x000007ff0700780c */ /* 0x000fda0003f05270 */
[----:B------:R-:W-:Y:S05]  /*8600*/  @!P0 BRA `(.L_x_121) ;  /* 0x00000008005c8947 */ /* 0x000fea0003800000 */
[----:B------:R-:W-:Y:S01]  /*8610*/  VIADD R12, R7, 0xfffffc00 ;  /* 0xfffffc00070c7836 */ /* 0x000fe20000000000 */
[----:B------:R-:W-:Y:S01]  /*8620*/  BSSY.RECONVERGENT B2, `(.L_x_122) ;  /* 0x0000034000027945 */ /* 0x000fe20003800200 */
[----:B------:R-:W-:-:S03]  /*8630*/  CS2R R18, SRZ ;  /* 0x0000000000127805 */ /* 0x000fc6000001ff00 */
[----:B------:R-:W-:Y:S02]  /*8640*/  SHF.R.U32.HI R7, RZ, 0x6, R12 ;  /* 0x00000006ff077819 */ /* 0x000fe4000001160c */
[----:B------:R-:W-:Y:S02]  /*8650*/  ISETP.GE.U32.AND P0, PT, R12, 0x80, PT ;  /* 0x000000800c00780c */ /* 0x000fe40003f06070 */
[C---:B------:R-:W-:Y:S02]  /*8660*/  IADD3 R13, PT, PT, -R7.reuse, 0x13, RZ ;  /* 0x00000013070d7810 */ /* 0x040fe40007ffe1ff */
[----:B------:R-:W-:Y:S02]  /*8670*/  IADD3 R12, PT, PT, -R7, 0xf, RZ ;  /* 0x0000000f070c7810 */ /* 0x000fe40007ffe1ff */
[----:B------:R-:W-:-:S04]  /*8680*/  SEL R13, R13, 0x12, P0 ;  /* 0x000000120d0d7807 */ /* 0x000fc80000000000 */
[----:B------:R-:W-:-:S13]  /*8690*/  ISETP.GE.AND P0, PT, R12, R13, PT ;  /* 0x0000000d0c00720c */ /* 0x000fda0003f06270 */
[----:B------:R-:W-:Y:S05]  /*86a0*/  @P0 BRA `(.L_x_123) ;  /* 0x0000000000ac0947 */ /* 0x000fea0003800000 */
[----:B------:R-:W0:Y:S01]  /*86b0*/  LDC.64 R36, c[0x0][0x358] ;  /* 0x0000d600ff247b82 */ /* 0x000e220000000a00 */
[C---:B------:R-:W-:Y:S01]  /*86c0*/  SHF.L.U64.HI R14, R15.reuse, 0xb, R14 ;  /* 0x0000000b0f0e7819 */ /* 0x040fe2000001020e */
[----:B------:R-:W-:Y:S01]  /*86d0*/  BSSY.RECONVERGENT B3, `(.L_x_124) ;  /* 0x0000027000037945 */ /* 0x000fe20003800200 */
[----:B------:R-:W-:Y:S01]  /*86e0*/  MOV R17, R12 ;  /* 0x0000000c00117202 */ /* 0x000fe20000000f00 */
[----:B------:R-:W-:Y:S01]  /*86f0*/  IMAD.SHL.U32 R15, R15, 0x800, RZ ;  /* 0x000008000f0f7824 */ /* 0x000fe200078e00ff */
[----:B------:R-:W-:Y:S01]  /*8700*/  IADD3 R12, PT, PT, RZ, -R7, -R13 ;  /* 0x80000007ff0c7210 */ /* 0x000fe20007ffe80d */
[----:B------:R-:W-:Y:S01]  /*8710*/  IMAD.MOV.U32 R16, RZ, RZ, RZ ;  /* 0x000000ffff107224 */ /* 0x000fe200078e00ff */
[----:B------:R-:W-:Y:S02]  /*8720*/  CS2R R18, SRZ ;  /* 0x0000000000127805 */ /* 0x000fe4000001ff00 */
[----:B------:R-:W-:-:S07]  /*8730*/  LOP3.LUT R14, R14, 0x80000000, RZ, 0xfc, !PT ;  /* 0x800000000e0e7812 */ /* 0x000fce00078efcff */
.L_x_125:
[----:B------:R-:W1:Y:S01]  /*8740*/  LDC.64 R20, c[0x4][RZ] ;  /* 0x01000000ff147b82 */ /* 0x000e620000000a00 */
[----:B0-----:R-:W-:Y:S02]  /*8750*/  R2UR UR8, R36 ;  /* 0x00000000240872ca */ /* 0x001fe400000e0000 */
[----:B------:R-:W-:Y:S01]  /*8760*/  R2UR UR9, R37 ;  /* 0x00000000250972ca */ /* 0x000fe200000e0000 */
[----:B-1----:R-:W-:-:S12]  /*8770*/  IMAD.WIDE R20, R17, 0x8, R20 ;  /* 0x0000000811147825 */ /* 0x002fd800078e0214 */
[----:B------:R0:W2:Y:S01]  /*8780*/  LDG.E.64.CONSTANT R38, desc[UR8][R20.64] ;  /* 0x0000000814267981 */ /* 0x0000a2000c1e9b00 */
[----:B------:R-:W-:Y:S02]  /*8790*/  VIADD R12, R12, 0x1 ;  /* 0x000000010c0c7836 */ /* 0x000fe40000000000 */
[----:B------:R-:W-:Y:S02]  /*87a0*/  VIADD R17, R17, 0x1 ;  /* 0x0000000111117836 */ /* 0x000fe40000000000 */
[----:B0-----:R-:W-:Y:S02]  /*87b0*/  IMAD.MOV.U32 R20, RZ, RZ, R18 ;  /* 0x000000ffff147224 */ /* 0x001fe400078e0012 */
[----:B------:R-:W-:Y:S02]  /*87c0*/  IMAD.MOV.U32 R21, RZ, RZ, R19 ;  /* 0x000000ffff157224 */ /* 0x000fe400078e0013 */
[----:B--2---:R-:W-:-:S04]  /*87d0*/  IMAD.WIDE.U32 R20, P2, R38, R15, R20 ;  /* 0x0000000f26147225 */ /* 0x004fc80007840014 */
[CC--:B------:R-:W-:Y:S02]  /*87e0*/  IMAD R19, R38.reuse, R14.reuse, RZ ;  /* 0x0000000e26137224 */ /* 0x0c0fe400078e02ff */
[----:B------:R-:W-:Y:S02]  /*87f0*/  IMAD R18, R39, R15, RZ ;  /* 0x0000000f27127224 */ /* 0x000fe400078e02ff */
[----:B------:R-:W-:Y:S01]  /*8800*/  IMAD.MOV.U32 R40, RZ, RZ, R20 ;  /* 0x000000ffff287224 */ /* 0x000fe200078e0014 */
[----:B------:R-:W-:Y:S01]  /*8810*/  IADD3 R19, P0, PT, R19, R21, RZ ;  /* 0x0000001513137210 */ /* 0x000fe20007f1e0ff */
[----:B------:R-:W-:-:S03]  /*8820*/  IMAD.HI.U32 R21, R38, R14, RZ ;  /* 0x0000000e26157227 */ /* 0x000fc600078e00ff */
[----:B------:R-:W-:Y:S01]  /*8830*/  IADD3 R41, P1, PT, R18, R19, RZ ;  /* 0x0000001312297210 */ /* 0x000fe20007f3e0ff */
[----:B------:R-:W-:Y:S02]  /*8840*/  IMAD R18, R16, 0x8, R1 ;  /* 0x0000000810127824 */ /* 0x000fe400078e0201 */
[----:B------:R-:W-:-:S03]  /*8850*/  IMAD.HI.U32 R20, R39, R15, RZ ;  /* 0x0000000f27147227 */ /* 0x000fc600078e00ff */
[----:B------:R0:W-:Y:S01]  /*8860*/  STL.64 [R18], R40 ;  /* 0x0000002812007387 */ /* 0x0001e20000100a00 */
[----:B------:R-:W-:Y:S02]  /*8870*/  IMAD.X R21, RZ, RZ, R21, P2 ;  /* 0x000000ffff157224 */ /* 0x000fe400010e0615 */
[----:B------:R-:W-:Y:S02]  /*8880*/  IMAD R19, R39, R14, RZ ;  /* 0x0000000e27137224 */ /* 0x000fe400078e02ff */
[----:B------:R-:W-:Y:S01]  /*8890*/  VIADD R16, R16, 0x1 ;  /* 0x0000000110107836 */ /* 0x000fe20000000000 */
[----:B------:R-:W-:-:S04]  /*88a0*/  IADD3.X R20, P0, PT, R20, R21, RZ, P0, !PT ;  /* 0x0000001514147210 */ /* 0x000fc8000071e4ff */
[----:B------:R-:W-:Y:S01]  /*88b0*/  IADD3.X R19, P1, PT, R19, R20, RZ, P1, !PT ;  /* 0x0000001413137210 */ /* 0x000fe20000f3e4ff */
[----:B0-----:R-:W-:-:S05]  /*88c0*/  IMAD.HI.U32 R18, R39, R14, RZ ;  /* 0x0000000e27127227 */ /* 0x001fca00078e00ff */
[----:B------:R-:W-:Y:S02]  /*88d0*/  IADD3.X R18, PT, PT, R18, RZ, RZ, P0, !PT ;  /* 0x000000ff12127210 */ /* 0x000fe400007fe4ff */
[----:B------:R-:W-:-:S03]  /*88e0*/  ISETP.NE.AND P0, PT, R12, -0xf, PT ;  /* 0xfffffff10c00780c */ /* 0x000fc60003f05270 */
[----:B------:R-:W-:-:S05]  /*88f0*/  IMAD.X R18, RZ, RZ, R18, P1 ;  /* 0x000000ffff127224 */ /* 0x000fca00008e0612 */
[----:B------:R-:W-:-:S04]  /*8900*/  LOP3.LUT R19, R19, R18, RZ, 0x3c, !PT ;  /* 0x0000001213137212 */ /* 0x000fc800078e3cff */
[----:B------:R-:W-:-:S04]  /*8910*/  LOP3.LUT R18, R19, R18, RZ, 0x3c, !PT ;  /* 0x0000001213127212 */ /* 0x000fc800078e3cff */
[----:B------:R-:W-:Y:S01]  /*8920*/  LOP3.LUT R19, R19, R18, RZ, 0x3c, !PT ;  /* 0x0000001213137212 */ /* 0x000fe200078e3cff */
[----:B------:R-:W-:Y:S06]  /*8930*/  @P0 BRA `(.L_x_125) ;  /* 0xfffffffc00800947 */ /* 0x000fec000383ffff */
[----:B------:R-:W-:Y:S05]  /*8940*/  BSYNC.RECONVERGENT B3 ;  /* 0x0000000000037941 */ /* 0x000fea0003800200 */
.L_x_124:
[----:B------:R-:W-:-:S07]  /*8950*/  IMAD.MOV.U32 R12, RZ, RZ, R13 ;  /* 0x000000ffff0c7224 */ /* 0x000fce00078e000d */
.L_x_123:
[----:B------:R-:W-:Y:S05]  /*8960*/  BSYNC.RECONVERGENT B2 ;  /* 0x0000000000027941 */ /* 0x000fea0003800200 */
.L_x_122:
[----:B------:R-:W-:Y:S01]  /*8970*/  LOP3.LUT P0, R35, R35, 0x3f, RZ, 0xc0, !PT ;  /* 0x0000003f23237812 */ /* 0x000fe2000780c0ff */
[----:B------:R-:W-:-:S04]  /*8980*/  IMAD.IADD R12, R7, 0x1, R12 ;  /* 0x00000001070c7824 */ /* 0x000fc800078e020c */
[----:B------:R-:W-:-:S05]  /*8990*/  IMAD.U32 R21, R12, 0x8, R1 ;  /* 0x000000080c157824 */ /* 0x000fca00078e0001 */
[----:B------:R0:W-:Y:S04]  /*89a0*/  STL.64 [R21+-0x78], R18 ;  /* 0xffff881215007387 */ /* 0x0001e80000100a00 */
[----:B------:R-:W2:Y:S04]  /*89b0*/  @P0 LDL.64 R16, [R1+0x8] ;  /* 0x0000080001100983 */ /* 0x000ea80000100a00 */
[----:B------:R-:W0:Y:S04]  /*89c0*/  LDL.64 R14, [R1+0x10] ;  /* 0x00001000010e7983 */ /* 0x000e280000100a00 */
[----:B------:R-:W3:Y:S01]  /*89d0*/  LDL.64 R12, [R1+0x18] ;  /* 0x00001800010c7983 */ /* 0x000ee20000100a00 */
[----:B------:R-:W-:Y:S01]  /*89e0*/  @P0 LOP3.LUT R7, R35, 0x3f, RZ, 0x3c, !PT ;  /* 0x0000003f23070812 */ /* 0x000fe200078e3cff */
[----:B------:R-:W-:Y:S01]  /*89f0*/  BSSY.RECONVERGENT B2, `(.L_x_126) ;  /* 0x0000034000027945 */ /* 0x000fe20003800200 */
[----:B--2---:R-:W-:-:S02]  /*8a00*/  @P0 SHF.R.U64 R20, R16, 0x1, R17 ;  /* 0x0000000110140819 */ /* 0x004fc40000001211 */
[----:B------:R-:W-:Y:S02]  /*8a10*/  @P0 SHF.R.U32.HI R22, RZ, 0x1, R17 ;  /* 0x00000001ff160819 */ /* 0x000fe40000011611 */
[----:B0-----:R-:W-:Y:S02]  /*8a20*/  @P0 SHF.L.U32 R19, R14, R35, RZ ;  /* 0x000000230e130219 */ /* 0x001fe400000006ff */
[----:B------:R-:W-:Y:S02]  /*8a30*/  @P0 SHF.R.U64 R20, R20, R7, R22 ;  /* 0x0000000714140219 */ /* 0x000fe40000001216 */
[--C-:B------:R-:W-:Y:S02]  /*8a40*/  @P0 SHF.R.U32.HI R16, RZ, 0x1, R15.reuse ;  /* 0x00000001ff100819 */ /* 0x100fe4000001160f */
[C-C-:B------:R-:W-:Y:S02]  /*8a50*/  @P0 SHF.R.U64 R17, R14.reuse, 0x1, R15.reuse ;  /* 0x000000010e110819 */ /* 0x140fe4000000120f */
[----:B------:R-:W-:-:S02]  /*8a60*/  @P0 SHF.L.U64.HI R18, R14, R35, R15 ;  /* 0x000000230e120219 */ /* 0x000fc4000001020f */
[----:B------:R-:W-:Y:S02]  /*8a70*/  @P0 SHF.R.U32.HI R22, RZ, R7, R22 ;  /* 0x00000007ff160219 */ /* 0x000fe40000011616 */
[----:B------:R-:W-:Y:S02]  /*8a80*/  @P0 LOP3.LUT R14, R19, R20, RZ, 0xfc, !PT ;  /* 0x00000014130e0212 */ /* 0x000fe400078efcff */
[----:B---3--:R-:W-:Y:S02]  /*8a90*/  @P0 SHF.L.U32 R21, R12, R35, RZ ;  /* 0x000000230c150219 */ /* 0x008fe400000006ff */
[-CC-:B------:R-:W-:Y:S02]  /*8aa0*/  @P0 SHF.R.U64 R17, R17, R7.reuse, R16.reuse ;  /* 0x0000000711110219 */ /* 0x180fe40000001210 */
[----:B------:R-:W-:Y:S02]  /*8ab0*/  @P0 LOP3.LUT R15, R18, R22, RZ, 0xfc, !PT ;  /* 0x00000016120f0212 */ /* 0x000fe400078efcff */
[----:B------:R-:W-:Y:S01]  /*8ac0*/  @P0 SHF.R.U32.HI R16, RZ, R7, R16 ;  /* 0x00000007ff100219 */ /* 0x000fe20000011610 */
[----:B------:R-:W-:Y:S01]  /*8ad0*/  IMAD.SHL.U32 R7, R14, 0x4, RZ ;  /* 0x000000040e077824 */ /* 0x000fe200078e00ff */
[----:B------:R-:W-:-:S02]  /*8ae0*/  @P0 SHF.L.U64.HI R35, R12, R35, R13 ;  /* 0x000000230c230219 */ /* 0x000fc4000001020d */
[----:B------:R-:W-:Y:S02]  /*8af0*/  @P0 LOP3.LUT R12, R21, R17, RZ, 0xfc, !PT ;  /* 0x00000011150c0212 */ /* 0x000fe400078efcff */
[----:B------:R-:W-:Y:S02]  /*8b00*/  SHF.L.U64.HI R14, R14, 0x2, R15 ;  /* 0x000000020e0e7819 */ /* 0x000fe4000001020f */
[----:B------:R-:W-:Y:S02]  /*8b10*/  @P0 LOP3.LUT R13, R35, R16, RZ, 0xfc, !PT ;  /* 0x00000010230d0212 */ /* 0x000fe400078efcff */
[----:B------:R-:W-:Y:S02]  /*8b20*/  SHF.L.W.U32.HI R15, R15, 0x2, R12 ;  /* 0x000000020f0f7819 */ /* 0x000fe40000010e0c */
[----:B------:R-:W-:Y:S02]  /*8b30*/  IADD3 RZ, P0, PT, RZ, -R7, RZ ;  /* 0x80000007ffff7210 */ /* 0x000fe40007f1e0ff */
[----:B------:R-:W-:-:S02]  /*8b40*/  LOP3.LUT R17, RZ, R14, RZ, 0x33, !PT ;  /* 0x0000000eff117212 */ /* 0x000fc400078e33ff */
[----:B------:R-:W-:Y:S02]  /*8b50*/  SHF.L.W.U32.HI R12, R12, 0x2, R13 ;  /* 0x000000020c0c7819 */ /* 0x000fe40000010e0d */
[----:B------:R-:W-:Y:S02]  /*8b60*/  LOP3.LUT R18, RZ, R15, RZ, 0x33, !PT ;  /* 0x0000000fff127212 */ /* 0x000fe400078e33ff */
[----:B------:R-:W-:Y:S02]  /*8b70*/  IADD3.X R17, P0, PT, RZ, R17, RZ, P0, !PT ;  /* 0x00000011ff117210 */ /* 0x000fe4000071e4ff */
[----:B------:R-:W-:Y:S02]  /*8b80*/  LOP3.LUT R16, RZ, R12, RZ, 0x33, !PT ;  /* 0x0000000cff107212 */ /* 0x000fe400078e33ff */
[----:B------:R-:W-:Y:S02]  /*8b90*/  ISETP.GT.U32.AND P2, PT, R15, -0x1, PT ;  /* 0xffffffff0f00780c */ /* 0x000fe40003f44070 */
[----:B------:R-:W-:-:S02]  /*8ba0*/  IADD3.X R18, P1, PT, RZ, R18, RZ, P0, !PT ;  /* 0x00000012ff127210 */ /* 0x000fc4000073e4ff */
[C---:B------:R-:W-:Y:S02]  /*8bb0*/  ISETP.GT.AND.EX P0, PT, R12.reuse, -0x1, PT, P2 ;  /* 0xffffffff0c00780c */ /* 0x040fe40003f04320 */
[----:B------:R-:W-:Y:S02]  /*8bc0*/  IADD3.X R16, PT, PT, RZ, R16, RZ, P1, !PT ;  /* 0x00000010ff107210 */ /* 0x000fe40000ffe4ff */
[----:B------:R-:W-:Y:S02]  /*8bd0*/  SEL R15, R15, R18, P0 ;  /* 0x000000120f0f7207 */ /* 0x000fe40000000000 */
[----:B------:R-:W-:Y:S02]  /*8be0*/  SEL R16, R12, R16, P0 ;  /* 0x000000100c107207 */ /* 0x000fe40000000000 */
[----:B------:R-:W-:Y:S02]  /*8bf0*/  SEL R17, R14, R17, P0 ;  /* 0x000000110e117207 */ /* 0x000fe40000000000 */
[----:B------:R-:W-:-:S03]  /*8c00*/  ISETP.NE.U32.AND P1, PT, R16, RZ, PT ;  /* 0x000000ff1000720c */ /* 0x000fc60003f25070 */
[----:B------:R-:W-:Y:S01]  /*8c10*/  @!P0 IMAD.MOV R7, RZ, RZ, -R7 ;  /* 0x000000ffff078224 */ /* 0x000fe200078e0a07 */
[----:B------:R-:W-:-:S06]  /*8c20*/  SEL R18, R15, R16, !P1 ;  /* 0x000000100f127207 */ /* 0x000fcc0004800000 */
[----:B------:R-:W0:Y:S02]  /*8c30*/  FLO.U32 R18, R18 ;  /* 0x0000001200127300 */ /* 0x000e2400000e0000 */
[C---:B0-----:R-:W-:Y:S02]  /*8c40*/  IADD3 R19, PT, PT, -R18.reuse, 0x1f, RZ ;  /* 0x0000001f12137810 */ /* 0x041fe40007ffe1ff */
[----:B------:R-:W-:-:S03]  /*8c50*/  IADD3 R18, PT, PT, -R18, 0x3f, RZ ;  /* 0x0000003f12127810 */ /* 0x000fc60007ffe1ff */
[----:B------:R-:W-:-:S05]  /*8c60*/  @P1 IMAD.MOV R18, RZ, RZ, R19 ;  /* 0x000000ffff121224 */ /* 0x000fca00078e0213 */
[----:B------:R-:W-:-:S13]  /*8c70*/  ISETP.NE.AND P1, PT, R18, RZ, PT ;  /* 0x000000ff1200720c */ /* 0x000fda0003f25270 */
[----:B------:R-:W-:Y:S05]  /*8c80*/  @!P1 BRA `(.L_x_127) ;  /* 0x0000000000289947 */ /* 0x000fea0003800000 */
[C---:B------:R-:W-:Y:S02]  /*8c90*/  LOP3.LUT R14, R18.reuse, 0x3f, RZ, 0xc0, !PT ;  /* 0x0000003f120e7812 */ /* 0x040fe400078ec0ff */
[--C-:B------:R-:W-:Y:S02]  /*8ca0*/  SHF.R.U64 R7, R7, 0x1, R17.reuse ;  /* 0x0000000107077819 */ /* 0x100fe40000001211 */
[CC--:B------:R-:W-:Y:S02]  /*8cb0*/  SHF.L.U64.HI R16, R15.reuse, R14.reuse, R16 ;  /* 0x0000000e0f107219 */ /* 0x0c0fe40000010210 */
[----:B------:R-:W-:Y:S02]  /*8cc0*/  SHF.L.U32 R15, R15, R14, RZ ;  /* 0x0000000e0f0f7219 */ /* 0x000fe400000006ff */
[----:B------:R-:W-:Y:S02]  /*8cd0*/  SHF.R.U32.HI R17, RZ, 0x1, R17 ;  /* 0x00000001ff117819 */ /* 0x000fe40000011611 */
[----:B------:R-:W-:-:S04]  /*8ce0*/  LOP3.LUT R14, R18, 0x3f, RZ, 0xc, !PT ;  /* 0x0000003f120e7812 */ /* 0x000fc800078e0cff */
[-CC-:B------:R-:W-:Y:S02]  /*8cf0*/  SHF.R.U64 R7, R7, R14.reuse, R17.reuse ;  /* 0x0000000e07077219 */ /* 0x180fe40000001211 */
[----:B------:R-:W-:Y:S02]  /*8d00*/  SHF.R.U32.HI R14, RZ, R14, R17 ;  /* 0x0000000eff0e7219 */ /* 0x000fe40000011611 */
[----:B------:R-:W-:Y:S02]  /*8d10*/  LOP3.LUT R15, R15, R7, RZ, 0xfc, !PT ;  /* 0x000000070f0f7212 */ /* 0x000fe400078efcff */
[----:B------:R-:W-:-:S07]  /*8d20*/  LOP3.LUT R16, R16, R14, RZ, 0xfc, !PT ;  /* 0x0000000e10107212 */ /* 0x000fce00078efcff */
.L_x_127:
[----:B------:R-:W-:Y:S05]  /*8d30*/  BSYNC.RECONVERGENT B2 ;  /* 0x0000000000027941 */ /* 0x000fea0003800200 */
.L_x_126:
[----:B------:R-:W-:Y:S01]  /*8d40*/  IMAD.WIDE.U32 R20, R15, 0x2168c235, RZ ;  /* 0x2168c2350f147825 */ /* 0x000fe200078e00ff */
[----:B------:R-:W-:-:S03]  /*8d50*/  SHF.R.U32.HI R17, RZ, 0x1e, R13 ;  /* 0x0000001eff117819 */ /* 0x000fc6000001160d */
[----:B------:R-:W-:Y:S01]  /*8d60*/  IMAD.MOV.U32 R36, RZ, RZ, R21 ;  /* 0x000000ffff247224 */ /* 0x000fe200078e0015 */
[----:B------:R-:W-:Y:S01]  /*8d70*/  IADD3 RZ, P1, PT, R20, R20, RZ ;  /* 0x0000001414ff7210 */ /* 0x000fe20007f3e0ff */
[----:B------:R-:W-:Y:S01]  /*8d80*/  IMAD.MOV.U32 R37, RZ, RZ, RZ ;  /* 0x000000ffff257224 */ /* 0x000fe200078e00ff */
[----:B------:R-:W-:Y:S01]  /*8d90*/  LEA.HI R12, R12, R17, RZ, 0x1 ;  /* 0x000000110c0c7211 */ /* 0x000fe200078f08ff */
[----:B------:R-:W-:-:S04]  /*8da0*/  IMAD.HI.U32 R7, R16, -0x36f0255e, RZ ;  /* 0xc90fdaa210077827 */ /* 0x000fc800078e00ff */
[----:B------:R-:W-:-:S04]  /*8db0*/  IMAD.WIDE.U32 R14, R15, -0x36f0255e, R36 ;  /* 0xc90fdaa20f0e7825 */ /* 0x000fc800078e0024 */
[----:B------:R-:W-:-:S04]  /*8dc0*/  IMAD.WIDE.U32 R14, P2, R16, 0x2168c235, R14 ;  /* 0x2168c235100e7825 */ /* 0x000fc8000784000e */
[----:B------:R-:W-:Y:S01]  /*8dd0*/  IMAD R16, R16, -0x36f0255e, RZ ;  /* 0xc90fdaa210107824 */ /* 0x000fe200078e02ff */
[----:B------:R-:W-:Y:S01]  /*8de0*/  IADD3.X RZ, P1, PT, R14, R14, RZ, P1, !PT ;  /* 0x0000000e0eff7210 */ /* 0x000fe20000f3e4ff */
[----:B------:R-:W-:-:S03]  /*8df0*/  IMAD.X R7, RZ, RZ, R7, P2 ;  /* 0x000000ffff077224 */ /* 0x000fc600010e0607 */
[----:B------:R-:W-:-:S04]  /*8e00*/  IADD3 R16, P2, PT, R16, R15, RZ ;  /* 0x0000000f10107210 */ /* 0x000fc80007f5e0ff */
[C---:B------:R-:W-:Y:S01]  /*8e10*/  ISETP.GT.U32.AND P3, PT, R16.reuse, RZ, PT ;  /* 0x000000ff1000720c */ /* 0x040fe20003f64070 */
[----:B------:R-:W-:Y:S01]  /*8e20*/  IMAD.X R14, RZ, RZ, R7, P2 ;  /* 0x000000ffff0e7224 */ /* 0x000fe200010e0607 */
[----:B------:R-:W-:-:S04]  /*8e30*/  IADD3.X R15, P2, PT, R16, R16, RZ, P1, !PT ;  /* 0x00000010100f7210 */ /* 0x000fc80000f5e4ff */
[C---:B------:R-:W-:Y:S01]  /*8e40*/  ISETP.GT.AND.EX P1, PT, R14.reuse, RZ, PT, P3 ;  /* 0x000000ff0e00720c */ /* 0x040fe20003f24330 */
[----:B------:R-:W-:-:S03]  /*8e50*/  IMAD.X R7, R14, 0x1, R14, P2 ;  /* 0x000000010e077824 */ /* 0x000fc600010e060e */
[----:B------:R-:W-:Y:S02]  /*8e60*/  SEL R16, R15, R16, P1 ;  /* 0x000000100f107207 */ /* 0x000fe40000800000 */
[----:B------:R-:W-:Y:S02]  /*8e70*/  SEL R7, R7, R14, P1 ;  /* 0x0000000e07077207 */ /* 0x000fe40000800000 */
[----:B------:R-:W-:Y:S02]  /*8e80*/  IADD3 R16, P2, PT, R16, 0x1, RZ ;  /* 0x0000000110107810 */ /* 0x000fe40007f5e0ff */
[----:B------:R-:W-:Y:S02]  /*8e90*/  SEL R15, RZ, 0xffffffff, !P1 ;  /* 0xffffffffff0f7807 */ /* 0x000fe40004800000 */
[----:B------:R-:W-:Y:S02]  /*8ea0*/  IADD3.X R7, PT, PT, RZ, R7, RZ, P2, !PT ;  /* 0x00000007ff077210 */ /* 0x000fe400017fe4ff */
[----:B------:R-:W-:Y:S01]  /*8eb0*/  LOP3.LUT P1, R14, R34, 0x80000000, RZ, 0xc0, !PT ;  /* 0x80000000220e7812 */ /* 0x000fe2000782c0ff */
[----:B------:R-:W-:Y:S01]  /*8ec0*/  IMAD.IADD R15, R15, 0x1, -R18 ;  /* 0x000000010f0f7824 */ /* 0x000fe200078e0a12 */
[----:B------:R-:W-:-:S02]  /*8ed0*/  SHF.R.U64 R16, R16, 0xa, R7 ;  /* 0x0000000a10107819 */ /* 0x000fc40000001207 */
[----:B------:R-:W-:Y:S01]  /*8ee0*/  @!P0 LOP3.LUT R14, R14, 0x80000000, RZ, 0x3c, !PT ;  /* 0x800000000e0e8812 */ /* 0x000fe200078e3cff */
[----:B------:R-:W-:Y:S01]  /*8ef0*/  IMAD.SHL.U32 R13, R15, 0x100000, RZ ;  /* 0x001000000f0d7824 */ /* 0x000fe200078e00ff */
[----:B------:R-:W-:-:S04]  /*8f00*/  IADD3 R16, P2, PT, R16, 0x1, RZ ;  /* 0x0000000110107810 */ /* 0x000fc80007f5e0ff */
[----:B------:R-:W-:-:S03]  /*8f10*/  LEA.HI.X R7, R7, RZ, RZ, 0x16, P2 ;  /* 0x000000ff07077211 */ /* 0x000fc600010fb4ff */
[----:B------:R-:W-:Y:S01]  /*8f20*/  @P1 IMAD.MOV R12, RZ, RZ, -R12 ;  /* 0x000000ffff0c1224 */ /* 0x000fe200078e0a0c */
[--C-:B------:R-:W-:Y:S02]  /*8f30*/  SHF.R.U64 R16, R16, 0x1, R7.reuse ;  /* 0x0000000110107819 */ /* 0x100fe40000001207 */
[----:B------:R-:W-:Y:S02]  /*8f40*/  SHF.R.U32.HI R18, RZ, 0x1, R7 ;  /* 0x00000001ff127819 */ /* 0x000fe40000011607 */
[----:B------:R-:W-:-:S04]  /*8f50*/  IADD3 R15, P2, P3, RZ, RZ, R16 ;  /* 0x000000ffff0f7210 */ /* 0x000fc80007b5e010 */
[----:B------:R-:W-:-:S04]  /*8f60*/  IADD3.X R13, PT, PT, R13, 0x3fe00000, R18, P2, P3 ;  /* 0x3fe000000d0d7810 */ /* 0x000fc800017e6412 */
[----:B------:R-:W-:-:S07]  /*8f70*/  LOP3.LUT R14, R13, R14, RZ, 0xfc, !PT ;  /* 0x0000000e0d0e7212 */ /* 0x000fce00078efcff */
.L_x_121:
[-C--:B------:R-:W-:Y:S01]  /*8f80*/  LOP3.LUT R15, R15, R14.reuse, RZ, 0x3c, !PT ;  /* 0x0000000e0f0f7212 */ /* 0x080fe200078e3cff */
[----:B------:R-:W-:Y:S02]  /*8f90*/  IMAD.MOV.U32 R7, RZ, RZ, R12 ;  /* 0x000000ffff077224 */ /* 0x000fe400078e000c */
[----:B------:R-:W-:Y:S01]  /*8fa0*/  IMAD.MOV.U32 R12, RZ, RZ, R23 ;  /* 0x000000ffff0c7224 */ /* 0x000fe200078e0017 */
[----:B------:R-:W-:Y:S01]  /*8fb0*/  LOP3.LUT R14, R15, R14, RZ, 0x3c, !PT ;  /* 0x0000000e0f0e7212 */ /* 0x000fe200078e3cff */
[----:B------:R-:W-:-:S03]  /*8fc0*/  IMAD.MOV.U32 R13, RZ, RZ, 0x0 ;  /* 0x00000000ff0d7424 */ /* 0x000fc600078e00ff */
[----:B------:R-:W-:Y:S01]  /*8fd0*/  LOP3.LUT R15, R15, R14, RZ, 0x3c, !PT ;  /* 0x0000000e0f0f7212 */ /* 0x000fe200078e3cff */
[----:B------:R-:W-:Y:S06]  /*8fe0*/  RET.REL.NODEC R12 `(_Z25CIEDE2000DifferenceKernelPhS_mS_mmPmPd) ;  /* 0xffffff700c047950 */ /* 0x000fec0003c3ffff */
.L_x_128:
        /* <DEDUP_REMOVED lines=9> */
.L_x_164:


//--------------------- .text._Z25euclideanDifferenceKernelPhS_mS_mmPmPd --------------------------
	.section	.text._Z25euclideanDifferenceKernelPhS_mS_mmPmPd,"ax",@progbits
	.align	128
        .global         _Z25euclideanDifferenceKernelPhS_mS_mmPmPd
        .type           _Z25euclideanDifferenceKernelPhS_mS_mmPmPd,@function
        .size           _Z25euclideanDifferenceKernelPhS_mS_mmPmPd,(.L_x_168 - _Z25euclideanDifferenceKernelPhS_mS_mmPmPd)
        .other          _Z25euclideanDifferenceKernelPhS_mS_mmPmPd,@"STO_CUDA_ENTRY STV_DEFAULT"
_Z25euclideanDifferenceKernelPhS_mS_mmPmPd:
.text._Z25euclideanDifferenceKernelPhS_mS_mmPmPd:
[----:B------:R-:W-:Y:S01]  /*0000*/  LDC R1, c[0x0][0x37c] ;  /* 0x0000df00ff017b82 */ /* 0x000fe20000000800 */
[----:B------:R-:W0:Y:S01]  /*0010*/  LDCU.128 UR8, c[0x0][0x3a0] ;  /* 0x00007400ff0877ac */ /* 0x000e220008000c00 */
[----:B------:R-:W1:Y:S06]  /*0020*/  S2R R3, SR_TID.X ;  /* 0x0000000000037919 */ /* 0x000e6c0000002100 */
[----:B------:R-:W1:Y:S08]  /*0030*/  S2UR UR14, SR_CTAID.X ;  /* 0x00000000000e79c3 */ /* 0x000e700000002500 */
[----:B------:R-:W1:Y:S01]  /*0040*/  LDC R2, c[0x0][0x360] ;  /* 0x0000d800ff027b82 */ /* 0x000e620000000800 */
[----:B0-----:R-:W-:-:S02]  /*0050*/  UIMAD UR6, UR9, UR8, URZ ;  /* 0x00000008090672a4 */ /* 0x001fc4000f8e02ff */
[----:B------:R-:W-:Y:S02]  /*0060*/  UIMAD.WIDE.U32 UR4, UR8, UR8, URZ ;  /* 0x00000008080472a5 */ /* 0x000fe4000f8e00ff */
[----:B------:R-:W-:Y:S01]  /*0070*/  UIMAD UR6, UR8, UR9, UR6 ;  /* 0x00000009080672a4 */ /* 0x000fe2000f8e0206 */
[----:B------:R-:W0:Y:S03]  /*0080*/  LDCU.64 UR8, c[0x0][0x390] ;  /* 0x00007200ff0877ac */ /* 0x000e260008000a00 */
[----:B------:R-:W-:Y:S02]  /*0090*/  UIADD3 UR5, UPT, UPT, UR5, UR6, URZ ;  /* 0x0000000605057290 */ /* 0x000fe4000fffe0ff */
[----:B------:R-:W-:Y:S02]  /*00a0*/  UIMAD.WIDE.U32 UR12, UR4, UR10, URZ ;  /* 0x0000000a040c72a5 */ /* 0x000fe4000f8e00ff */
[----:B------:R-:W-:Y:S01]  /*00b0*/  UIMAD UR5, UR5, UR10, URZ ;  /* 0x0000000a050572a4 */ /* 0x000fe2000f8e02ff */
[----:B-1----:R-:W-:-:S03]  /*00c0*/  IMAD R3, R2, UR14, R3 ;  /* 0x0000000e02037c24 */ /* 0x002fc6000f8e0203 */
[----:B------:R-:W-:Y:S01]  /*00d0*/  UIMAD UR5, UR4, UR11, UR5 ;  /* 0x0000000b040572a4 */ /* 0x000fe2000f8e0205 */
[----:B------:R-:W-:-:S03]  /*00e0*/  IMAD.WIDE.U32 R4, R3, UR10, RZ ;  /* 0x0000000a03047c25 */ /* 0x000fc6000f8e00ff */
[----:B------:R-:W-:Y:S02]  /*00f0*/  UIADD3 UR6, UPT, UPT, UR13, UR5, URZ ;  /* 0x000000050d067290 */ /* 0x000fe4000fffe0ff */
[----:B0-----:R-:W-:Y:S01]  /*0100*/  UIMAD.WIDE.U32 UR4, UR12, UR8, URZ ;  /* 0x000000080c0472a5 */ /* 0x001fe2000f8e00ff */
[----:B------:R-:W-:Y:S01]  /*0110*/  IMAD R3, R3, UR11, R5 ;  /* 0x0000000b03037c24 */ /* 0x000fe2000f8e0205 */
[----:B------:R-:W-:Y:S01]  /*0120*/  UIMAD UR7, UR6, UR8, URZ ;  /* 0x00000008060772a4 */ /* 0x000fe2000f8e02ff */
[----:B------:R-:W0:Y:S03]  /*0130*/  LDCU UR8, c[0x0][0x370] ;  /* 0x00006e00ff0877ac */ /* 0x000e260008000800 */
[----:B------:R-:W-:Y:S01]  /*0140*/  ISETP.GE.U32.AND P0, PT, R4, UR4, PT ;  /* 0x0000000404007c0c */ /* 0x000fe2000bf06070 */
[----:B------:R-:W-:-:S04]  /*0150*/  UIMAD UR7, UR12, UR9, UR7 ;  /* 0x000000090c0772a4 */ /* 0x000fc8000f8e0207 */
[----:B------:R-:W-:-:S06]  /*0160*/  UIADD3 UR7, UPT, UPT, UR5, UR7, URZ ;  /* 0x0000000705077290 */ /* 0x000fcc000fffe0ff */
[----:B------:R-:W-:Y:S01]  /*0170*/  ISETP.GE.U32.AND.EX P0, PT, R3, UR7, PT, P0 ;  /* 0x0000000703007c0c */ /* 0x000fe2000bf06100 */
[----:B0-----:R-:W-:-:S12]  /*0180*/  IMAD R2, R2, UR8, RZ ;  /* 0x0000000802027c24 */ /* 0x001fd8000f8e02ff */
[----:B------:R-:W-:Y:S05]  /*0190*/  @P0 EXIT ;  /* 0x000000000000094d */ /* 0x000fea0003800000 */
[----:B------:R-:W-:Y:S01]  /*01a0*/  BSSY.RECONVERGENT B0, `(.L_x_129) ;  /* 0x0000139000007945 */ /* 0x000fe20003800200 */
        /* <DEDUP_REMOVED lines=9> */
[----:B------:R-:W0:Y:S02]  /*0240*/  LDCU.128 UR8, c[0x0][0x380] ;  /* 0x00007000ff0877ac */ /* 0x000e240008000c00 */
.L_x_152:
[----:B------:R-:W-:Y:S01]  /*0250*/  LOP3.LUT R0, R5, UR6, RZ, 0xfc, !PT ;  /* 0x0000000605007c12 */ /* 0x000fe2000f8efcff */
[----:B------:R-:W-:Y:S03]  /*0260*/  BSSY.RECONVERGENT B1, `(.L_x_130) ;  /* 0x0000020000017945 */ /* 0x000fe60003800200 */
[----:B------:R-:W-:-:S13]  /*0270*/  ISETP.NE.U32.AND P0, PT, R0, RZ, PT ;  /* 0x000000ff0000720c */ /* 0x000fda0003f05070 */
[----:B0-----:R-:W-:Y:S05]  /*0280*/  @P0 BRA `(.L_x_131) ;  /* 0x0000000000500947 */ /* 0x001fea0003800000 */
[----:B------:R-:W5:Y:S01]  /*0290*/  I2F.U32.RP R0, UR12 ;  /* 0x0000000c00007d06 */ /* 0x000f620008209000 */
[----:B------:R-:W-:-:S07]  /*02a0*/  ISETP.NE.U32.AND P1, PT, RZ, UR12, PT ;  /* 0x0000000cff007c0c */ /* 0x000fce000bf25070 */
[----:B-----5:R-:W5:Y:S02]  /*02b0*/  MUFU.RCP R0, R0 ;  /* 0x0000000000007308 */ /* 0x020f640000001000 */
[----:B-----5:R-:W-:-:S06]  /*02c0*/  VIADD R6, R0, 0xffffffe ;  /* 0x0ffffffe00067836 */ /* 0x020fcc0000000000 */
[----:B------:R5:W0:Y:S02]  /*02d0*/  F2I.FTZ.U32.TRUNC.NTZ R7, R6 ;  /* 0x0000000600077305 */ /* 0x000a24000021f000 */
[----:B-----5:R-:W-:Y:S02]  /*02e0*/  HFMA2 R6, -RZ, RZ, 0, 0 ;  /* 0x00000000ff067431 */ /* 0x020fe400000001ff */
        /* <DEDUP_REMOVED lines=10> */
[----:B------:R-:W-:Y:S01]  /*0390*/  @P0 VIADD R3, R3, -UR12 ;  /* 0x8000000c03030c36 */ /* 0x000fe20008000000 */
[----:B------:R-:W-:-:S04]  /*03a0*/  @!P1 LOP3.LUT R3, RZ, UR12, RZ, 0x33, !PT ;  /* 0x0000000cff039c12 */ /* 0x000fc8000f8e33ff */
[----:B------:R-:W-:Y:S01]  /*03b0*/  MOV R6, R3 ;  /* 0x0000000300067202 */ /* 0x000fe20000000f00 */
[----:B------:R-:W-:Y:S06]  /*03c0*/  BRA `(.L_x_132) ;  /* 0x0000000000247947 */ /* 0x000fec0003800000 */
.L_x_131:
[----:B------:R-:W-:Y:S01]  /*03d0*/  IMAD.U32 R12, RZ, RZ, UR12 ;  /* 0x0000000cff0c7e24 */ /* 0x000fe2000f8e00ff */
[----:B------:R-:W-:Y:S01]  /*03e0*/  MOV R0, R4 ;  /* 0x0000000400007202 */ /* 0x000fe20000000f00 */
[----:B------:R-:W-:Y:S01]  /*03f0*/  IMAD.U32 R13, RZ, RZ, UR13 ;  /* 0x0000000dff0d7e24 */ /* 0x000fe2000f8e00ff */
[----:B------:R-:W-:Y:S01]  /*0400*/  MOV R10, 0x440 ;  /* 0x00000440000a7802 */ /* 0x000fe20000000f00 */
[----:B------:R-:W-:Y:S02]  /*0410*/  IMAD.MOV.U32 R3, RZ, RZ, R5 ;  /* 0x000000ffff037224 */ /* 0x000fe400078e0005 */
[----:B------:R-:W-:-:S07]  /*0420*/  IMAD.U32 R11, RZ, RZ, UR6 ;  /* 0x00000006ff0b7e24 */ /* 0x000fce000f8e00ff */
[----:B01234-:R-:W-:Y:S05]  /*0430*/  CALL.REL.NOINC `($__internal_6_$__cuda_sm20_rem_u64) ;  /* 0x0000001800107944 */ /* 0x01ffea0003c00000 */
[----:B------:R-:W-:Y:S01]  /*0440*/  IMAD.MOV.U32 R6, RZ, RZ, R0 ;  /* 0x000000ffff067224 */ /* 0x000fe200078e0000 */
[----:B------:R-:W-:-:S07]  /*0450*/  MOV R7, R3 ;  /* 0x0000000300077202 */ /* 0x000fce0000000f00 */
.L_x_132:
[----:B-1234-:R-:W-:Y:S05]  /*0460*/  BSYNC.RECONVERGENT B1 ;  /* 0x0000000000017941 */ /* 0x01efea0003800200 */
.L_x_130:
        /* <DEDUP_REMOVED lines=14> */
[----:B------:R-:W-:Y:S01]  /*0550*/  HFMA2 R9, -RZ, RZ, 0, 0 ;  /* 0x00000000ff097431 */ /* 0x000fe200000001ff */
        /* <DEDUP_REMOVED lines=9> */
.L_x_134:
[----:B------:R-:W0:Y:S01]  /*05f0*/  LDCU.64 UR22, c[0x0][0x3a8] ;  /* 0x00007500ff1677ac */ /* 0x000e220008000a00 */
[----:B------:R-:W-:Y:S01]  /*0600*/  IMAD.MOV.U32 R11, RZ, RZ, R6 ;  /* 0x000000ffff0b7224 */ /* 0x000fe200078e0006 */
[----:B------:R-:W-:Y:S02]  /*0610*/  MOV R0, R7 ;  /* 0x0000000700007202 */ /* 0x000fe40000000f00 */
[----:B------:R-:W-:Y:S01]  /*0620*/  MOV R10, 0x660 ;  /* 0x00000660000a7802 */ /* 0x000fe20000000f00 */
[----:B0-----:R-:W-:Y:S02]  /*0630*/  IMAD.U32 R12, RZ, RZ, UR22 ;  /* 0x00000016ff0c7e24 */ /* 0x001fe4000f8e00ff */
[----:B------:R-:W-:-:S07]  /*0640*/  IMAD.U32 R3, RZ, RZ, UR23 ;  /* 0x00000017ff037e24 */ /* 0x000fce000f8e00ff */
[----:B------:R-:W-:Y:S05]  /*0650*/  CALL.REL.NOINC `($__internal_4_$__cuda_sm20_div_u64) ;  /* 0x0000000c00bc7944 */ /* 0x000fea0003c00000 */
[----:B------:R-:W-:Y:S02]  /*0660*/  IMAD.MOV.U32 R8, RZ, RZ, R0 ;  /* 0x000000ffff087224 */ /* 0x000fe400078e0000 */
[----:B------:R-:W-:-:S07]  /*0670*/  IMAD.MOV.U32 R9, RZ, RZ, R3 ;  /* 0x000000ffff097224 */ /* 0x000fce00078e0003 */
.L_x_135:
[----:B------:R-:W-:Y:S05]  /*0680*/  BSYNC.RECONVERGENT B1 ;  /* 0x0000000000017941 */ /* 0x000fea0003800200 */
.L_x_133:
        /* <DEDUP_REMOVED lines=9> */
[----:B0-----:R-:W-:Y:S01]  /*0720*/  IMAD.MOV.U32 R10, RZ, RZ, RZ ;  /* 0x000000ffff0a7224 */ /* 0x001fe200078e00ff */
[----:B-1----:R-:W-:-:S05]  /*0730*/  IADD3 R3, PT, PT, RZ, -R11, RZ ;  /* 0x8000000bff037210 */ /* 0x002fca0007ffe0ff */
[----:B------:R-:W-:-:S04]  /*0740*/  IMAD R3, R3, UR29, RZ ;  /* 0x0000001d03037c24 */ /* 0x000fc8000f8e02ff */
[----:B------:R-:W-:-:S06]  /*0750*/  IMAD.HI.U32 R11, R11, R3, R10 ;  /* 0x000000030b0b7227 */ /* 0x000fcc00078e000a */
[----:B------:R-:W-:-:S04]  /*0760*/  IMAD.HI.U32 R10, R11, R8, RZ ;  /* 0x000000080b0a7227 */ /* 0x000fc800078e00ff */
[----:B------:R-:W-:Y:S02]  /*0770*/  IMAD.MOV R3, RZ, RZ, -R10 ;  /* 0x000000ffff037224 */ /* 0x000fe400078e0a0a */
[----:B------:R-:W-:Y:S02]  /*0780*/  IMAD.MOV.U32 R11, RZ, RZ, RZ ;  /* 0x000000ffff0b7224 */ /* 0x000fe400078e00ff */
[----:B------:R-:W-:-:S05]  /*0790*/  IMAD R3, R3, UR29, R8 ;  /* 0x0000001d03037c24 */ /* 0x000fca000f8e0208 */
[----:B------:R-:W-:-:S13]  /*07a0*/  ISETP.GE.U32.AND P0, PT, R3, UR29, PT ;  /* 0x0000001d03007c0c */ /* 0x000fda000bf06070 */
[----:B------:R-:W-:Y:S01]  /*07b0*/  @P0 VIADD R3, R3, -UR29 ;  /* 0x8000001d03030c36 */ /* 0x000fe20008000000 */
[----:B------:R-:W-:-:S04]  /*07c0*/  @P0 IADD3 R10, PT, PT, R10, 0x1, RZ ;  /* 0x000000010a0a0810 */ /* 0x000fc80007ffe0ff */
[----:B------:R-:W-:-:S13]  /*07d0*/  ISETP.GE.U32.AND P1, PT, R3, UR29, PT ;  /* 0x0000001d03007c0c */ /* 0x000fda000bf26070 */
[----:B------:R-:W-:Y:S01]  /*07e0*/  @P1 VIADD R10, R10, 0x1 ;  /* 0x000000010a0a1836 */ /* 0x000fe20000000000 */
[----:B------:R-:W-:Y:S01]  /*07f0*/  @!P2 LOP3.LUT R10, RZ, UR29, RZ, 0x33, !PT ;  /* 0x0000001dff0aac12 */ /* 0x000fe2000f8e33ff */
[----:B------:R-:W-:Y:S06]  /*0800*/  BRA `(.L_x_138) ;  /* 0x0000000000247947 */ /* 0x000fec0003800000 */
.L_x_137:
[----:B------:R-:W0:Y:S01]  /*0810*/  LDCU.64 UR22, c[0x0][0x3a0] ;  /* 0x00007400ff1677ac */ /* 0x000e220008000a00 */
[----:B------:R-:W-:Y:S01]  /*0820*/  IMAD.MOV.U32 R11, RZ, RZ, R8 ;  /* 0x000000ffff0b7224 */ /* 0x000fe200078e0008 */
[----:B------:R-:W-:Y:S01]  /*0830*/  MOV R10, 0x880 ;  /* 0x00000880000a7802 */ /* 0x000fe20000000f00 */
[----:B------:R-:W-:Y:S01]  /*0840*/  IMAD.MOV.U32 R0, RZ, RZ, R9 ;  /* 0x000000ffff007224 */ /* 0x000fe200078e0009 */
[----:B0-----:R-:W-:Y:S01]  /*0850*/  MOV R12, UR22 ;  /* 0x00000016000c7c02 */ /* 0x001fe20008000f00 */
[----:B------:R-:W-:-:S07]  /*0860*/  IMAD.U32 R3, RZ, RZ, UR23 ;  /* 0x00000017ff037e24 */ /* 0x000fce000f8e00ff */
[----:B------:R-:W-:Y:S05]  /*0870*/  CALL.REL.NOINC `($__internal_4_$__cuda_sm20_div_u64) ;  /* 0x0000000c00347944 */ /* 0x000fea0003c00000 */
[----:B------:R-:W-:Y:S01]  /*0880*/  IMAD.MOV.U32 R10, RZ, RZ, R0 ;  /* 0x000000ffff0a7224 */ /* 0x000fe200078e0000 */
[----:B------:R-:W-:-:S07]  /*0890*/  MOV R11, R3 ;  /* 0x00000003000b7202 */ /* 0x000fce0000000f00 */
.L_x_138:
[----:B------:R-:W-:Y:S05]  /*08a0*/  BSYNC.RECONVERGENT B1 ;  /* 0x0000000000017941 */ /* 0x000fea0003800200 */
.L_x_136:
        /* <DEDUP_REMOVED lines=23> */
[----:B------:R-:W-:-:S05]  /*0a20*/  IMAD.HI.U32 R3, R3, R8, RZ ;  /* 0x0000000803037227 */ /* 0x000fca00078e00ff */
[----:B------:R-:W-:-:S05]  /*0a30*/  IADD3 R3, PT, PT, -R3, RZ, RZ ;  /* 0x000000ff03037210 */ /* 0x000fca0007ffe1ff */
        /* <DEDUP_REMOVED lines=8> */
.L_x_142:
[----:B------:R-:W0:Y:S01]  /*0ac0*/  LDCU.64 UR22, c[0x0][0x3a0] ;  /* 0x00007400ff1677ac */ /* 0x000e220008000a00 */
[----:B------:R-:W-:Y:S01]  /*0ad0*/  IMAD.MOV.U32 R0, RZ, RZ, R8 ;  /* 0x000000ffff007224 */ /* 0x000fe200078e0008 */
[----:B------:R-:W-:Y:S02]  /*0ae0*/  MOV R3, R9 ;  /* 0x0000000900037202 */ /* 0x000fe40000000f00 */
[----:B------:R-:W-:Y:S01]  /*0af0*/  MOV R10, 0xb30 ;  /* 0x00000b30000a7802 */ /* 0x000fe20000000f00 */
[----:B0-----:R-:W-:Y:S02]  /*0b00*/  IMAD.U32 R12, RZ, RZ, UR22 ;  /* 0x00000016ff0c7e24 */ /* 0x001fe4000f8e00ff */
[----:B------:R-:W-:-:S07]  /*0b10*/  IMAD.U32 R11, RZ, RZ, UR23 ;  /* 0x00000017ff0b7e24 */ /* 0x000fce000f8e00ff */
[----:B------:R-:W-:Y:S05]  /*0b20*/  CALL.REL.NOINC `($__internal_6_$__cuda_sm20_rem_u64) ;  /* 0x0000001000547944 */ /* 0x000fea0003c00000 */
[----:B------:R-:W-:Y:S02]  /*0b30*/  IMAD.MOV.U32 R10, RZ, RZ, R0 ;  /* 0x000000ffff0a7224 */ /* 0x000fe400078e0000 */
[----:B------:R-:W-:-:S07]  /*0b40*/  IMAD.MOV.U32 R11, RZ, RZ, R3 ;  /* 0x000000ffff0b7224 */ /* 0x000fce00078e0003 */
.L_x_143:
[----:B------:R-:W-:Y:S05]  /*0b50*/  BSYNC.RECONVERGENT B2 ;  /* 0x0000000000027941 */ /* 0x000fea0003800200 */
.L_x_141:
        /* <DEDUP_REMOVED lines=14> */
[----:B------:R-:W-:Y:S02]  /*0c40*/  IADD3 R10, P0, PT, R6, UR8, RZ ;  /* 0x00000008060a7c10 */ /* 0x000fe4000ff1e0ff */
[----:B------:R-:W-:Y:S02]  /*0c50*/  IADD3 R8, P1, PT, R4, UR10, RZ ;  /* 0x0000000a04087c10 */ /* 0x000fe4000ff3e0ff */
[----:B------:R-:W-:Y:S02]  /*0c60*/  IADD3.X R11, PT, PT, R7, UR9, RZ, P0, !PT ;  /* 0x00000009070b7c10 */ /* 0x000fe400087fe4ff */
[----:B------:R-:W-:-:S03]  /*0c70*/  IADD3.X R9, PT, PT, R5, UR11, RZ, P1, !PT ;  /* 0x0000000b05097c10 */ /* 0x000fc60008ffe4ff */
[----:B------:R-:W2:Y:S04]  /*0c80*/  LDG.E.U8 R12, desc[UR14][R10.64] ;  /* 0x0000000e0a0c7981 */ /* 0x000ea8000c1e1100 */
[----:B------:R-:W3:Y:S01]  /*0c90*/  LDG.E.U8 R13, desc[UR14][R8.64] ;  /* 0x0000000e080d7981 */ /* 0x000ee2000c1e1100 */
[----:B------:R-:W-:Y:S01]  /*0ca0*/  BSSY.RECONVERGENT B2, `(.L_x_144) ;  /* 0x000000b000027945 */ /* 0x000fe20003800200 */
[----:B------:R-:W-:Y:S01]  /*0cb0*/  IMAD.MOV.U32 R34, RZ, RZ, RZ ;  /* 0x000000ffff227224 */ /* 0x000fe200078e00ff */
[----:B------:R-:W-:Y:S01]  /*0cc0*/  MOV R0, 0xd50 ;  /* 0x00000d5000007802 */ /* 0x000fe20000000f00 */
[----:B------:R-:W-:Y:S01]  /*0cd0*/  IMAD.MOV.U32 R35, RZ, RZ, 0x40000000 ;  /* 0x40000000ff237424 */ /* 0x000fe200078e00ff */
[----:B--2---:R-:W-:Y:S08]  /*0ce0*/  I2F.F64.U16 R32, R12 ;  /* 0x0000000c00207312 */ /* 0x004ff00000101800 */
[----:B---3--:R-:W0:Y:S02]  /*0cf0*/  I2F.F64.U16 R6, R13 ;  /* 0x0000000d00067312 */ /* 0x008e240000101800 */
[----:B0-----:R-:W-:-:S08]  /*0d00*/  DADD R32, R32, -R6 ;  /* 0x0000000020207229 */ /* 0x001fd00000000806 */
[----:B------:R-:W-:-:S10]  /*0d10*/  DADD R6, -RZ, |R32| ;  /* 0x00000000ff067229 */ /* 0x000fd40000000520 */
[----:B------:R-:W-:Y:S01]  /*0d20*/  MOV R18, R6 ;  /* 0x0000000600127202 */ /* 0x000fe20000000f00 */
[----:B------:R-:W-:-:S07]  /*0d30*/  IMAD.MOV.U32 R3, RZ, RZ, R7 ;  /* 0x000000ffff037224 */ /* 0x000fce00078e0007 */
[----:B------:R-:W-:Y:S05]  /*0d40*/  CALL.REL.NOINC `($_Z25euclideanDifferenceKernelPhS_mS_mmPmPd$__internal_accurate_pow) ;  /* 0x0000001000cc7944 */ /* 0x000fea0003c00000 */
[----:B------:R-:W-:Y:S05]  /*0d50*/  BSYNC.RECONVERGENT B2 ;  /* 0x0000000000027941 */ /* 0x000fea0003800200 */
.L_x_144:
[----:B------:R-:W2:Y:S04]  /*0d60*/  LDG.E.U8 R17, desc[UR14][R10.64+0x1] ;  /* 0x0000010e0a117981 */ /* 0x000ea8000c1e1100 */
[----:B------:R-:W3:Y:S01]  /*0d70*/  LDG.E.U8 R14, desc[UR14][R8.64+0x1] ;  /* 0x0000010e080e7981 */ /* 0x000ee2000c1e1100 */
[C---:B------:R-:W-:Y:S01]  /*0d80*/  DADD R12, R32.reuse, 2 ;  /* 0x40000000200c7429 */ /* 0x040fe20000000000 */
[----:B------:R-:W-:Y:S01]  /*0d90*/  BSSY.RECONVERGENT B2, `(.L_x_145) ;  /* 0x0000014000027945 */ /* 0x000fe20003800200 */
[C---:B------:R-:W-:Y:S02]  /*0da0*/  DSETP.NEU.AND P1, PT, |R32|.reuse, +INF , PT ;  /* 0x7ff000002000742a */ /* 0x040fe40003f2d200 */
[----:B------:R-:W-:-:S06]  /*0db0*/  DSETP.NEU.AND P2, PT, R32, RZ, PT ;  /* 0x000000ff2000722a */ /* 0x000fcc0003f4d000 */
[----:B------:R-:W-:Y:S02]  /*0dc0*/  LOP3.LUT R0, R13, 0x7ff00000, RZ, 0xc0, !PT ;  /* 0x7ff000000d007812 */ /* 0x000fe400078ec0ff */
[----:B------:R-:W-:Y:S02]  /*0dd0*/  FSEL R16, R16, RZ, P2 ;  /* 0x000000ff10107208 */ /* 0x000fe40001000000 */
[----:B------:R-:W-:Y:S02]  /*0de0*/  ISETP.NE.AND P0, PT, R0, 0x7ff00000, PT ;  /* 0x7ff000000000780c */ /* 0x000fe40003f05270 */
[----:B------:R-:W-:Y:S01]  /*0df0*/  FSEL R0, R3, RZ, P2 ;  /* 0x000000ff03007208 */ /* 0x000fe20001000000 */
[----:B------:R-:W-:Y:S01]  /*0e00*/  DSETP.NEU.AND P2, PT, R32, 1, PT ;  /* 0x3ff000002000742a */ /* 0x000fe20003f4d000 */
[----:B------:R-:W-:Y:S02]  /*0e10*/  @!P1 FSEL R16, R16, +QNAN , P0 ;  /* 0x7ff0000010109808 */ /* 0x000fe40000000000 */
[----:B------:R-:W-:-:S03]  /*0e20*/  @!P1 FSEL R0, R0, RZ, P0 ;  /* 0x000000ff00009208 */ /* 0x000fc60000000000 */
[----:B------:R-:W-:Y:S02]  /*0e30*/  FSEL R33, R16, 1.875, P2 ;  /* 0x3ff0000010217808 */ /* 0x000fe40001000000 */
[----:B------:R-:W-:Y:S02]  /*0e40*/  FSEL R32, R0, RZ, P2 ;  /* 0x000000ff00207208 */ /* 0x000fe40001000000 */
[----:B------:R-:W-:Y:S01]  /*0e50*/  MOV R0, 0xed0 ;  /* 0x00000ed000007802 */ /* 0x000fe20000000f00 */
[----:B--2---:R-:W-:Y:S08]  /*0e60*/  I2F.F64.U16 R6, R17 ;  /* 0x0000001100067312 */ /* 0x004ff00000101800 */
[----:B---3--:R-:W0:Y:S02]  /*0e70*/  I2F.F64.U16 R14, R14 ;  /* 0x0000000e000e7312 */ /* 0x008e240000101800 */
[----:B0-----:R-:W-:-:S08]  /*0e80*/  DADD R6, R6, -R14 ;  /* 0x0000000006067229 */ /* 0x001fd0000000080e */
[----:B------:R-:W-:-:S10]  /*0e90*/  DADD R12, -RZ, |R6| ;  /* 0x00000000ff0c7229 */ /* 0x000fd40000000506 */
[----:B------:R-:W-:Y:S01]  /*0ea0*/  IMAD.MOV.U32 R18, RZ, RZ, R12 ;  /* 0x000000ffff127224 */ /* 0x000fe200078e000c */
[----:B------:R-:W-:-:S07]  /*0eb0*/  MOV R3, R13 ;  /* 0x0000000d00037202 */ /* 0x000fce0000000f00 */
[----:B------:R-:W-:Y:S05]  /*0ec0*/  CALL.REL.NOINC `($_Z25euclideanDifferenceKernelPhS_mS_mmPmPd$__internal_accurate_pow) ;  /* 0x00000010006c7944 */ /* 0x000fea0003c00000 */
[----:B------:R-:W-:Y:S05]  /*0ed0*/  BSYNC.RECONVERGENT B2 ;  /* 0x0000000000027941 */ /* 0x000fea0003800200 */
.L_x_145:
[----:B------:R-:W2:Y:S04]  /*0ee0*/  LDG.E.U8 R10, desc[UR14][R10.64+0x2] ;  /* 0x0000020e0a0a7981 */ /* 0x000ea8000c1e1100 */
[----:B------:R-:W3:Y:S01]  /*0ef0*/  LDG.E.U8 R14, desc[UR14][R8.64+0x2] ;  /* 0x0000020e080e7981 */ /* 0x000ee2000c1e1100 */
[C---:B------:R-:W-:Y:S01]  /*0f00*/  DADD R12, R6.reuse, 2 ;  /* 0x40000000060c7429 */ /* 0x040fe20000000000 */
[----:B------:R-:W-:Y:S01]  /*0f10*/  BSSY.RECONVERGENT B2, `(.L_x_146) ;  /* 0x0000015000027945 */ /* 0x000fe20003800200 */
[C---:B------:R-:W-:Y:S01]  /*0f20*/  DSETP.NEU.AND P1, PT, |R6|.reuse, +INF , PT ;  /* 0x7ff000000600742a */ /* 0x040fe20003f2d200 */
[----:B------:R-:W-:Y:S01]  /*0f30*/  MOV R0, 0x1060 ;  /* 0x0000106000007802 */ /* 0x000fe20000000f00 */
[----:B------:R-:W-:-:S06]  /*0f40*/  DSETP.NEU.AND P2, PT, R6, RZ, PT ;  /* 0x000000ff0600722a */ /* 0x000fcc0003f4d000 */
[----:B------:R-:W-:Y:S02]  /*0f50*/  LOP3.LUT R12, R13, 0x7ff00000, RZ, 0xc0, !PT ;  /* 0x7ff000000d0c7812 */ /* 0x000fe400078ec0ff */
        /* <DEDUP_REMOVED lines=8> */
[----:B------:R-:W-:Y:S01]  /*0fe0*/  DADD R32, R32, R6 ;  /* 0x0000000020207229 */ /* 0x000fe20000000006 */
[----:B--2---:R-:W-:Y:S08]  /*0ff0*/  I2F.F64.U16 R36, R10 ;  /* 0x0000000a00247312 */ /* 0x004ff00000101800 */
[----:B---3--:R-:W0:Y:S02]  /*1000*/  I2F.F64.U16 R14, R14 ;  /* 0x0000000e000e7312 */ /* 0x008e240000101800 */
[----:B0-----:R-:W-:-:S08]  /*1010*/  DADD R36, R36, -R14 ;  /* 0x0000000024247229 */ /* 0x001fd0000000080e */
[----:B------:R-:W-:-:S10]  /*1020*/  DADD R8, -RZ, |R36| ;  /* 0x00000000ff087229 */ /* 0x000fd40000000524 */
[----:B------:R-:W-:Y:S02]  /*1030*/  IMAD.MOV.U32 R18, RZ, RZ, R8 ;  /* 0x000000ffff127224 */ /* 0x000fe400078e0008 */
[----:B------:R-:W-:-:S07]  /*1040*/  IMAD.MOV.U32 R3, RZ, RZ, R9 ;  /* 0x000000ffff037224 */ /* 0x000fce00078e0009 */
[----:B------:R-:W-:Y:S05]  /*1050*/  CALL.REL.NOINC `($_Z25euclideanDifferenceKernelPhS_mS_mmPmPd$__internal_accurate_pow) ;  /* 0x0000001000087944 */ /* 0x000fea0003c00000 */
[----:B------:R-:W-:Y:S05]  /*1060*/  BSYNC.RECONVERGENT B2 ;  /* 0x0000000000027941 */ /* 0x000fea0003800200 */
.L_x_146:
[C---:B------:R-:W-:Y:S01]  /*1070*/  DADD R6, R36.reuse, 2 ;  /* 0x4000000024067429 */ /* 0x040fe20000000000 */
[----:B------:R-:W-:Y:S01]  /*1080*/  LOP3.LUT R0, R5, UR26, RZ, 0xfc, !PT ;  /* 0x0000001a05007c12 */ /* 0x000fe2000f8efcff */
[C---:B------:R-:W-:Y:S01]  /*1090*/  DSETP.NEU.AND P1, PT, |R36|.reuse, +INF , PT ;  /* 0x7ff000002400742a */ /* 0x040fe20003f2d200 */
[----:B------:R-:W-:Y:S01]  /*10a0*/  BSSY.RECONVERGENT B2, `(.L_x_147) ;  /* 0x000002b000027945 */ /* 0x000fe20003800200 */
[----:B------:R-:W-:-:S06]  /*10b0*/  DSETP.NEU.AND P2, PT, R36, RZ, PT ;  /* 0x000000ff2400722a */ /* 0x000fcc0003f4d000 */
[----:B------:R-:W-:Y:S02]  /*10c0*/  LOP3.LUT R6, R7, 0x7ff00000, RZ, 0xc0, !PT ;  /* 0x7ff0000007067812 */ /* 0x000fe400078ec0ff */
[----:B------:R-:W-:Y:S02]  /*10d0*/  FSEL R3, R3, RZ, P2 ;  /* 0x000000ff03037208 */ /* 0x000fe40001000000 */
[----:B------:R-:W-:Y:S02]  /*10e0*/  ISETP.NE.AND P0, PT, R6, 0x7ff00000, PT ;  /* 0x7ff000000600780c */ /* 0x000fe40003f05270 */
[----:B------:R-:W-:Y:S01]  /*10f0*/  FSEL R16, R16, RZ, P2 ;  /* 0x000000ff10107208 */ /* 0x000fe20001000000 */
[----:B------:R-:W-:Y:S01]  /*1100*/  DSETP.NEU.AND P2, PT, R36, 1, PT ;  /* 0x3ff000002400742a */ /* 0x000fe20003f4d000 */
[----:B------:R-:W-:Y:S02]  /*1110*/  @!P1 FSEL R3, R3, RZ, P0 ;  /* 0x000000ff03039208 */ /* 0x000fe40000000000 */
[----:B------:R-:W-:-:S02]  /*1120*/  @!P1 FSEL R16, R16, +QNAN , P0 ;  /* 0x7ff0000010109808 */ /* 0x000fc40000000000 */
[----:B------:R-:W-:Y:S02]  /*1130*/  ISETP.NE.U32.AND P0, PT, R0, RZ, PT ;  /* 0x000000ff0000720c */ /* 0x000fe40003f05070 */
[----:B------:R-:W-:Y:S02]  /*1140*/  FSEL R6, R3, RZ, P2 ;  /* 0x000000ff03067208 */ /* 0x000fe40001000000 */
[----:B------:R-:W-:-:S06]  /*1150*/  FSEL R7, R16, 1.875, P2 ;  /* 0x3ff0000010077808 */ /* 0x000fcc0001000000 */
[----:B------:R-:W-:-:S03]  /*1160*/  DADD R32, R32, R6 ;  /* 0x0000000020207229 */ /* 0x000fc60000000006 */
[----:B------:R-:W-:Y:S08]  /*1170*/  @P0 BRA `(.L_x_148) ;  /* 0x0000000000500947 */ /* 0x000ff00003800000 */
[----:B------:R-:W0:Y:S01]  /*1180*/  I2F.U32.RP R9, UR27 ;  /* 0x0000001b00097d06 */ /* 0x000e220008209000 */
[----:B------:R-:W-:-:S07]  /*1190*/  ISETP.NE.U32.AND P2, PT, RZ, UR27, PT ;  /* 0x0000001bff007c0c */ /* 0x000fce000bf45070 */
[----:B0-----:R-:W0:Y:S02]  /*11a0*/  MUFU.RCP R9, R9 ;  /* 0x0000000900097308 */ /* 0x001e240000001000 */
[----:B0-----:R-:W-:Y:S02]  /*11b0*/  VIADD R6, R9, 0xffffffe ;  /* 0x0ffffffe09067836 */ /* 0x001fe40000000000 */
[----:B------:R-:W-:-:S04]  /*11c0*/  IMAD.MOV.U32 R9, RZ, RZ, RZ ;  /* 0x000000ffff097224 */ /* 0x000fc800078e00ff */
[----:B------:R0:W1:Y:S02]  /*11d0*/  F2I.FTZ.U32.TRUNC.NTZ R7, R6 ;  /* 0x0000000600077305 */ /* 0x000064000021f000 */
[----:B0-----:R-:W-:Y:S01]  /*11e0*/  IMAD.MOV.U32 R6, RZ, RZ, RZ ;  /* 0x000000ffff067224 */ /* 0x001fe200078e00ff */
[----:B-1----:R-:W-:-:S05]  /*11f0*/  IADD3 R3, PT, PT, RZ, -R7, RZ ;  /* 0x80000007ff037210 */ /* 0x002fca0007ffe0ff */
[----:B------:R-:W-:-:S04]  /*1200*/  IMAD R3, R3, UR27, RZ ;  /* 0x0000001b03037c24 */ /* 0x000fc8000f8e02ff */
[----:B------:R-:W-:-:S06]  /*1210*/  IMAD.HI.U32 R3, R7, R3, R6 ;  /* 0x0000000307037227 */ /* 0x000fcc00078e0006 */
[----:B------:R-:W-:-:S04]  /*1220*/  IMAD.HI.U32 R8, R3, R4, RZ ;  /* 0x0000000403087227 */ /* 0x000fc800078e00ff */
[----:B------:R-:W-:-:S04]  /*1230*/  IMAD.MOV R3, RZ, RZ, -R8 ;  /* 0x000000ffff037224 */ /* 0x000fc800078e0a08 */
        /* <DEDUP_REMOVED lines=8> */
.L_x_148:
        /* <DEDUP_REMOVED lines=9> */
.L_x_149:
[----:B------:R-:W-:Y:S05]  /*1350*/  BSYNC.RECONVERGENT B2 ;  /* 0x0000000000027941 */ /* 0x000fea0003800200 */
.L_x_147:
        /* <DEDUP_REMOVED lines=14> */
[----:B------:R-:W-:Y:S01]  /*1440*/  IADD3 R15, PT, PT, R17, -0x100000, RZ ;  /* 0xfff00000110f7810 */ /* 0x000fe20007ffe0ff */
[----:B------:R-:W-:-:S05]  /*1450*/  IMAD.MOV.U32 R14, RZ, RZ, R16 ;  /* 0x000000ffff0e7224 */ /* 0x000fca00078e0010 */
[----:B------:R-:W-:-:S08]  /*1460*/  DFMA R20, R18, -R18, R32 ;  /* 0x800000121214722b */ /* 0x000fd00000000020 */
[----:B------:R-:W-:Y:S01]  /*1470*/  DFMA R12, R20, R14, R18 ;  /* 0x0000000e140c722b */ /* 0x000fe20000000012 */
[----:B------:R-:W-:Y:S10]  /*1480*/  @!P0 BRA `(.L_x_151) ;  /* 0x0000000000088947 */ /* 0x000ff40003800000 */
[----:B------:R-:W-:-:S07]  /*1490*/  MOV R0, 0x14b0 ;  /* 0x000014b000007802 */ /* 0x000fce0000000f00 */
[----:B------:R-:W-:Y:S05]  /*14a0*/  CALL.REL.NOINC `($__internal_5_$__cuda_sm20_dsqrt_rn_f64_mediumpath_v1) ;  /* 0x0000000400387944 */ /* 0x000fea0003c00000 */
.L_x_151:
[----:B------:R-:W-:Y:S05]  /*14b0*/  BSYNC.RECONVERGENT B2 ;  /* 0x0000000000027941 */ /* 0x000fea0003800200 */
.L_x_150:
[----:B------:R0:W-:Y:S02]  /*14c0*/  STG.E.64 desc[UR14][R6.64], R12 ;  /* 0x0000000c06007986 */ /* 0x0001e4000c101b0e */
.L_x_140:
[----:B------:R-:W-:Y:S05]  /*14d0*/  BSYNC.RECONVERGENT B1 ;  /* 0x0000000000017941 */ /* 0x000fea0003800200 */
.L_x_139:
[----:B------:R-:W-:-:S04]  /*14e0*/  IMAD.WIDE.U32 R4, R2, UR20, R4 ;  /* 0x0000001402047c25 */ /* 0x000fc8000f8e0004 */
[----:B------:R-:W-:Y:S01]  /*14f0*/  IMAD R5, R2, UR21, R5 ;  /* 0x0000001502057c24 */ /* 0x000fe2000f8e0205 */
[----:B------:R-:W-:-:S04]  /*1500*/  ISETP.GE.U32.AND P0, PT, R4, UR4, PT ;  /* 0x0000000404007c0c */ /* 0x000fc8000bf06070 */
[----:B------:R-:W-:-:S13]  /*1510*/  ISETP.GE.U32.AND.EX P0, PT, R5, UR7, PT, P0 ;  /* 0x0000000705007c0c */ /* 0x000fda000bf06100 */
[----:B------:R-:W-:Y:S05]  /*1520*/  @!P0 BRA `(.L_x_152) ;  /* 0xffffffec00488947 */ /* 0x000fea000383ffff */
[----:B------:R-:W-:Y:S05]  /*1530*/  BSYNC.RECONVERGENT B0 ;  /* 0x0000000000007941 */ /* 0x000fea0003800200 */
.L_x_129:
[----:B------:R-:W-:Y:S05]  /*1540*/  EXIT ;  /* 0x000000000000794d */ /* 0x000fea0003800000 */
        .weak           $__internal_4_$__cuda_sm20_div_u64
        .type           $__internal_4_$__cuda_sm20_div_u64,@function
        .size           $__internal_4_$__cuda_sm20_div_u64,($__internal_5_$__cuda_sm20_dsqrt_rn_f64_mediumpath_v1 - $__internal_4_$__cuda_sm20_div_u64)
$__internal_4_$__cuda_sm20_div_u64:
[----:B------:R-:W-:-:S06]  /*1550*/  IMAD.MOV.U32 R13, RZ, RZ, R3 ;  /* 0x000000ffff0d7224 */ /* 0x000fcc00078e0003 */
        /* <DEDUP_REMOVED lines=8> */
[----:B------:R-:W-:-:S03]  /*15e0*/  IMAD.HI.U32 R16, R14, R19, RZ ;  /* 0x000000130e107227 */ /* 0x000fc600078e00ff */
[----:B------:R-:W-:Y:S01]  /*15f0*/  IADD3.X R21, PT, PT, RZ, ~R17, RZ, P0, !PT ;  /* 0x80000011ff157210 */ /* 0x000fe200007fe4ff */
[----:B------:R-:W-:-:S04]  /*1600*/  IMAD.MOV.U32 R17, RZ, RZ, R14 ;  /* 0x000000ffff117224 */ /* 0x000fc800078e000e */
[----:B------:R-:W-:-:S04]  /*1610*/  IMAD.WIDE.U32 R16, P0, R14, R21, R16 ;  /* 0x000000150e107225 */ /* 0x000fc80007800010 */
[C---:B------:R-:W-:Y:S02]  /*1620*/  IMAD R23, R15.reuse, R21, RZ ;  /* 0x000000150f177224 */ /* 0x040fe400078e02ff */
[----:B------:R-:W-:-:S04]  /*1630*/  IMAD.HI.U32 R16, P1, R15, R19, R16 ;  /* 0x000000130f107227 */ /* 0x000fc80007820010 */
[----:B------:R-:W-:Y:S01]  /*1640*/  IMAD.HI.U32 R13, R15, R21, RZ ;  /* 0x000000150f0d7227 */ /* 0x000fe200078e00ff */
[----:B------:R-:W-:-:S03]  /*1650*/  IADD3 R17, P2, PT, R23, R16, RZ ;  /* 0x0000001017117210 */ /* 0x000fc60007f5e0ff */
[----:B------:R-:W-:Y:S02]  /*1660*/  IMAD.X R13, R13, 0x1, R15, P0 ;  /* 0x000000010d0d7824 */ /* 0x000fe400000e060f */
[----:B------:R-:W-:-:S03]  /*1670*/  IMAD.WIDE.U32 R14, R17, R12, RZ ;  /* 0x0000000c110e7225 */ /* 0x000fc600078e00ff */
[----:B------:R-:W-:Y:S01]  /*1680*/  IADD3.X R13, PT, PT, RZ, RZ, R13, P2, P1 ;  /* 0x000000ffff0d7210 */ /* 0x000fe200017e240d */
        /* <DEDUP_REMOVED lines=10> */
[----:B------:R-:W-:-:S04]  /*1730*/  IADD3 R17, P2, PT, R20, R17, RZ ;  /* 0x0000001114117210 */ /* 0x000fc80007f5e0ff */
[----:B------:R-:W-:Y:S01]  /*1740*/  IADD3.X R13, PT, PT, R14, R13, RZ, P0, !PT ;  /* 0x0000000d0e0d7210 */ /* 0x000fe200007fe4ff */
        /* <DEDUP_REMOVED lines=11> */
[----:B------:R-:W-:-:S03]  /*1800*/  IMAD R15, R17, R3, R15 ;  /* 0x00000003110f7224 */ /* 0x000fc600078e020f */
[-C--:B------:R-:W-:Y:S01]  /*1810*/  ISETP.GE.U32.AND P0, PT, R19, R12.reuse, PT ;  /* 0x0000000c1300720c */ /* 0x080fe20003f06070 */
[----:B------:R-:W-:Y:S01]  /*1820*/  IMAD R15, R13, R12, R15 ;  /* 0x0000000c0d0f7224 */ /* 0x000fe200078e020f */
[----:B------:R-:W-:-:S04]  /*1830*/  IADD3 R11, P2, PT, -R12, R19, RZ ;  /* 0x000000130c0b7210 */ /* 0x000fc80007f5e1ff */
[----:B------:R-:W-:Y:S02]  /*1840*/  IADD3.X R20, PT, PT, ~R15, R0, RZ, P1, !PT ;  /* 0x000000000f147210 */ /* 0x000fe40000ffe5ff */
[----:B------:R-:W-:Y:S02]  /*1850*/  IADD3 R0, P1, PT, R17, 0x1, RZ ;  /* 0x0000000111007810 */ /* 0x000fe40007f3e0ff */
[C---:B------:R-:W-:Y:S01]  /*1860*/  ISETP.GE.U32.AND.EX P0, PT, R20.reuse, R3, PT, P0 ;  /* 0x000000031400720c */ /* 0x040fe20003f06100 */
[----:B------:R-:W-:Y:S02]  /*1870*/  IMAD.X R16, R20, 0x1, ~R3, P2 ;  /* 0x0000000114107824 */ /* 0x000fe400010e0e03 */
[----:B------:R-:W-:Y:S01]  /*1880*/  IMAD.X R14, RZ, RZ, R13, P1 ;  /* 0x000000ffff0e7224 */ /* 0x000fe200008e060d */
[----:B------:R-:W-:Y:S02]  /*1890*/  SEL R17, R0, R17, P0 ;  /* 0x0000001100117207 */ /* 0x000fe40000000000 */
[----:B------:R-:W-:-:S02]  /*18a0*/  SEL R11, R11, R19, P0 ;  /* 0x000000130b0b7207 */ /* 0x000fc40000000000 */
[----:B------:R-:W-:Y:S02]  /*18b0*/  SEL R14, R14, R13, P0 ;  /* 0x0000000d0e0e7207 */ /* 0x000fe40000000000 */
[----:B------:R-:W-:Y:S02]  /*18c0*/  IADD3 R0, P2, PT, R17, 0x1, RZ ;  /* 0x0000000111007810 */ /* 0x000fe40007f5e0ff */
[----:B------:R-:W-:Y:S02]  /*18d0*/  SEL R16, R16, R20, P0 ;  /* 0x0000001410107207 */ /* 0x000fe40000000000 */
[----:B------:R-:W-:Y:S01]  /*18e0*/  ISETP.GE.U32.AND P0, PT, R11, R12, PT ;  /* 0x0000000c0b00720c */ /* 0x000fe20003f06070 */
[----:B------:R-:W-:Y:S01]  /*18f0*/  IMAD.X R11, RZ, RZ, R14, P2 ;  /* 0x000000ffff0b7224 */ /* 0x000fe200010e060e */
[----:B------:R-:W-:Y:S02]  /*1900*/  ISETP.NE.U32.AND P1, PT, R12, RZ, PT ;  /* 0x000000ff0c00720c */ /* 0x000fe40003f25070 */
[----:B------:R-:W-:-:S02]  /*1910*/  ISETP.GE.U32.AND.EX P0, PT, R16, R3, PT, P0 ;  /* 0x000000031000720c */ /* 0x000fc40003f06100 */
[----:B------:R-:W-:Y:S02]  /*1920*/  ISETP.NE.AND.EX P1, PT, R3, RZ, PT, P1 ;  /* 0x000000ff0300720c */ /* 0x000fe40003f25310 */
[----:B------:R-:W-:Y:S02]  /*1930*/  SEL R3, R11, R14, P0 ;  /* 0x0000000e0b037207 */ /* 0x000fe40000000000 */
[----:B------:R-:W-:Y:S02]  /*1940*/  MOV R11, 0x0 ;  /* 0x00000000000b7802 */ /* 0x000fe40000000f00 */
[----:B------:R-:W-:Y:S02]  /*1950*/  SEL R0, R0, R17, P0 ;  /* 0x0000001100007207 */ /* 0x000fe40000000000 */
[----:B------:R-:W-:Y:S02]  /*1960*/  SEL R3, R3, 0xffffffff, P1 ;  /* 0xffffffff03037807 */ /* 0x000fe40000800000 */
[----:B------:R-:W-:Y:S01]  /*1970*/  SEL R0, R0, 0xffffffff, P1 ;  /* 0xffffffff00007807 */ /* 0x000fe20000800000 */
[----:B------:R-:W-:Y:S06]  /*1980*/  RET.REL.NODEC R10 `(_Z25euclideanDifferenceKernelPhS_mS_mmPmPd) ;  /* 0xffffffe40a9c7950 */ /* 0x000fec0003c3ffff */
        .weak           $__internal_5_$__cuda_sm20_dsqrt_rn_f64_mediumpath_v1
        .type           $__internal_5_$__cuda_sm20_dsqrt_rn_f64_mediumpath_v1,@function
        .size           $__internal_5_$__cuda_sm20_dsqrt_rn_f64_mediumpath_v1,($__internal_6_$__cuda_sm20_rem_u64 - $__internal_5_$__cuda_sm20_dsqrt_rn_f64_mediumpath_v1)
$__internal_5_$__cuda_sm20_dsqrt_rn_f64_mediumpath_v1:
[----:B------:R-:W-:Y:S01]  /*1990*/  ISETP.GE.U32.AND P0, PT, R10, -0x3400000, PT ;  /* 0xfcc000000a00780c */ /* 0x000fe20003f06070 */
[----:B------:R-:W-:Y:S01]  /*19a0*/  BSSY.RECONVERGENT B3, `(.L_x_153) ;  /* 0x0000028000037945 */ /* 0x000fe20003800200 */
[----:B------:R-:W-:Y:S01]  /*19b0*/  IMAD.MOV.U32 R14, RZ, RZ, R16 ;  /* 0x000000ffff0e7224 */ /* 0x000fe200078e0010 */
[----:B------:R-:W-:Y:S01]  /*19c0*/  MOV R8, R20 ;  /* 0x0000001400087202 */ /* 0x000fe20000000f00 */
[----:B------:R-:W-:Y:S02]  /*19d0*/  IMAD.MOV.U32 R10, RZ, RZ, R32 ;  /* 0x000000ffff0a7224 */ /* 0x000fe400078e0020 */
[----:B------:R-:W-:Y:S02]  /*19e0*/  IMAD.MOV.U32 R11, RZ, RZ, R33 ;  /* 0x000000ffff0b7224 */ /* 0x000fe400078e0021 */
[----:B------:R-:W-:-:S05]  /*19f0*/  IMAD.MOV.U32 R9, RZ, RZ, R21 ;  /* 0x000000ffff097224 */ /* 0x000fca00078e0015 */
[----:B------:R-:W-:Y:S05]  /*1a00*/  @!P0 BRA `(.L_x_154) ;  /* 0x0000000000208947 */ /* 0x000fea0003800000 */
        /* <DEDUP_REMOVED lines=8> */
.L_x_154:
[----:B------:R-:W-:-:S14]  /*1a90*/  DSETP.NE.AND P0, PT, R10, RZ, PT ;  /* 0x000000ff0a00722a */ /* 0x000fdc0003f05000 */
[----:B------:R-:W-:Y:S05]  /*1aa0*/  @!P0 BRA `(.L_x_156) ;  /* 0x0000000000588947 */ /* 0x000fea0003800000 */
[----:B------:R-:W-:-:S13]  /*1ab0*/  ISETP.GE.AND P0, PT, R11, RZ, PT ;  /* 0x000000ff0b00720c */ /* 0x000fda0003f06270 */
[----:B------:R-:W-:Y:S01]  /*1ac0*/  @!P0 IMAD.MOV.U32 R8, RZ, RZ, 0x0 ;  /* 0x00000000ff088424 */ /* 0x000fe200078e00ff */
[----:B------:R-:W-:Y:S01]  /*1ad0*/  @!P0 MOV R9, 0xfff80000 ;  /* 0xfff8000000098802 */ /* 0x000fe20000000f00 */
[----:B------:R-:W-:Y:S06]  /*1ae0*/  @!P0 BRA `(.L_x_155) ;  /* 0x00000000004c8947 */ /* 0x000fec0003800000 */
[----:B------:R-:W-:-:S13]  /*1af0*/  ISETP.GT.AND P0, PT, R11, 0x7fefffff, PT ;  /* 0x7fefffff0b00780c */ /* 0x000fda0003f04270 */
[----:B------:R-:W-:Y:S05]  /*1b00*/  @P0 BRA `(.L_x_156) ;  /* 0x0000000000400947 */ /* 0x000fea0003800000 */
[----:B------:R-:W-:Y:S01]  /*1b10*/  DMUL R8, R10, 8.11296384146066816958e+31 ;  /* 0x469000000a087828 */ /* 0x000fe20000000000 */
[----:B------:R-:W-:Y:S02]  /*1b20*/  IMAD.MOV.U32 R14, RZ, RZ, 0x0 ;  /* 0x00000000ff0e7424 */ /* 0x000fe400078e00ff */
[----:B------:R-:W-:Y:S02]  /*1b30*/  IMAD.MOV.U32 R10, RZ, RZ, RZ ;  /* 0x000000ffff0a7224 */ /* 0x000fe400078e00ff */
[----:B------:R-:W-:Y:S01]  /*1b40*/  IMAD.MOV.U32 R15, RZ, RZ, 0x3fd80000 ;  /* 0x3fd80000ff0f7424 */ /* 0x000fe200078e00ff */
[----:B------:R-:W0:Y:S03]  /*1b50*/  MUFU.RSQ64H R11, R9 ;  /* 0x00000009000b7308 */ /* 0x000e260000001c00 */
[----:B0-----:R-:W-:-:S08]  /*1b60*/  DMUL R12, R10, R10 ;  /* 0x0000000a0a0c7228 */ /* 0x001fd00000000000 */
[----:B------:R-:W-:-:S08]  /*1b70*/  DFMA R12, R8, -R12, 1 ;  /* 0x3ff00000080c742b */ /* 0x000fd0000000080c */
[----:B------:R-:W-:Y:S02]  /*1b80*/  DFMA R14, R12, R14, 0.5 ;  /* 0x3fe000000c0e742b */ /* 0x000fe4000000000e */
[----:B------:R-:W-:-:S08]  /*1b90*/  DMUL R12, R10, R12 ;  /* 0x0000000c0a0c7228 */ /* 0x000fd00000000000 */
[----:B------:R-:W-:-:S08]  /*1ba0*/  DFMA R12, R14, R12, R10 ;  /* 0x0000000c0e0c722b */ /* 0x000fd0000000000a */
[----:B------:R-:W-:Y:S02]  /*1bb0*/  DMUL R10, R8, R12 ;  /* 0x0000000c080a7228 */ /* 0x000fe40000000000 */
[----:B------:R-:W-:-:S06]  /*1bc0*/  IADD3 R13, PT, PT, R13, -0x100000, RZ ;  /* 0xfff000000d0d7810 */ /* 0x000fcc0007ffe0ff */
[----:B------:R-:W-:-:S08]  /*1bd0*/  DFMA R14, R10, -R10, R8 ;  /* 0x8000000a0a0e722b */ /* 0x000fd00000000008 */
[----:B------:R-:W-:-:S10]  /*1be0*/  DFMA R8, R12, R14, R10 ;  /* 0x0000000e0c08722b */ /* 0x000fd4000000000a */
[----:B------:R-:W-:Y:S01]  /*1bf0*/  VIADD R9, R9, 0xfcb00000 ;  /* 0xfcb0000009097836 */ /* 0x000fe20000000000 */
[----:B------:R-:W-:Y:S06]  /*1c00*/  BRA `(.L_x_155) ;  /* 0x0000000000047947 */ /* 0x000fec0003800000 */
.L_x_156:
[----:B------:R-:W-:-:S11]  /*1c10*/  DADD R8, R10, R10 ;  /* 0x000000000a087229 */ /* 0x000fd6000000000a */
.L_x_155:
[----:B------:R-:W-:Y:S05]  /*1c20*/  BSYNC.RECONVERGENT B3 ;  /* 0x0000000000037941 */ /* 0x000fea0003800200 */
.L_x_153:
[----:B------:R-:W-:Y:S01]  /*1c30*/  IMAD.MOV.U32 R12, RZ, RZ, R8 ;  /* 0x000000ffff0c7224 */ /* 0x000fe200078e0008 */
[----:B------:R-:W-:Y:S01]  /*1c40*/  MOV R8, R0 ;  /* 0x0000000000087202 */ /* 0x000fe20000000f00 */
[----:B------:R-:W-:Y:S02]  /*1c50*/  IMAD.MOV.U32 R13, RZ, RZ, R9 ;  /* 0x000000ffff0d7224 */ /* 0x000fe400078e0009 */
[----:B------:R-:W-:-:S04]  /*1c60*/  IMAD.MOV.U32 R9, RZ, RZ, 0x0 ;  /* 0x00000000ff097424 */ /* 0x000fc800078e00ff */
[----:B------:R-:W-:Y:S05]  /*1c70*/  RET.REL.NODEC R8 `(_Z25euclideanDifferenceKernelPhS_mS_mmPmPd) ;  /* 0xffffffe008e07950 */ /* 0x000fea0003c3ffff */
        .weak           $__internal_6_$__cuda_sm20_rem_u64
        .type           $__internal_6_$__cuda_sm20_rem_u64,@function
        .size           $__internal_6_$__cuda_sm20_rem_u64,($_Z25euclideanDifferenceKernelPhS_mS_mmPmPd$__internal_accurate_pow - $__internal_6_$__cuda_sm20_rem_u64)
$__internal_6_$__cuda_sm20_rem_u64:
        /* <DEDUP_REMOVED lines=41> */
[----:B------:R-:W-:Y:S02]  /*1f10*/  IMAD.X R13, RZ, RZ, R13, P1 ;  /* 0x000000ffff0d7224 */ /* 0x000fe400008e060d */
[----:B------:R-:W-:Y:S01]  /*1f20*/  IMAD R17, R17, R11, R15 ;  /* 0x0000000b11117224 */ /* 0x000fe200078e020f */
[----:B------:R-:W-:-:S03]  /*1f30*/  IADD3 R15, P1, PT, -R14, R0, RZ ;  /* 0x000000000e0f7210 */ /* 0x000fc60007f3e1ff */
[-C--:B------:R-:W-:Y:S01]  /*1f40*/  IMAD R0, R13, R12.reuse, R17 ;  /* 0x0000000c0d007224 */ /* 0x080fe200078e0211 */
[----:B------:R-:W-:-:S04]  /*1f50*/  ISETP.GE.U32.AND P0, PT, R15, R12, PT ;  /* 0x0000000c0f00720c */ /* 0x000fc80003f06070 */
[----:B------:R-:W-:Y:S02]  /*1f60*/  IADD3.X R0, PT, PT, ~R0, R3, RZ, P1, !PT ;  /* 0x0000000300007210 */ /* 0x000fe40000ffe5ff */
[----:B------:R-:W-:Y:S02]  /*1f70*/  IADD3 R13, P1, PT, -R12, R15, RZ ;  /* 0x0000000f0c0d7210 */ /* 0x000fe40007f3e1ff */
[----:B------:R-:W-:-:S03]  /*1f80*/  ISETP.GE.U32.AND.EX P0, PT, R0, R11, PT, P0 ;  /* 0x0000000b0000720c */ /* 0x000fc60003f06100 */
[--C-:B------:R-:W-:Y:S01]  /*1f90*/  IMAD.X R14, R0, 0x1, ~R11.reuse, P1 ;  /* 0x00000001000e7824 */ /* 0x100fe200008e0e0b */
[----:B------:R-:W-:Y:S02]  /*1fa0*/  SEL R13, R13, R15, P0 ;  /* 0x0000000f0d0d7207 */ /* 0x000fe40000000000 */
[----:B------:R-:W-:Y:S02]  /*1fb0*/  ISETP.NE.U32.AND P1, PT, R12, RZ, PT ;  /* 0x000000ff0c00720c */ /* 0x000fe40003f25070 */
[----:B------:R-:W-:Y:S02]  /*1fc0*/  SEL R14, R14, R0, P0 ;  /* 0x000000000e0e7207 */ /* 0x000fe40000000000 */
[----:B------:R-:W-:Y:S02]  /*1fd0*/  IADD3 R0, P2, PT, -R12, R13, RZ ;  /* 0x0000000d0c007210 */ /* 0x000fe40007f5e1ff */
[----:B------:R-:W-:Y:S02]  /*1fe0*/  ISETP.GE.U32.AND P0, PT, R13, R12, PT ;  /* 0x0000000c0d00720c */ /* 0x000fe40003f06070 */
        /* <DEDUP_REMOVED lines=8> */
[----:B------:R-:W-:Y:S06]  /*2070*/  RET.REL.NODEC R10 `(_Z25euclideanDifferenceKernelPhS_mS_mmPmPd) ;  /* 0xffffffdc0ae07950 */ /* 0x000fec0003c3ffff */
        .type           $_Z25euclideanDifferenceKernelPhS_mS_mmPmPd$__internal_accurate_pow,@function
        .size           $_Z25euclideanDifferenceKernelPhS_mS_mmPmPd$__internal_accurate_pow,(.L_x_168 - $_Z25euclideanDifferenceKernelPhS_mS_mmPmPd$__internal_accurate_pow)
$_Z25euclideanDifferenceKernelPhS_mS_mmPmPd$__internal_accurate_pow:
[----:B------:R-:W-:Y:S01]  /*2080*/  ISETP.GT.U32.AND P0, PT, R3, 0xfffff, PT ;  /* 0x000fffff0300780c */ /* 0x000fe20003f04070 */
[--C-:B------:R-:W-:Y:S01]  /*2090*/  IMAD.MOV.U32 R13, RZ, RZ, R3.reuse ;  /* 0x000000ffff0d7224 */ /* 0x100fe200078e0003 */
[----:B------:R-:W-:Y:S01]  /*20a0*/  MOV R12, R18 ;  /* 0x00000012000c7202 */ /* 0x000fe20000000f00 */
[--C-:B------:R-:W-:Y:S01]  /*20b0*/  IMAD.MOV.U32 R14, RZ, RZ, R3.reuse ;  /* 0x000000ffff0e7224 */ /* 0x100fe200078e0003 */
[----:B------:R-:W-:Y:S01]  /*20c0*/  MOV R16, 0x41ad3b5a ;  /* 0x41ad3b5a00107802 */ /* 0x000fe20000000f00 */
[----:B------:R-:W-:Y:S01]  /*20d0*/  IMAD.MOV.U32 R28, RZ, RZ, RZ ;  /* 0x000000ffff1c7224 */ /* 0x000fe200078e00ff */
[----:B------:R-:W-:Y:S01]  /*20e0*/  UMOV UR22, 0x7d2cafe2 ;  /* 0x7d2cafe200167882 */ /* 0x000fe20000000000 */
[----:B------:R-:W-:Y:S01]  /*20f0*/  IMAD.MOV.U32 R17, RZ, RZ, 0x3ed0f5d2 ;  /* 0x3ed0f5d2ff117424 */ /* 0x000fe200078e00ff */
[----:B------:R-:W-:Y:S01]  /*2100*/  UMOV UR23, 0x3eb0f5ff ;  /* 0x3eb0f5ff00177882 */ /* 0x000fe20000000000 */
[----:B------:R-:W-:Y:S01]  /*2110*/  SHF.R.U32.HI R3, RZ, 0x14, R3 ;  /* 0x00000014ff037819 */ /* 0x000fe20000011603 */
[----:B------:R-:W-:Y:S01]  /*2120*/  UMOV UR24, 0x3b39803f ;  /* 0x3b39803f00187882 */ /* 0x000fe20000000000 */
[----:B------:R-:W-:-:S02]  /*2130*/  UMOV UR25, 0x3c7abc9e ;  /* 0x3c7abc9e00197882 */ /* 0x000fc40000000000 */
[----:B------:R-:W-:-:S10]  /*2140*/  @!P0 DMUL R12, R12, 1.80143985094819840000e+16 ;  /* 0x435000000c0c8828 */ /* 0x000fd40000000000 */
[----:B------:R-:W-:Y:S01]  /*2150*/  @!P0 IMAD.MOV.U32 R14, RZ, RZ, R13 ;  /* 0x000000ffff0e8224 */ /* 0x000fe200078e000d */
[----:B------:R-:W-:Y:S02]  /*2160*/  @!P0 MOV R18, R12 ;  /* 0x0000000c00128202 */ /* 0x000fe40000000f00 */
[----:B------:R-:W-:Y:S02]  /*2170*/  @!P0 LEA.HI R3, R13, 0xffffffca, RZ, 0xc ;  /* 0xffffffca0d038811 */ /* 0x000fe400078f60ff */
[----:B------:R-:W-:Y:S02]  /*2180*/  LOP3.LUT R14, R14, 0x800fffff, RZ, 0xc0, !PT ;  /* 0x800fffff0e0e7812 */ /* 0x000fe400078ec0ff */
[----:B------:R-:W-:Y:S02]  /*2190*/  IADD3 R12, PT, PT, R3, -0x3ff, RZ ;  /* 0xfffffc01030c7810 */ /* 0x000fe40007ffe0ff */
[----:B------:R-:W-:-:S04]  /*21a0*/  LOP3.LUT R19, R14, 0x3ff00000, RZ, 0xfc, !PT ;  /* 0x3ff000000e137812 */ /* 0x000fc800078efcff */
[----:B------:R-:W-:-:S13]  /*21b0*/  ISETP.GE.U32.AND P1, PT, R19, 0x3ff6a09f, PT ;  /* 0x3ff6a09f1300780c */ /* 0x000fda0003f26070 */
[----:B------:R-:W-:Y:S02]  /*21c0*/  @P1 VIADD R15, R19, 0xfff00000 ;  /* 0xfff00000130f1836 */ /* 0x000fe40000000000 */
[----:B------:R-:W-:Y:S02]  /*21d0*/  @P1 VIADD R12, R3, 0xfffffc02 ;  /* 0xfffffc02030c1836 */ /* 0x000fe40000000000 */
[----:B------:R-:W-:Y:S02]  /*21e0*/  @P1 IMAD.MOV.U32 R19, RZ, RZ, R15 ;  /* 0x000000ffff131224 */ /* 0x000fe400078e000f */
[----:B------:R-:W-:-:S04]  /*21f0*/  IMAD.SHL.U32 R3, R35, 0x2, RZ ;  /* 0x0000000223037824 */ /* 0x000fc800078e00ff */
[C---:B------:R-:W-:Y:S01]  /*2200*/  DADD R20, R18.reuse, 1 ;  /* 0x3ff0000012147429 */ /* 0x040fe20000000000 */
[----:B------:R-:W-:Y:S01]  /*2210*/  ISETP.GT.U32.AND P0, PT, R3, -0x2000001, PT ;  /* 0xfdffffff0300780c */ /* 0x000fe20003f04070 */
[----:B------:R-:W-:-:S04]  /*2220*/  DADD R18, R18, -1 ;  /* 0xbff0000012127429 */ /* 0x000fc80000000000 */
[----:B------:R-:W0:Y:S02]  /*2230*/  MUFU.RCP64H R29, R21 ;  /* 0x00000015001d7308 */ /* 0x000e240000001800 */
[----:B0-----:R-:W-:-:S08]  /*2240*/  DFMA R14, -R20, R28, 1 ;  /* 0x3ff00000140e742b */ /* 0x001fd0000000011c */
[----:B------:R-:W-:-:S08]  /*2250*/  DFMA R14, R14, R14, R14 ;  /* 0x0000000e0e0e722b */ /* 0x000fd0000000000e */
[----:B------:R-:W-:-:S08]  /*2260*/  DFMA R28, R28, R14, R28 ;  /* 0x0000000e1c1c722b */ /* 0x000fd0000000001c */
        /* <DEDUP_REMOVED lines=20> */
[----:B------:R-:W-:Y:S02]  /*23b0*/  VIADD R31, R21, 0x100000 ;  /* 0x00100000151f7836 */ /* 0x000fe40000000000 */
[----:B------:R-:W-:Y:S01]  /*23c0*/  IMAD.MOV.U32 R30, RZ, RZ, R20 ;  /* 0x000000ffff1e7224 */ /* 0x000fe200078e0014 */
        /* <DEDUP_REMOVED lines=11> */
[C---:B------:R-:W-:Y:S02]  /*2480*/  DMUL R22, R14.reuse, R18 ;  /* 0x000000120e167228 */ /* 0x040fe40000000000 */
[----:B------:R-:W-:-:S04]  /*2490*/  DFMA R24, R14, R14, -R18 ;  /* 0x0000000e0e18722b */ /* 0x000fc80000000812 */
[----:B------:R-:W-:Y:S01]  /*24a0*/  DADD R26, R26, -UR22 ;  /* 0x800000161a1a7e29 */ /* 0x000fe20008000000 */
[----:B------:R-:W-:Y:S01]  /*24b0*/  UMOV UR22, 0x80000000 ;  /* 0x8000000000167882 */ /* 0x000fe20000000000 */
[C---:B------:R-:W-:Y:S01]  /*24c0*/  DFMA R28, R14.reuse, R18, -R22 ;  /* 0x000000120e1c722b */ /* 0x040fe20000000816 */
[----:B------:R-:W-:Y:S01]  /*24d0*/  UMOV UR23, 0x43300000 ;  /* 0x4330000000177882 */ /* 0x000fe20000000000 */
[----:B------:R-:W-:-:S06]  /*24e0*/  DFMA R24, R14, R30, R24 ;  /* 0x0000001e0e18722b */ /* 0x000fcc0000000018 */
[----:B------:R-:W-:Y:S02]  /*24f0*/  DFMA R28, R20, R18, R28 ;  /* 0x00000012141c722b */ /* 0x000fe4000000001c */
[----:B------:R-:W-:-:S06]  /*2500*/  DADD R18, R16, R26 ;  /* 0x0000000010127229 */ /* 0x000fcc000000001a */
[----:B------:R-:W-:Y:S02]  /*2510*/  DFMA R28, R14, R24, R28 ;  /* 0x000000180e1c722b */ /* 0x000fe4000000001c */
[----:B------:R-:W-:Y:S02]  /*2520*/  DMUL R24, R18, R22 ;  /* 0x0000001612187228 */ /* 0x000fe40000000000 */
[----:B------:R-:W-:-:S06]  /*2530*/  DADD R30, R16, -R18 ;  /* 0x00000000101e7229 */ /* 0x000fcc0000000812 */
[----:B------:R-:W-:Y:S02]  /*2540*/  DFMA R16, R18, R22, -R24 ;  /* 0x000000161210722b */ /* 0x000fe40000000818 */
[----:B------:R-:W-:-:S06]  /*2550*/  DADD R30, R26, R30 ;  /* 0x000000001a1e7229 */ /* 0x000fcc000000001e */
[----:B------:R-:W-:-:S08]  /*2560*/  DFMA R16, R18, R28, R16 ;  /* 0x0000001c1210722b */ /* 0x000fd00000000010 */
[----:B------:R-:W-:-:S08]  /*2570*/  DFMA R22, R30, R22, R16 ;  /* 0x000000161e16722b */ /* 0x000fd00000000010 */
[----:B------:R-:W-:-:S08]  /*2580*/  DADD R18, R24, R22 ;  /* 0x0000000018127229 */ /* 0x000fd00000000016 */
[--C-:B------:R-:W-:Y:S02]  /*2590*/  DADD R16, R14, R18.reuse ;  /* 0x000000000e107229 */ /* 0x100fe40000000012 */
[----:B------:R-:W-:-:S06]  /*25a0*/  DADD R24, R24, -R18 ;  /* 0x0000000018187229 */ /* 0x000fcc0000000812 */
[----:B------:R-:W-:Y:S02]  /*25b0*/  DADD R14, R14, -R16 ;  /* 0x000000000e0e7229 */ /* 0x000fe40000000810 */
[----:B------:R-:W-:-:S06]  /*25c0*/  DADD R24, R22, R24 ;  /* 0x0000000016187229 */ /* 0x000fcc0000000018 */
[----:B------:R-:W-:-:S08]  /*25d0*/  DADD R14, R18, R14 ;  /* 0x00000000120e7229 */ /* 0x000fd0000000000e */
[----:B------:R-:W-:-:S08]  /*25e0*/  DADD R14, R24, R14 ;  /* 0x00000000180e7229 */ /* 0x000fd0000000000e */
[----:B------:R-:W-:Y:S01]  /*25f0*/  DADD R20, R20, R14 ;  /* 0x0000000014147229 */ /* 0x000fe2000000000e */
[----:B------:R-:W-:Y:S01]  /*2600*/  LOP3.LUT R14, R12, 0x80000000, RZ, 0x3c, !PT ;  /* 0x800000000c0e7812 */ /* 0x000fe200078e3cff */
[----:B------:R-:W-:-:S06]  /*2610*/  IMAD.MOV.U32 R15, RZ, RZ, 0x43300000 ;  /* 0x43300000ff0f7424 */ /* 0x000fcc00078e00ff */
[----:B------:R-:W-:Y:S02]  /*2620*/  DADD R18, R16, R20 ;  /* 0x0000000010127229 */ /* 0x000fe40000000014 */
[----:B------:R-:W-:Y:S01]  /*2630*/  DADD R14, R14, -UR22 ;  /* 0x800000160e0e7e29 */ /* 0x000fe20008000000 */
[----:B------:R-:W-:Y:S01]  /*2640*/  UMOV UR22, 0xfefa39ef ;  /* 0xfefa39ef00167882 */ /* 0x000fe20000000000 */
[----:B------:R-:W-:-:S04]  /*2650*/  UMOV UR23, 0x3fe62e42 ;  /* 0x3fe62e4200177882 */ /* 0x000fc80000000000 */
[--C-:B------:R-:W-:Y:S02]  /*2660*/  DADD R22, R16, -R18.reuse ;  /* 0x0000000010167229 */ /* 0x100fe40000000812 */
[----:B------:R-:W-:-:S06]  /*2670*/  DFMA R12, R14, UR22, R18 ;  /* 0x000000160e0c7c2b */ /* 0x000fcc0008000012 */
[----:B------:R-:W-:Y:S02]  /*2680*/  DADD R22, R20, R22 ;  /* 0x0000000014167229 */ /* 0x000fe40000000016 */
[----:B------:R-:W-:-:S08]  /*2690*/  DFMA R16, R14, -UR22, R12 ;  /* 0x800000160e107c2b */ /* 0x000fd0000800000c */
[----:B------:R-:W-:-:S08]  /*26a0*/  DADD R16, -R18, R16 ;  /* 0x0000000012107229 */ /* 0x000fd00000000110 */
[----:B------:R-:W-:-:S08]  /*26b0*/  DADD R16, R22, -R16 ;  /* 0x0000000016107229 */ /* 0x000fd00000000810 */
[----:B------:R-:W-:Y:S01]  /*26c0*/  DFMA R18, R14, UR24, R16 ;  /* 0x000000180e127c2b */ /* 0x000fe20008000010 */
[----:B------:R-:W-:Y:S02]  /*26d0*/  LOP3.LUT R17, R35, 0xff0fffff, RZ, 0xc0, !PT ;  /* 0xff0fffff23117812 */ /* 0x000fe400078ec0ff */
[----:B------:R-:W-:Y:S02]  /*26e0*/  MOV R16, R34 ;  /* 0x0000002200107202 */ /* 0x000fe40000000f00 */
[----:B------:R-:W-:-:S03]  /*26f0*/  SEL R17, R17, R35, P0 ;  /* 0x0000002311117207 */ /* 0x000fc60000000000 */
[----:B------:R-:W-:-:S08]  /*2700*/  DADD R14, R12, R18 ;  /* 0x000000000c0e7229 */ /* 0x000fd00000000012 */
[----:B------:R-:W-:Y:S02]  /*2710*/  DADD R12, R12, -R14 ;  /* 0x000000000c0c7229 */ /* 0x000fe4000000080e */
[----:B------:R-:W-:-:S06]  /*2720*/  DMUL R22, R14, R16 ;  /* 0x000000100e167228 */ /* 0x000fcc0000000000 */
[----:B------:R-:W-:Y:S02]  /*2730*/  DADD R12, R18, R12 ;  /* 0x00000000120c7229 */ /* 0x000fe4000000000c */
[----:B------:R-:W-:-:S08]  /*2740*/  DFMA R14, R14, R16, -R22 ;  /* 0x000000100e0e722b */ /* 0x000fd00000000816 */
[----:B------:R-:W-:Y:S01]  /*2750*/  DFMA R16, R12, R16, R14 ;  /* 0x000000100c10722b */ /* 0x000fe2000000000e */
[----:B------:R-:W-:Y:S02]  /*2760*/  IMAD.MOV.U32 R12, RZ, RZ, 0x652b82fe ;  /* 0x652b82feff0c7424 */ /* 0x000fe400078e00ff */
[----:B------:R-:W-:-:S05]  /*2770*/  IMAD.MOV.U32 R13, RZ, RZ, 0x3ff71547 ;  /* 0x3ff71547ff0d7424 */ /* 0x000fca00078e00ff */
[----:B------:R-:W-:-:S08]  /*2780*/  DADD R14, R22, R16 ;  /* 0x00000000160e7229 */ /* 0x000fd00000000010 */
[----:B------:R-:W-:Y:S02]  /*2790*/  DFMA R12, R14, R12, 6.75539944105574400000e+15 ;  /* 0x433800000e0c742b */ /* 0x000fe4000000000c */
[----:B------:R-:W-:-:S06]  /*27a0*/  FSETP.GEU.AND P0, PT, |R15|, 4.1917929649353027344, PT ;  /* 0x4086232b0f00780b */ /* 0x000fcc0003f0e200 */
[----:B------:R-:W-:-:S08]  /*27b0*/  DADD R20, R12, -6.75539944105574400000e+15 ;  /* 0xc33800000c147429 */ /* 0x000fd00000000000 */
[----:B------:R-:W-:Y:S01]  /*27c0*/  DFMA R18, R20, -UR22, R14 ;  /* 0x8000001614127c2b */ /* 0x000fe2000800000e */
[----:B------:R-:W-:Y:S01]  /*27d0*/  UMOV UR22, 0x3b39803f ;  /* 0x3b39803f00167882 */ /* 0x000fe20000000000 */
[----:B------:R-:W-:-:S06]  /*27e0*/  UMOV UR23, 0x3c7abc9e ;  /* 0x3c7abc9e00177882 */ /* 0x000fcc0000000000 */
[----:B------:R-:W-:Y:S01]  /*27f0*/  DFMA R18, R20, -UR22, R18 ;  /* 0x8000001614127c2b */ /* 0x000fe20008000012 */
[----:B------:R-:W-:Y:S01]  /*2800*/  UMOV UR22, 0x69ce2bdf ;  /* 0x69ce2bdf00167882 */ /* 0x000fe20000000000 */
[----:B------:R-:W-:Y:S01]  /*2810*/  IMAD.MOV.U32 R20, RZ, RZ, -0x35dec16 ;  /* 0xfca213eaff147424 */ /* 0x000fe200078e00ff */
[----:B------:R-:W-:Y:S01]  /*2820*/  MOV R21, 0x3e928af3 ;  /* 0x3e928af300157802 */ /* 0x000fe20000000f00 */
[----:B------:R-:W-:-:S05]  /*2830*/  UMOV UR23, 0x3e5ade15 ;  /* 0x3e5ade1500177882 */ /* 0x000fca0000000000 */
        /* <DEDUP_REMOVED lines=27> */
[----:B------:R-:W-:-:S08]  /*29f0*/  DADD R18, R22, -R14 ;  /* 0x0000000016127229 */ /* 0x000fd0000000080e */
[----:B------:R-:W-:Y:S01]  /*2a00*/  DADD R18, R16, R18 ;  /* 0x0000000010127229 */ /* 0x000fe20000000012 */
[----:B------:R-:W-:Y:S02]  /*2a10*/  IMAD R17, R12, 0x100000, R21 ;  /* 0x001000000c117824 */ /* 0x000fe400078e0215 */
[----:B------:R-:W-:Y:S01]  /*2a20*/  IMAD.MOV.U32 R16, RZ, RZ, R20 ;  /* 0x000000ffff107224 */ /* 0x000fe200078e0014 */
[----:B------:R-:W-:Y:S07]  /*2a30*/  @!P0 BRA `(.L_x_157) ;  /* 0x0000000000308947 */ /* 0x000fee0003800000 */
[----:B------:R-:W-:Y:S01]  /*2a40*/  FSETP.GEU.AND P1, PT, |R15|, 4.2275390625, PT ;  /* 0x408748000f00780b */ /* 0x000fe20003f2e200 */
[C---:B------:R-:W-:Y:S02]  /*2a50*/  DADD R16, R14.reuse, +INF ;  /* 0x7ff000000e107429 */ /* 0x040fe40000000000 */
[----:B------:R-:W-:-:S08]  /*2a60*/  DSETP.GEU.AND P0, PT, R14, RZ, PT ;  /* 0x000000ff0e00722a */ /* 0x000fd00003f0e000 */
[----:B------:R-:W-:Y:S02]  /*2a70*/  FSEL R16, R16, RZ, P0 ;  /* 0x000000ff10107208 */ /* 0x000fe40000000000 */
[----:B------:R-:W-:Y:S02]  /*2a80*/  @!P1 LEA.HI R3, R12, R12, RZ, 0x1 ;  /* 0x0000000c0c039211 */ /* 0x000fe400078f08ff */
[----:B------:R-:W-:Y:S02]  /*2a90*/  FSEL R17, R17, RZ, P0 ;  /* 0x000000ff11117208 */ /* 0x000fe40000000000 */
[----:B------:R-:W-:-:S04]  /*2aa0*/  @!P1 SHF.R.S32.HI R3, RZ, 0x1, R3 ;  /* 0x00000001ff039819 */ /* 0x000fc80000011403 */
[----:B------:R-:W-:Y:S01]  /*2ab0*/  @!P1 IADD3 R12, PT, PT, R12, -R3, RZ ;  /* 0x800000030c0c9210 */ /* 0x000fe20007ffe0ff */
[----:B------:R-:W-:-:S03]  /*2ac0*/  @!P1 IMAD R21, R3, 0x100000, R21 ;  /* 0x0010000003159824 */ /* 0x000fc600078e0215 */
[----:B------:R-:W-:Y:S01]  /*2ad0*/  @!P1 LEA R13, R12, 0x3ff00000, 0x14 ;  /* 0x3ff000000c0d9811 */ /* 0x000fe200078ea0ff */
[----:B------:R-:W-:-:S06]  /*2ae0*/  @!P1 IMAD.MOV.U32 R12, RZ, RZ, RZ ;  /* 0x000000ffff0c9224 */ /* 0x000fcc00078e00ff */
[----:B------:R-:W-:-:S11]  /*2af0*/  @!P1 DMUL R16, R20, R12 ;  /* 0x0000000c14109228 */ /* 0x000fd60000000000 */
.L_x_157:
[----:B------:R-:W-:Y:S01]  /*2b00*/  DFMA R18, R18, R16, R16 ;  /* 0x000000101212722b */ /* 0x000fe20000000010 */
[----:B------:R-:W-:Y:S01]  /*2b10*/  MOV R12, R0 ;  /* 0x00000000000c7202 */ /* 0x000fe20000000f00 */
[----:B------:R-:W-:Y:S01]  /*2b20*/  DSETP.NEU.AND P0, PT, |R16|, +INF , PT ;  /* 0x7ff000001000742a */ /* 0x000fe20003f0d200 */
[----:B------:R-:W-:-:S07]  /*2b30*/  IMAD.MOV.U32 R13, RZ, RZ, 0x0 ;  /* 0x00000000ff0d7424 */ /* 0x000fce00078e00ff */
[----:B------:R-:W-:Y:S02]  /*2b40*/  FSEL R3, R16, R18, !P0 ;  /* 0x0000001210037208 */ /* 0x000fe40004000000 */
[----:B------:R-:W-:Y:S01]  /*2b50*/  FSEL R16, R17, R19, !P0 ;  /* 0x0000001311107208 */ /* 0x000fe20004000000 */
[----:B------:R-:W-:Y:S06]  /*2b60*/  RET.REL.NODEC R12 `(_Z25euclideanDifferenceKernelPhS_mS_mmPmPd) ;  /* 0xffffffd40c247950 */ /* 0x000fec0003c3ffff */
.L_x_158:
        /* <DEDUP_REMOVED lines=9> */
.L_x_168:


//--------------------- .nv.global.init           --------------------------
	.section	.nv.global.init,"aw",@progbits
	.align	16
.nv.global.init:
	.type		__cudart_sin_cos_coeffs,@object
	.size		__cudart_sin_cos_coeffs,(__cudart_i2opi_d - __cudart_sin_cos_coeffs)
__cudart_sin_cos_coeffs:
        /*0000*/ 	.byte	0x46, 0xd2, 0xb0, 0x2c, 0xf1, 0xe5, 0x5a, 0xbe, 0x92, 0xe3, 0xac, 0x69, 0xe3, 0x1d, 0xc7, 0x3e
        /*0010*/ 	.byte	0xa1, 0x62, 0xdb, 0x19, 0xa0, 0x01, 0x2a, 0xbf, 0x18, 0x08, 0x11, 0x11, 0x11, 0x11, 0x81, 0x3f
        /*0020*/ 	.byte	0x54, 0x55, 0x55, 0x55, 0x55, 0x55, 0xc5, 0xbf, 0x00, 0x00, 0x00, 0x00, 0x00, 0x00, 0x00, 0x00
        /*0030*/ 	.byte	0x00, 0x00, 0x00, 0x00, 0x00, 0x00, 0x00, 0x00, 0x64, 0x81, 0xfd, 0x20, 0x83, 0xff, 0xa8, 0xbd
        /*0040*/ 	.byte	0x28, 0x85, 0xef, 0xc1, 0xa7, 0xee, 0x21, 0x3e, 0xd9, 0xe6, 0x06, 0x8e, 0x4f, 0x7e, 0x92, 0xbe
        /*0050*/ 	.byte	0xe9, 0xbc, 0xdd, 0x19, 0xa0, 0x01, 0xfa, 0x3e, 0x47, 0x5d, 0xc1, 0x16, 0x6c, 0xc1, 0x56, 0xbf
        /*0060*/ 	.byte	0x51, 0x55, 0x55, 0x55, 0x55, 0x55, 0xa5, 0x3f, 0x00, 0x00, 0x00, 0x00, 0x00, 0x00, 0xe0, 0xbf
        /*0070*/ 	.byte	0x00, 0x00, 0x00, 0x00, 0x00, 0x00, 0xf0, 0x3f, 0x00, 0x00, 0x00, 0x00, 0x00, 0x00, 0x00, 0x00
	.type		__cudart_i2opi_d,@object
	.size		__cudart_i2opi_d,(.L_0 - __cudart_i2opi_d)
__cudart_i2opi_d:
        /* <DEDUP_REMOVED lines=9> */
.L_0:


//--------------------- .nv.shared.reserved.0     --------------------------
	.section	.nv.shared.reserved.0,"aw",@nobits
	.weak		__nv_reservedSMEM_offset_0_alias
	.size		__nv_reservedSMEM_offset_0_alias, 0, 64
	.other		__nv_reservedSMEM_offset_0_alias,@"STO_CUDA_RESERVED_SHARED STV_DEFAULT"
__nv_reservedSMEM_offset_0_alias:
	.zero		0
	.zero		64


//--------------------- .nv.constant0._Z16addRepeatsKernelPdPmmm --------------------------
	.section	.nv.constant0._Z16addRepeatsKernelPdPmmm,"a",@progbits
	.sectionflags	@""
	.align	4
.nv.constant0._Z16addRepeatsKernelPdPmmm:
	.zero		928


//--------------------- .nv.constant0._Z16findLowestKernelPdPmS_mm --------------------------
	.section	.nv.constant0._Z16findLowestKernelPdPmS_mm,"a",@progbits
	.sectionflags	@""
	.align	4
.nv.constant0._Z16findLowestKernelPdPmS_mm:
	.zero		936


//--------------------- .nv.constant0._Z10reduceStepPdmm --------------------------
	.section	.nv.constant0._Z10reduceStepPdmm,"a",@progbits
	.sectionflags	@""
	.align	4
.nv.constant0._Z10reduceStepPdmm:
	.zero		920


//--------------------- .nv.constant0._Z25CIEDE2000DifferenceKernelPhS_mS_mmPmPd --------------------------
	.section	.nv.constant0._Z25CIEDE2000DifferenceKernelPhS_mS_mmPmPd,"a",@progbits
	.sectionflags	@""
	.align	4
.nv.constant0._Z25CIEDE2000DifferenceKernelPhS_mS_mmPmPd:
	.zero		960


//--------------------- .nv.constant0._Z25euclideanDifferenceKernelPhS_mS_mmPmPd --------------------------
	.section	.nv.constant0._Z25euclideanDifferenceKernelPhS_mS_mmPmPd,"a",@progbits
	.sectionflags	@""
	.align	4
.nv.constant0._Z25euclideanDifferenceKernelPhS_mS_mmPmPd:
	.zero		960


//--------------------- SYMBOLS --------------------------

	.type		.nv.reservedSmem.offset0,@object
	.size		.nv.reservedSmem.offset0,0x4
